	.target	sm_90a

	.elftype	@"ET_EXEC"


//--------------------- .note.nv.tkinfo           --------------------------
	.section	.note.nv.tkinfo,"",@"SHT_NOTE"
	.sectionflags	@"SHF_NOTE_NV_TKINFO"
	.tkinfo
        /*0018*/ 	.word	0x00000002
        /*0030*/ 	.string	""
        /*0030*/ 	.string	"ptxas"
        /*0030*/ 	.string	"Cuda compilation tools, release 13.0, V13.0.88"
        /*0030*/ 	.string	"Build cuda_13.0.r13.0/compiler.36424714_0"
        /*0030*/ 	.string	"-v  -suppress-debug-info  -lineinfo  -arch sm_90a "



//--------------------- .note.nv.cuinfo           --------------------------
	.section	.note.nv.cuinfo,"",@"SHT_NOTE"
	.sectionflags	@"SHF_NOTE_NV_CUINFO"
        /*0018*/ 	.short	0x0002
        /*001a*/ 	.short	0x005a
        /*001c*/ 	.short	0x0082
	.zero		2


//--------------------- .nv.info                  --------------------------
	.section	.nv.info,"",@"SHT_CUDA_INFO"
	.align	4


	//----- nvinfo : EIATTR_REGCOUNT
	.align		4
        /*0000*/ 	.byte	0x04, 0x2f
        /*0002*/ 	.short	(.L_1 - .L_0)
	.align		4
.L_0:
        /*0004*/ 	.word	index@(matmul_kernel)
        /*0008*/ 	.word	0x000000ff


	//----- nvinfo : EIATTR_FRAME_SIZE
	.align		4
.L_1:
        /*000c*/ 	.byte	0x04, 0x11
        /*000e*/ 	.short	(.L_3 - .L_2)
	.align		4
.L_2:
        /*0010*/ 	.word	index@(matmul_kernel)
        /*0014*/ 	.word	0x00000c98


	//----- nvinfo : EIATTR_MIN_STACK_SIZE
	.align		4
.L_3:
        /*0018*/ 	.byte	0x04, 0x12
        /*001a*/ 	.short	(.L_5 - .L_4)
	.align		4
.L_4:
        /*001c*/ 	.word	index@(matmul_kernel)
        /*0020*/ 	.word	0x00000c98
.L_5:


//--------------------- .nv.compat                --------------------------
	.section	.nv.compat,"",@"SHT_CUDA_COMPAT_INFO"
	.align	4
        /*0000*/ 	.byte	0x02, 0x09, 0x01, 0x00, 0x02, 0x02, 0x04, 0x00, 0x02, 0x05, 0x05, 0x00, 0x03, 0x07, 0x01, 0x01
        /*0010*/ 	.byte	0x02, 0x03, 0x00, 0x00, 0x02, 0x06, 0x01, 0x00, 0x04, 0x0b, 0x08, 0x00, 0x00, 0x00, 0x00, 0x00
        /*0020*/ 	.byte	0x00, 0x00, 0x00, 0x00


//--------------------- .nv.info.matmul_kernel    --------------------------
	.section	.nv.info.matmul_kernel,"",@"SHT_CUDA_INFO"
	.sectionflags	@""
	.align	4


	//----- nvinfo : EIATTR_CUDA_API_VERSION
	.align		4
        /*0000*/ 	.byte	0x04, 0x37
        /*0002*/ 	.short	(.L_7 - .L_6)
.L_6:
        /*0004*/ 	.word	0x00000082


	//----- nvinfo : EIATTR_KPARAM_INFO
	.align		4
.L_7:
        /*0008*/ 	.byte	0x04, 0x17
        /*000a*/ 	.short	(.L_9 - .L_8)
.L_8:
        /*000c*/ 	.word	0x00000000
        /*0010*/ 	.short	0x000d
        /*0012*/ 	.short	0x0048
        /*0014*/ 	.byte	0x00, 0xf4, 0x21, 0x00


	//----- nvinfo : EIATTR_KPARAM_INFO
	.align		4
.L_9:
        /*0018*/ 	.byte	0x04, 0x17
        /*001a*/ 	.short	(.L_11 - .L_10)
.L_10:
        /*001c*/ 	.word	0x00000000
        /*0020*/ 	.short	0x000c
        /*0022*/ 	.short	0x0040
        /*0024*/ 	.byte	0x00, 0xf4, 0x21, 0x00


	//----- nvinfo : EIATTR_KPARAM_INFO
	.align		4
.L_11:
        /*0028*/ 	.byte	0x04, 0x17
        /*002a*/ 	.short	(.L_13 - .L_12)
.L_12:
        /*002c*/ 	.word	0x00000000
        /*0030*/ 	.short	0x000b
        /*0032*/ 	.short	0x0038
        /*0034*/ 	.byte	0x00, 0xf0, 0x11, 0x00


	//----- nvinfo : EIATTR_KPARAM_INFO
	.align		4
.L_13:
        /*0038*/ 	.byte	0x04, 0x17
        /*003a*/ 	.short	(.L_15 - .L_14)
.L_14:
        /*003c*/ 	.word	0x00000000
        /*0040*/ 	.short	0x000a
        /*0042*/ 	.short	0x0034
        /*0044*/ 	.byte	0x00, 0xf0, 0x11, 0x00


	//----- nvinfo : EIATTR_KPARAM_INFO
	.align		4
.L_15:
        /*0048*/ 	.byte	0x04, 0x17
        /*004a*/ 	.short	(.L_17 - .L_16)
.L_16:
        /*004c*/ 	.word	0x00000000
        /*0050*/ 	.short	0x0009
        /*0052*/ 	.short	0x0030
        /*0054*/ 	.byte	0x00, 0xf0, 0x11, 0x00


	//----- nvinfo : EIATTR_KPARAM_INFO
	.align		4
.L_17:
        /*0058*/ 	.byte	0x04, 0x17
        /*005a*/ 	.short	(.L_19 - .L_18)
.L_18:
        /*005c*/ 	.word	0x00000000
        /*0060*/ 	.short	0x0008
        /*0062*/ 	.short	0x002c
        /*0064*/ 	.byte	0x00, 0xf0, 0x11, 0x00


	//----- nvinfo : EIATTR_KPARAM_INFO
	.align		4
.L_19:
        /*0068*/ 	.byte	0x04, 0x17
        /*006a*/ 	.short	(.L_21 - .L_20)
.L_20:
        /*006c*/ 	.word	0x00000000
        /*0070*/ 	.short	0x0007
        /*0072*/ 	.short	0x0028
        /*0074*/ 	.byte	0x00, 0xf0, 0x11, 0x00


	//----- nvinfo : EIATTR_KPARAM_INFO
	.align		4
.L_21:
        /*0078*/ 	.byte	0x04, 0x17
        /*007a*/ 	.short	(.L_23 - .L_22)
.L_22:
        /*007c*/ 	.word	0x00000000
        /*0080*/ 	.short	0x0006
        /*0082*/ 	.short	0x0024
        /*0084*/ 	.byte	0x00, 0xf0, 0x11, 0x00


	//----- nvinfo : EIATTR_KPARAM_INFO
	.align		4
.L_23:
        /*0088*/ 	.byte	0x04, 0x17
        /*008a*/ 	.short	(.L_25 - .L_24)
.L_24:
        /*008c*/ 	.word	0x00000000
        /*0090*/ 	.short	0x0005
        /*0092*/ 	.short	0x0020
        /*0094*/ 	.byte	0x00, 0xf0, 0x11, 0x00


	//----- nvinfo : EIATTR_KPARAM_INFO
	.align		4
.L_25:
        /*0098*/ 	.byte	0x04, 0x17
        /*009a*/ 	.short	(.L_27 - .L_26)
.L_26:
        /*009c*/ 	.word	0x00000000
        /*00a0*/ 	.short	0x0004
        /*00a2*/ 	.short	0x001c
        /*00a4*/ 	.byte	0x00, 0xf0, 0x11, 0x00


	//----- nvinfo : EIATTR_KPARAM_INFO
	.align		4
.L_27:
        /*00a8*/ 	.byte	0x04, 0x17
        /*00aa*/ 	.short	(.L_29 - .L_28)
.L_28:
        /*00ac*/ 	.word	0x00000000
        /*00b0*/ 	.short	0x0003
        /*00b2*/ 	.short	0x0018
        /*00b4*/ 	.byte	0x00, 0xf0, 0x11, 0x00


	//----- nvinfo : EIATTR_KPARAM_INFO
	.align		4
.L_29:
        /*00b8*/ 	.byte	0x04, 0x17
        /*00ba*/ 	.short	(.L_31 - .L_30)
.L_30:
        /*00bc*/ 	.word	0x00000000
        /*00c0*/ 	.short	0x0002
        /*00c2*/ 	.short	0x0010
        /*00c4*/ 	.byte	0x00, 0xf4, 0x21, 0x00


	//----- nvinfo : EIATTR_KPARAM_INFO
	.align		4
.L_31:
        /*00c8*/ 	.byte	0x04, 0x17
        /*00ca*/ 	.short	(.L_33 - .L_32)
.L_32:
        /*00cc*/ 	.word	0x00000000
        /*00d0*/ 	.short	0x0001
        /*00d2*/ 	.short	0x0008
        /*00d4*/ 	.byte	0x00, 0xf4, 0x21, 0x00


	//----- nvinfo : EIATTR_KPARAM_INFO
	.align		4
.L_33:
        /*00d8*/ 	.byte	0x04, 0x17
        /*00da*/ 	.short	(.L_35 - .L_34)
.L_34:
        /*00dc*/ 	.word	0x00000000
        /*00e0*/ 	.short	0x0000
        /*00e2*/ 	.short	0x0000
        /*00e4*/ 	.byte	0x00, 0xf4, 0x21, 0x00


	//----- nvinfo : EIATTR_SPARSE_MMA_MASK
	.align		4
.L_35:
        /*00e8*/ 	.byte	0x03, 0x50
        /*00ea*/ 	.short	0x0000


	//----- nvinfo : EIATTR_MAXREG_COUNT
	.align		4
        /*00ec*/ 	.byte	0x03, 0x1b
        /*00ee*/ 	.short	0x00ff


	//----- nvinfo : EIATTR_NUM_BARRIERS
	.align		4
        /*00f0*/ 	.byte	0x02, 0x4c
        /*00f2*/ 	.byte	0x01
	.zero		1


	//----- nvinfo : EIATTR_ANNOTATIONS
	.align		4
        /*00f4*/ 	.byte	0x04, 0x55
        /*00f6*/ 	.short	(.L_37 - .L_36)


	//   ....[0]....
.L_36:
        /*00f8*/ 	.word	0x00000001
        /*00fc*/ 	.byte	0xa0, 0x01, 0x00, 0x00, 0x01, 0x00, 0x00, 0x00, 0xe0, 0x19, 0x00, 0x00, 0x01, 0x00, 0x00, 0x00
        /* <DEDUP_REMOVED lines=1423> */
        /*59fc*/ 	.byte	0xa0, 0x1b, 0x02, 0x00


	//----- nvinfo : EIATTR_MERCURY_ISA_VERSION
	.align		4
.L_37:
        /*5a00*/ 	.byte	0x03, 0x5f
        /*5a02*/ 	.short	0x0101


	//----- nvinfo : EIATTR_EXIT_INSTR_OFFSETS
	.align		4
        /*5a04*/ 	.byte	0x04, 0x1c
        /*5a06*/ 	.short	(.L_39 - .L_38)


	//   ....[0]....
.L_38:
        /*5a08*/ 	.word	0x00025ab0


	//   ....[1]....
        /*5a0c*/ 	.word	0x00025ad0


	//----- nvinfo : EIATTR_REQNTID
	.align		4
.L_39:
        /*5a10*/ 	.byte	0x04, 0x10
        /*5a12*/ 	.short	(.L_41 - .L_40)
.L_40:
        /*5a14*/ 	.word	0x00000080
        /*5a18*/ 	.word	0x00000001
        /*5a1c*/ 	.word	0x00000001


	//----- nvinfo : EIATTR_CBANK_PARAM_SIZE
	.align		4
.L_41:
        /*5a20*/ 	.byte	0x03, 0x19
        /*5a22*/ 	.short	0x0050


	//----- nvinfo : EIATTR_PARAM_CBANK
	.align		4
        /*5a24*/ 	.byte	0x04, 0x0a
        /*5a26*/ 	.short	(.L_43 - .L_42)
	.align		4
.L_42:
        /*5a28*/ 	.word	index@(.nv.constant0.matmul_kernel)
        /*5a2c*/ 	.short	0x0210
        /*5a2e*/ 	.short	0x0050


	//----- nvinfo : EIATTR_SW_WAR
	.align		4
.L_43:
        /*5a30*/ 	.byte	0x04, 0x36
        /*5a32*/ 	.short	(.L_45 - .L_44)
.L_44:
        /*5a34*/ 	.word	0x00000008
.L_45:


//--------------------- .nv.callgraph             --------------------------
	.section	.nv.callgraph,"",@"SHT_CUDA_CALLGRAPH"
	.align	4
	.sectionentsize	8
	.align		4
        /*0000*/ 	.word	0x00000000
	.align		4
        /*0004*/ 	.word	0xffffffff
	.align		4
        /*0008*/ 	.word	0x00000000
	.align		4
        /*000c*/ 	.word	0xfffffffe
	.align		4
        /*0010*/ 	.word	0x00000000
	.align		4
        /*0014*/ 	.word	0xfffffffd
	.align		4
        /*0018*/ 	.word	0x00000000
	.align		4
        /*001c*/ 	.word	0xfffffffc


//--------------------- .text.matmul_kernel       --------------------------
	.section	.text.matmul_kernel,"ax",@progbits
	.align	128
        .global         matmul_kernel
        .type           matmul_kernel,@function
        .size           matmul_kernel,(.L_x_3 - matmul_kernel)
        .other          matmul_kernel,@"STO_CUDA_ENTRY STV_DEFAULT"
matmul_kernel:
.text.matmul_kernel:
[----:B------:R-:W1:Y:S08]  /*0000*/  LDC R1, c[0x0][0x28] ;  /* 0x00000a00ff017b82 */ /* 0x000e700000000800 */
[----:B------:R-:W2:Y:S01]  /*0010*/  LDC.64 R2, c[0x0][0x228] ;  /* 0x00008a00ff027b82 */ /* 0x000ea20000000a00 */
[----:B-1----:R-:W-:Y:S01]  /*0020*/  VIADD R1, R1, 0xfffff368 ;  /* 0xfffff36801017836 */ /* 0x002fe20000000000 */
[----:B------:R-:W1:Y:S01]  /*0030*/  S2R R5, SR_CTAID.X ;  /* 0x0000000000057919 */ /* 0x000e620000002500 */
[----:B------:R-:W-:Y:S01]  /*0040*/  ULDC.64 UR4, c[0x0][0x218] ;  /* 0x0000860000047ab9 */ /* 0x000fe20000000a00 */
[----:B------:R-:W-:Y:S01]  /*0050*/  ULDC UR6, c[0x0][0x240] ;  /* 0x0000900000067ab9 */ /* 0x000fe20000000800 */
[----:B------:R-:W-:Y:S01]  /*0060*/  ULDC UR7, c[0x0][0x240] ;  /* 0x0000900000077ab9 */ /* 0x000fe20000000800 */
[----:B------:R-:W3:Y:S01]  /*0070*/  S2R R42, SR_TID.X ;  /* 0x00000000002a7919 */ /* 0x000ee20000002100 */
[----:B------:R-:W-:Y:S01]  /*0080*/  ULDC UR20, c[0x0][0x240] ;  /* 0x0000900000147ab9 */ /* 0x000fe20000000800 */
[----:B------:R-:W4:Y:S01]  /*0090*/  LDC R82, c[0x0][0x230] ;  /* 0x00008c00ff527b82 */ /* 0x000f220000000800 */
[----:B------:R-:W-:Y:S01]  /*00a0*/  ULDC UR8, c[0x0][0x240] ;  /* 0x0000900000087ab9 */ /* 0x000fe20000000800 */
[----:B------:R-:W-:Y:S01]  /*00b0*/  ULDC UR13, c[0x0][0x240] ;  /* 0x00009000000d7ab9 */ /* 0x000fe20000000800 */
[----:B------:R-:W-:Y:S01]  /*00c0*/  ULDC UR11, c[0x0][0x240] ;  /* 0x00009000000b7ab9 */ /* 0x000fe20000000800 */
[----:B------:R-:W-:Y:S01]  /*00d0*/  ULDC UR14, c[0x0][0x240] ;  /* 0x00009000000e7ab9 */ /* 0x000fe20000000800 */
[----:B------:R-:W-:Y:S01]  /*00e0*/  ULDC UR9, c[0x0][0x240] ;  /* 0x0000900000097ab9 */ /* 0x000fe20000000800 */
[----:B------:R-:W-:Y:S01]  /*00f0*/  ULDC UR15, c[0x0][0x240] ;  /* 0x00009000000f7ab9 */ /* 0x000fe20000000800 */
[----:B------:R-:W-:Y:S01]  /*0100*/  ULDC UR12, c[0x0][0x240] ;  /* 0x00009000000c7ab9 */ /* 0x000fe20000000800 */
[----:B------:R-:W3:Y:S01]  /*0110*/  LDC R88, c[0x0][0x230] ;  /* 0x00008c00ff587b82 */ /* 0x000ee20000000800 */
[----:B------:R-:W-:Y:S01]  /*0120*/  ULDC UR21, c[0x0][0x240] ;  /* 0x0000900000157ab9 */ /* 0x000fe20000000800 */
[----:B------:R-:W-:Y:S01]  /*0130*/  ULDC UR16, c[0x0][0x240] ;  /* 0x0000900000107ab9 */ /* 0x000fe20000000800 */
[----:B------:R-:W-:Y:S01]  /*0140*/  ULDC UR10, c[0x0][0x240] ;  /* 0x00009000000a7ab9 */ /* 0x000fe20000000800 */
[----:B------:R-:W-:Y:S01]  /*0150*/  ULDC UR17, c[0x0][0x240] ;  /* 0x0000900000117ab9 */ /* 0x000fe20000000800 */
[----:B------:R-:W-:Y:S01]  /*0160*/  ULDC UR22, c[0x0][0x240] ;  /* 0x0000900000167ab9 */ /* 0x000fe20000000800 */
[----:B------:R-:W-:Y:S01]  /*0170*/  ULDC UR18, c[0x0][0x240] ;  /* 0x0000900000127ab9 */ /* 0x000fe20000000800 */
[----:B------:R-:W-:Y:S01]  /*0180*/  ULDC UR19, c[0x0][0x240] ;  /* 0x0000900000137ab9 */ /* 0x000fe20000000800 */
[----:B--2---:R-:W-:Y:S01]  /*0190*/  IMAD.MOV.U32 R40, RZ, RZ, R3 ;  /* 0x000000ffff287224 */ /* 0x004fe200078e0003 */
[----:B------:R2:W-:Y:S01]  /*01a0*/  STL.64 [R1+0x958], R2 ;  /* 0x0009580201007387 */ /* 0x0005e20000100a00 */
[----:B------:R-:W-:Y:S01]  /*01b0*/  IMAD.MOV.U32 R38, RZ, RZ, R2 ;  /* 0x000000ffff267224 */ /* 0x000fe200078e0002 */
[----:B------:R-:W3:Y:S01]  /*01c0*/  LDC R90, c[0x0][0x230] ;  /* 0x00008c00ff5a7b82 */ /* 0x000ee20000000800 */
[----:B------:R-:W-:Y:S01]  /*01d0*/  ULDC UR23, c[0x0][0x240] ;  /* 0x0000900000177ab9 */ /* 0x000fe20000000800 */
[----:B------:R-:W-:-:S02]  /*01e0*/  IADD3 R0, R40, 0x3f, RZ ;  /* 0x0000003f28007810 */ /* 0x000fc40007ffe0ff */
[----:B----4-:R-:W-:Y:S02]  /*01f0*/  IADD3 R82, R82, -0x1, RZ ;  /* 0xffffffff52527810 */ /* 0x010fe40007ffe0ff */
[----:B-1----:R-:W-:Y:S02]  /*0200*/  IABS R8, R5 ;  /* 0x0000000500087213 */ /* 0x002fe40000000000 */
[----:B------:R-:W1:Y:S01]  /*0210*/  LDC R89, c[0x0][0x230] ;  /* 0x00008c00ff597b82 */ /* 0x000e620000000800 */
[----:B--2---:R-:W-:Y:S01]  /*0220*/  SHF.R.S32.HI R3, RZ, 0x1f, R0 ;  /* 0x0000001fff037819 */ /* 0x004fe20000011400 */
[----:B---3--:R-:W-:-:S03]  /*0230*/  IMAD.SHL.U32 R14, R42, 0x100, RZ ;  /* 0x000001002a0e7824 */ /* 0x008fc600078e00ff */
[----:B------:R-:W-:-:S03]  /*0240*/  LEA.HI R3, R3, R0, RZ, 0x6 ;  /* 0x0000000003037211 */ /* 0x000fc600078f30ff */
[----:B------:R-:W2:Y:S01]  /*0250*/  LDC R91, c[0x0][0x230] ;  /* 0x00008c00ff5b7b82 */ /* 0x000ea20000000800 */
[----:B------:R-:W-:-:S05]  /*0260*/  SHF.R.S32.HI R3, RZ, 0x6, R3 ;  /* 0x00000006ff037819 */ /* 0x000fca0000011403 */
[----:B------:R-:W-:Y:S02]  /*0270*/  IMAD.SHL.U32 R4, R3, 0x8, RZ ;  /* 0x0000000803047824 */ /* 0x000fe400078e00ff */
[----:B------:R-:W3:Y:S03]  /*0280*/  LDC R92, c[0x0][0x230] ;  /* 0x00008c00ff5c7b82 */ /* 0x000ee60000000800 */
[-C--:B------:R-:W-:Y:S02]  /*0290*/  IABS R7, R4.reuse ;  /* 0x0000000400077213 */ /* 0x080fe40000000000 */
[----:B------:R-:W-:Y:S02]  /*02a0*/  IABS R10, R4 ;  /* 0x00000004000a7213 */ /* 0x000fe40000000000 */
[----:B------:R-:W4:Y:S01]  /*02b0*/  I2F.RP R0, R7 ;  /* 0x0000000700007306 */ /* 0x000f220000209400 */
[----:B------:R-:W1:Y:S07]  /*02c0*/  LDC R252, c[0x0][0x230] ;  /* 0x00008c00fffc7b82 */ /* 0x000e6e0000000800 */
[----:B----4-:R-:W4:Y:S01]  /*02d0*/  MUFU.RCP R0, R0 ;  /* 0x0000000000007308 */ /* 0x010f220000001000 */
[----:B-1----:R-:W-:Y:S01]  /*02e0*/  IADD3 R252, R252, -0x46, RZ ;  /* 0xffffffbafcfc7810 */ /* 0x002fe20007ffe0ff */
[----:B----4-:R-:W-:-:S02]  /*02f0*/  VIADD R2, R0, 0xffffffe ;  /* 0x0ffffffe00027836 */ /* 0x010fc40000000000 */
[----:B------:R-:W-:-:S04]  /*0300*/  IMAD.MOV R0, RZ, RZ, -R10 ;  /* 0x000000ffff007224 */ /* 0x000fc800078e0a0a */
[----:B------:R1:W4:Y:S02]  /*0310*/  F2I.FTZ.U32.TRUNC.NTZ R3, R2 ;  /* 0x0000000200037305 */ /* 0x000324000021f000 */
[----:B-1----:R-:W-:Y:S02]  /*0320*/  IMAD.MOV.U32 R2, RZ, RZ, RZ ;  /* 0x000000ffff027224 */ /* 0x002fe400078e00ff */
[----:B----4-:R-:W-:-:S04]  /*0330*/  IMAD.MOV R6, RZ, RZ, -R3 ;  /* 0x000000ffff067224 */ /* 0x010fc800078e0a03 */
[----:B------:R-:W-:Y:S01]  /*0340*/  IMAD R9, R6, R7, RZ ;  /* 0x0000000706097224 */ /* 0x000fe200078e02ff */
[----:B------:R-:W-:-:S03]  /*0350*/  MOV R6, R8 ;  /* 0x0000000800067202 */ /* 0x000fc60000000f00 */
[----:B------:R-:W-:Y:S01]  /*0360*/  IMAD.HI.U32 R3, R3, R9, R2 ;  /* 0x0000000903037227 */ /* 0x000fe200078e0002 */
[----:B------:R-:W-:-:S05]  /*0370*/  SHF.R.S32.HI R9, RZ, 0x6, R42 ;  /* 0x00000006ff097819 */ /* 0x000fca000001142a */
[----:B------:R-:W-:-:S04]  /*0380*/  IMAD.HI.U32 R3, R3, R6, RZ ;  /* 0x0000000603037227 */ /* 0x000fc800078e00ff */
[----:B------:R-:W-:-:S05]  /*0390*/  IMAD R0, R3, R0, R6 ;  /* 0x0000000003007224 */ /* 0x000fca00078e0206 */
[----:B------:R-:W-:-:S13]  /*03a0*/  ISETP.GT.U32.AND P1, PT, R7, R0, PT ;  /* 0x000000000700720c */ /* 0x000fda0003f24070 */
[----:B------:R-:W-:Y:S01]  /*03b0*/  @!P1 IMAD.IADD R0, R0, 0x1, -R7 ;  /* 0x0000000100009824 */ /* 0x000fe200078e0a07 */
[----:B------:R-:W-:Y:S02]  /*03c0*/  @!P1 IADD3 R3, R3, 0x1, RZ ;  /* 0x0000000103039810 */ /* 0x000fe40007ffe0ff */
[----:B------:R-:W-:Y:S02]  /*03d0*/  ISETP.NE.AND P1, PT, R4, RZ, PT ;  /* 0x000000ff0400720c */ /* 0x000fe40003f25270 */
[----:B------:R-:W-:Y:S02]  /*03e0*/  ISETP.GE.U32.AND P0, PT, R0, R7, PT ;  /* 0x000000070000720c */ /* 0x000fe40003f06070 */
[----:B------:R-:W-:-:S04]  /*03f0*/  LOP3.LUT R0, R5, R4, RZ, 0x3c, !PT ;  /* 0x0000000405007212 */ /* 0x000fc800078e3cff */
[----:B------:R-:W-:Y:S01]  /*0400*/  ISETP.GE.AND P2, PT, R0, RZ, PT ;  /* 0x000000ff0000720c */ /* 0x000fe20003f46270 */
[----:B------:R-:W-:-:S06]  /*0410*/  VIADD R0, R38, 0x1ff ;  /* 0x000001ff26007836 */ /* 0x000fcc0000000000 */
[----:B------:R-:W-:-:S04]  /*0420*/  @P0 VIADD R3, R3, 0x1 ;  /* 0x0000000103030836 */ /* 0x000fc80000000000 */
[----:B------:R-:W-:Y:S01]  /*0430*/  IMAD.MOV.U32 R2, RZ, RZ, R3 ;  /* 0x000000ffff027224 */ /* 0x000fe200078e0003 */
[----:B------:R-:W-:-:S04]  /*0440*/  SHF.R.S32.HI R3, RZ, 0x1f, R0 ;  /* 0x0000001fff037819 */ /* 0x000fc80000011400 */
[----:B------:R-:W-:Y:S02]  /*0450*/  @!P2 IADD3 R2, -R2, RZ, RZ ;  /* 0x000000ff0202a210 */ /* 0x000fe40007ffe1ff */
[----:B------:R-:W-:Y:S02]  /*0460*/  @!P1 LOP3.LUT R2, RZ, R4, RZ, 0x33, !PT ;  /* 0x00000004ff029212 */ /* 0x000fe400078e33ff */
[----:B------:R-:W-:-:S03]  /*0470*/  LEA.HI R3, R3, R0, RZ, 0x9 ;  /* 0x0000000003037211 */ /* 0x000fc600078f48ff */
[----:B------:R-:W-:Y:S02]  /*0480*/  IMAD.SHL.U32 R16, R2, 0x8, RZ ;  /* 0x0000000802107824 */ /* 0x000fe400078e00ff */
[----:B------:R-:W-:-:S03]  /*0490*/  IMAD.MOV R2, RZ, RZ, -R2 ;  /* 0x000000ffff027224 */ /* 0x000fc600078e0a02 */
[----:B------:R-:W-:Y:S01]  /*04a0*/  LEA.HI.SX32 R3, R3, -R16, 0x17 ;  /* 0x8000001003037211 */ /* 0x000fe200078fbaff */
[----:B------:R-:W-:Y:S02]  /*04b0*/  IMAD R13, R4, R2, R5 ;  /* 0x00000002040d7224 */ /* 0x000fe400078e0205 */
[----:B------:R-:W-:Y:S01]  /*04c0*/  IMAD.MOV.U32 R2, RZ, RZ, RZ ;  /* 0x000000ffff027224 */ /* 0x000fe200078e00ff */
[----:B------:R-:W-:Y:S02]  /*04d0*/  VIMNMX R18, R3, 0x8, PT ;  /* 0x0000000803127848 */ /* 0x000fe40003fe0100 */
[----:B------:R-:W-:Y:S02]  /*04e0*/  IABS R4, R13 ;  /* 0x0000000d00047213 */ /* 0x000fe40000000000 */
[----:B------:R-:W-:-:S04]  /*04f0*/  IABS R6, R18 ;  /* 0x0000001200067213 */ /* 0x000fc80000000000 */
[----:B------:R-:W1:Y:S08]  /*0500*/  I2F.RP R0, R6 ;  /* 0x0000000600007306 */ /* 0x000e700000209400 */
[----:B-1----:R-:W1:Y:S02]  /*0510*/  MUFU.RCP R0, R0 ;  /* 0x0000000000007308 */ /* 0x002e640000001000 */
[----:B-1----:R-:W-:Y:S01]  /*0520*/  VIADD R3, R0, 0xffffffe ;  /* 0x0ffffffe00037836 */ /* 0x002fe20000000000 */
[----:B------:R-:W-:-:S05]  /*0530*/  IABS R0, R40 ;  /* 0x0000002800007213 */ /* 0x000fca0000000000 */
[----:B------:R-:W1:Y:S08]  /*0540*/  I2F.RP R8, R0 ;  /* 0x0000000000087306 */ /* 0x000e700000209400 */
[----:B------:R-:W4:Y:S08]  /*0550*/  F2I.FTZ.U32.TRUNC.NTZ R3, R3 ;  /* 0x0000000300037305 */ /* 0x000f30000021f000 */
[----:B-1----:R-:W-:Y:S01]  /*0560*/  MUFU.RCP R8, R8 ;  /* 0x0000000800087308 */ /* 0x002fe20000001000 */
[----:B----4-:R-:W-:-:S05]  /*0570*/  IADD3 R7, RZ, -R3, RZ ;  /* 0x80000003ff077210 */ /* 0x010fca0007ffe0ff */
[----:B------:R-:W-:Y:S01]  /*0580*/  IMAD R5, R7, R6, RZ ;  /* 0x0000000607057224 */ /* 0x000fe200078e02ff */
[----:B------:R-:W-:-:S03]  /*0590*/  IABS R7, R18 ;  /* 0x0000001200077213 */ /* 0x000fc60000000000 */
[----:B------:R-:W-:-:S04]  /*05a0*/  IMAD.HI.U32 R2, R3, R5, R2 ;  /* 0x0000000503027227 */ /* 0x000fc800078e0002 */
[----:B------:R-:W-:Y:S02]  /*05b0*/  IMAD.MOV.U32 R3, RZ, RZ, R4 ;  /* 0x000000ffff037224 */ /* 0x000fe400078e0004 */
[----:B------:R-:W-:Y:S02]  /*05c0*/  IMAD.MOV R4, RZ, RZ, -R7 ;  /* 0x000000ffff047224 */ /* 0x000fe400078e0a07 */
[----:B------:R-:W-:-:S04]  /*05d0*/  IMAD.HI.U32 R2, R2, R3, RZ ;  /* 0x0000000302027227 */ /* 0x000fc800078e00ff */
[----:B------:R-:W-:Y:S01]  /*05e0*/  IMAD R3, R2, R4, R3 ;  /* 0x0000000402037224 */ /* 0x000fe200078e0203 */
[----:B------:R-:W-:-:S04]  /*05f0*/  IABS R4, R38 ;  /* 0x0000002600047213 */ /* 0x000fc80000000000 */
[----:B------:R-:W-:Y:S01]  /*0600*/  ISETP.GT.U32.AND P1, PT, R6, R3, PT ;  /* 0x000000030600720c */ /* 0x000fe20003f24070 */
[----:B------:R-:W1:-:S12]  /*0610*/  I2F.RP R5, R4 ;  /* 0x0000000400057306 */ /* 0x000e580000209400 */
[-C--:B------:R-:W-:Y:S01]  /*0620*/  @!P1 IADD3 R3, R3, -R6.reuse, RZ ;  /* 0x8000000603039210 */ /* 0x080fe20007ffe0ff */
[----:B------:R-:W-:Y:S01]  /*0630*/  @!P1 VIADD R2, R2, 0x1 ;  /* 0x0000000102029836 */ /* 0x000fe20000000000 */
[----:B------:R-:W-:Y:S01]  /*0640*/  ISETP.NE.AND P1, PT, R18, RZ, PT ;  /* 0x000000ff1200720c */ /* 0x000fe20003f25270 */
[----:B-1----:R-:W1:Y:S01]  /*0650*/  MUFU.RCP R5, R5 ;  /* 0x0000000500057308 */ /* 0x002e620000001000 */
[----:B------:R-:W-:Y:S01]  /*0660*/  ISETP.GE.U32.AND P0, PT, R3, R6, PT ;  /* 0x000000060300720c */ /* 0x000fe20003f06070 */
[----:B------:R-:W-:Y:S01]  /*0670*/  VIADD R6, R8, 0xffffffe ;  /* 0x0ffffffe08067836 */ /* 0x000fe20000000000 */
[----:B------:R-:W-:-:S04]  /*0680*/  LOP3.LUT R3, R13, R18, RZ, 0x3c, !PT ;  /* 0x000000120d037212 */ /* 0x000fc800078e3cff */
[----:B------:R-:W-:Y:S01]  /*0690*/  ISETP.GE.AND P2, PT, R3, RZ, PT ;  /* 0x000000ff0300720c */ /* 0x000fe20003f46270 */
[----:B------:R4:W2:Y:S01]  /*06a0*/  F2I.FTZ.U32.TRUNC.NTZ R7, R6 ;  /* 0x0000000600077305 */ /* 0x0008a2000021f000 */
[----:B------:R-:W-:-:S04]  /*06b0*/  SHF.R.U32.HI R3, RZ, 0x6, R42 ;  /* 0x00000006ff037819 */ /* 0x000fc8000001162a */
[----:B------:R-:W-:Y:S01]  /*06c0*/  SGXT.U32 R3, R3, 0x1 ;  /* 0x000000010303781a */ /* 0x000fe20000000000 */
[----:B------:R-:W-:Y:S02]  /*06d0*/  @P0 VIADD R2, R2, 0x1 ;  /* 0x0000000102020836 */ /* 0x000fe40000000000 */
[----:B----4-:R-:W-:-:S03]  /*06e0*/  IMAD.MOV.U32 R6, RZ, RZ, RZ ;  /* 0x000000ffff067224 */ /* 0x010fc600078e00ff */
[----:B------:R-:W-:Y:S02]  /*06f0*/  MOV R19, R2 ;  /* 0x0000000200137202 */ /* 0x000fe40000000f00 */
[----:B-1----:R-:W-:Y:S01]  /*0700*/  IADD3 R2, R5, 0xffffffe, RZ ;  /* 0x0ffffffe05027810 */ /* 0x002fe20007ffe0ff */
[----:B--2---:R-:W-:Y:S02]  /*0710*/  IMAD.MOV R11, RZ, RZ, -R7 ;  /* 0x000000ffff0b7224 */ /* 0x004fe400078e0a07 */
[----:B------:R-:W-:Y:S01]  /*0720*/  @!P2 IMAD.MOV R19, RZ, RZ, -R19 ;  /* 0x000000ffff13a224 */ /* 0x000fe200078e0a13 */
[----:B------:R-:W-:Y:S01]  /*0730*/  @!P1 LOP3.LUT R19, RZ, R18, RZ, 0x33, !PT ;  /* 0x00000012ff139212 */ /* 0x000fe200078e33ff */
[----:B------:R-:W-:-:S04]  /*0740*/  IMAD R5, R11, R0, RZ ;  /* 0x000000000b057224 */ /* 0x000fc800078e02ff */
[----:B------:R-:W-:Y:S02]  /*0750*/  IMAD.SHL.U32 R12, R19, 0x40, RZ ;  /* 0x00000040130c7824 */ /* 0x000fe400078e00ff */
[----:B------:R-:W-:Y:S01]  /*0760*/  IMAD.HI.U32 R6, R7, R5, R6 ;  /* 0x0000000507067227 */ /* 0x000fe200078e0006 */
[----:B------:R-:W-:Y:S02]  /*0770*/  SGXT R5, R9, 0x1 ;  /* 0x000000010905781a */ /* 0x000fe40000000200 */
[----:B------:R-:W-:Y:S01]  /*0780*/  LOP3.LUT R8, R12, R3, RZ, 0xfc, !PT ;  /* 0x000000030c087212 */ /* 0x000fe200078efcff */
[----:B------:R-:W-:Y:S01]  /*0790*/  IMAD.SHL.U32 R7, R42, 0x4, RZ ;  /* 0x000000042a077824 */ /* 0x000fe200078e00ff */
[----:B------:R1:W2:Y:S01]  /*07a0*/  F2I.FTZ.U32.TRUNC.NTZ R3, R2 ;  /* 0x0000000200037305 */ /* 0x0002a2000021f000 */
[----:B------:R-:W-:Y:S02]  /*07b0*/  LOP3.LUT R10, R5, 0x90, RZ, 0xc0, !PT ;  /* 0x00000090050a7812 */ /* 0x000fe400078ec0ff */
[----:B------:R-:W-:-:S02]  /*07c0*/  IABS R9, R8 ;  /* 0x0000000800097213 */ /* 0x000fc40000000000 */
[----:B------:R-:W-:Y:S02]  /*07d0*/  LOP3.LUT R7, R10, 0x7c, R7, 0x78, !PT ;  /* 0x0000007c0a077812 */ /* 0x000fe400078e7807 */
[----:B------:R-:W-:Y:S01]  /*07e0*/  LOP3.LUT R20, R8, 0x3e, RZ, 0xfc, !PT ;  /* 0x0000003e08147812 */ /* 0x000fe200078efcff */
[----:B-1----:R-:W-:Y:S01]  /*07f0*/  IMAD.HI.U32 R2, R6, R9, RZ ;  /* 0x0000000906027227 */ /* 0x002fe200078e00ff */
[----:B------:R-:W-:Y:S02]  /*0800*/  LOP3.LUT R14, R7, 0x2000, R14, 0xf8, !PT ;  /* 0x00002000070e7812 */ /* 0x000fe400078ef80e */
[----:B------:R-:W-:Y:S01]  /*0810*/  IABS R15, R20 ;  /* 0x00000014000f7213 */ /* 0x000fe20000000000 */
[----:B------:R-:W-:Y:S01]  /*0820*/  IMAD.MOV R2, RZ, RZ, -R2 ;  /* 0x000000ffff027224 */ /* 0x000fe200078e0a02 */
[----:B------:R-:W-:Y:S02]  /*0830*/  LOP3.LUT R10, R8, 0x2, RZ, 0xfc, !PT ;  /* 0x00000002080a7812 */ /* 0x000fe400078efcff */
[----:B--2---:R-:W-:Y:S01]  /*0840*/  IADD3 R11, RZ, -R3, RZ ;  /* 0x80000003ff0b7210 */ /* 0x004fe20007ffe0ff */
[----:B------:R-:W-:Y:S01]  /*0850*/  IMAD R7, R0, R2, R9 ;  /* 0x0000000200077224 */ /* 0x000fe200078e0209 */
[----:B------:R-:W-:Y:S01]  /*0860*/  MOV R2, RZ ;  /* 0x000000ff00027202 */ /* 0x000fe20000000f00 */
[----:B------:R-:W-:Y:S01]  /*0870*/  IMAD.HI.U32 R5, R6, R15, RZ ;  /* 0x0000000f06057227 */ /* 0x000fe200078e00ff */
[----:B------:R-:W-:-:S02]  /*0880*/  IABS R17, R10 ;  /* 0x0000000a00117213 */ /* 0x000fc40000000000 */
[----:B------:R-:W-:Y:S01]  /*0890*/  ISETP.GT.U32.AND P0, PT, R0, R7, PT ;  /* 0x000000070000720c */ /* 0x000fe20003f04070 */
[----:B------:R-:W-:Y:S01]  /*08a0*/  IMAD.MOV R5, RZ, RZ, -R5 ;  /* 0x000000ffff057224 */ /* 0x000fe200078e0a05 */
[----:B------:R-:W-:Y:S01]  /*08b0*/  ISETP.GE.AND P2, PT, R10, RZ, PT ;  /* 0x000000ff0a00720c */ /* 0x000fe20003f46270 */
[----:B------:R-:W-:Y:S01]  /*08c0*/  IMAD R11, R11, R4, RZ ;  /* 0x000000040b0b7224 */ /* 0x000fe200078e02ff */
[----:B------:R-:W-:Y:S01]  /*08d0*/  LOP3.LUT R10, R8, 0x6, RZ, 0xfc, !PT ;  /* 0x00000006080a7812 */ /* 0x000fe200078efcff */
[----:B------:R-:W-:Y:S01]  /*08e0*/  IMAD R15, R0, R5, R15 ;  /* 0x00000005000f7224 */ /* 0x000fe200078e020f */
[C---:B------:R-:W-:Y:S01]  /*08f0*/  ISETP.GE.AND P4, PT, R8.reuse, RZ, PT ;  /* 0x000000ff0800720c */ /* 0x040fe20003f86270 */
[----:B------:R-:W-:Y:S01]  /*0900*/  IMAD.MOV R5, RZ, RZ, -R19 ;  /* 0x000000ffff057224 */ /* 0x000fe200078e0a13 */
[----:B------:R-:W-:Y:S01]  /*0910*/  LOP3.LUT R19, R8, 0x4, RZ, 0xfc, !PT ;  /* 0x0000000408137812 */ /* 0x000fe200078efcff */
[----:B------:R-:W-:Y:S01]  /*0920*/  IMAD.HI.U32 R3, R3, R11, R2 ;  /* 0x0000000b03037227 */ /* 0x000fe200078e0002 */
[----:B------:R-:W-:-:S02]  /*0930*/  ISETP.GT.U32.AND P1, PT, R0, R15, PT ;  /* 0x0000000f0000720c */ /* 0x000fc40003f24070 */
[----:B------:R-:W-:Y:S01]  /*0940*/  IABS R11, R19 ;  /* 0x00000013000b7213 */ /* 0x000fe20000000000 */
[----:B------:R-:W-:Y:S01]  /*0950*/  @!P0 IMAD.IADD R7, R7, 0x1, -R0 ;  /* 0x0000000107078824 */ /* 0x000fe200078e0a00 */
[----:B------:R-:W-:Y:S01]  /*0960*/  ISETP.GE.AND P6, PT, R10, RZ, PT ;  /* 0x000000ff0a00720c */ /* 0x000fe20003fc6270 */
[----:B------:R-:W-:Y:S01]  /*0970*/  IMAD.HI.U32 R9, R6, R17, RZ ;  /* 0x0000001106097227 */ /* 0x000fe200078e00ff */
[----:B------:R-:W-:Y:S02]  /*0980*/  ISETP.GE.AND P5, PT, R19, RZ, PT ;  /* 0x000000ff1300720c */ /* 0x000fe40003fa6270 */
[----:B------:R-:W-:Y:S01]  /*0990*/  ISETP.GT.U32.AND P0, PT, R0, R7, PT ;  /* 0x000000070000720c */ /* 0x000fe20003f04070 */
[----:B------:R-:W-:Y:S01]  /*09a0*/  IMAD.MOV R9, RZ, RZ, -R9 ;  /* 0x000000ffff097224 */ /* 0x000fe200078e0a09 */
[----:B------:R-:W-:Y:S01]  /*09b0*/  LOP3.LUT R22, R8, 0x10, RZ, 0xfc, !PT ;  /* 0x0000001008167812 */ /* 0x000fe200078efcff */
[----:B------:R-:W-:Y:S01]  /*09c0*/  IMAD.HI.U32 R2, R6, R11, RZ ;  /* 0x0000000b06027227 */ /* 0x000fe200078e00ff */
[----:B------:R-:W-:-:S02]  /*09d0*/  LOP3.LUT R24, R8, 0x14, RZ, 0xfc, !PT ;  /* 0x0000001408187812 */ /* 0x000fc400078efcff */
[----:B------:R-:W-:Y:S01]  /*09e0*/  @!P1 IADD3 R15, R15, -R0, RZ ;  /* 0x800000000f0f9210 */ /* 0x000fe20007ffe0ff */
[C---:B------:R-:W-:Y:S01]  /*09f0*/  IMAD R9, R0.reuse, R9, R17 ;  /* 0x0000000900097224 */ /* 0x040fe200078e0211 */
[----:B------:R-:W-:Y:S01]  /*0a00*/  IABS R27, R22 ;  /* 0x00000016001b7213 */ /* 0x000fe20000000000 */
[----:B------:R-:W-:Y:S01]  /*0a10*/  IMAD.MOV R2, RZ, RZ, -R2 ;  /* 0x000000ffff027224 */ /* 0x000fe200078e0a02 */
[----:B------:R-:W-:Y:S01]  /*0a20*/  ISETP.GT.U32.AND P1, PT, R0, R15, PT ;  /* 0x0000000f0000720c */ /* 0x000fe20003f24070 */
[----:B------:R-:W-:Y:S01]  /*0a30*/  IMAD R5, R18, R5, R13 ;  /* 0x0000000512057224 */ /* 0x000fe200078e020d */
[C---:B------:R-:W-:Y:S01]  /*0a40*/  ISETP.GT.U32.AND P3, PT, R0.reuse, R9, PT ;  /* 0x000000090000720c */ /* 0x040fe20003f64070 */
[----:B------:R-:W-:Y:S01]  /*0a50*/  IMAD R11, R0, R2, R11 ;  /* 0x00000002000b7224 */ /* 0x000fe200078e020b */
[----:B------:R-:W-:Y:S01]  /*0a60*/  IABS R33, R24 ;  /* 0x0000001800217213 */ /* 0x000fe20000000000 */
[----:B------:R-:W-:Y:S01]  /*0a70*/  @!P0 IMAD.IADD R7, R7, 0x1, -R0 ;  /* 0x0000000107078824 */ /* 0x000fe200078e0a00 */
[----:B------:R-:W-:Y:S01]  /*0a80*/  LOP3.LUT R26, R8, 0x1c, RZ, 0xfc, !PT ;  /* 0x0000001c081a7812 */ /* 0x000fe200078efcff */
[----:B------:R-:W-:Y:S01]  /*0a90*/  IMAD.IADD R13, R16, 0x1, R5 ;  /* 0x00000001100d7824 */ /* 0x000fe200078e0205 */
[----:B------:R-:W-:Y:S01]  /*0aa0*/  ISETP.GT.U32.AND P0, PT, R0, R11, PT ;  /* 0x0000000b0000720c */ /* 0x000fe20003f04070 */
[----:B------:R-:W-:Y:S01]  /*0ab0*/  IMAD.MOV.U32 R18, RZ, RZ, R7 ;  /* 0x000000ffff127224 */ /* 0x000fe200078e0007 */
[----:B------:R-:W-:-:S02]  /*0ac0*/  IABS R5, R10 ;  /* 0x0000000a00057213 */ /* 0x000fc40000000000 */
[----:B------:R-:W-:Y:S01]  /*0ad0*/  LOP3.LUT R16, R8, 0x8, RZ, 0xfc, !PT ;  /* 0x0000000808107812 */ /* 0x000fe200078efcff */
[----:B------:R-:W-:Y:S01]  /*0ae0*/  @!P1 IMAD.IADD R15, R15, 0x1, -R0 ;  /* 0x000000010f0f9824 */ /* 0x000fe200078e0a00 */
[----:B------:R-:W-:Y:S01]  /*0af0*/  ISETP.GE.AND P1, PT, R20, RZ, PT ;  /* 0x000000ff1400720c */ /* 0x000fe20003f26270 */
[----:B------:R-:W-:Y:S01]  /*0b00*/  IMAD.HI.U32 R2, R6, R5, RZ ;  /* 0x0000000506027227 */ /* 0x000fe200078e00ff */
[----:B------:R-:W-:Y:S02]  /*0b10*/  @!P3 IADD3 R9, R9, -R0, RZ ;  /* 0x800000000909b210 */ /* 0x000fe40007ffe0ff */
[----:B------:R-:W-:Y:S01]  /*0b20*/  IABS R17, R16 ;  /* 0x0000001000117213 */ /* 0x000fe20000000000 */
[----:B------:R-:W-:Y:S01]  /*0b30*/  IMAD.MOV R7, RZ, RZ, -R2 ;  /* 0x000000ffff077224 */ /* 0x000fe200078e0a02 */
[----:B------:R-:W-:Y:S01]  /*0b40*/  ISETP.GT.U32.AND P3, PT, R0, R9, PT ;  /* 0x000000090000720c */ /* 0x000fe20003f64070 */
[----:B------:R-:W-:Y:S01]  /*0b50*/  @!P0 IMAD.IADD R11, R11, 0x1, -R0 ;  /* 0x000000010b0b8824 */ /* 0x000fe200078e0a00 */
[----:B------:R-:W-:Y:S01]  /*0b60*/  LOP3.LUT R10, R8, 0xa, RZ, 0xfc, !PT ;  /* 0x0000000a080a7812 */ /* 0x000fe200078efcff */
[----:B------:R-:W-:Y:S01]  /*0b70*/  IMAD.HI.U32 R2, R6, R17, RZ ;  /* 0x0000001106027227 */ /* 0x000fe200078e00ff */
[----:B------:R-:W-:-:S02]  /*0b80*/  LOP3.LUT R20, R8, 0xe, RZ, 0xfc, !PT ;  /* 0x0000000e08147812 */ /* 0x000fc400078efcff */
[C---:B------:R-:W-:Y:S01]  /*0b90*/  ISETP.GT.U32.AND P0, PT, R0.reuse, R11, PT ;  /* 0x0000000b0000720c */ /* 0x040fe20003f04070 */
[----:B------:R-:W-:Y:S01]  /*0ba0*/  IMAD R7, R0, R7, R5 ;  /* 0x0000000700077224 */ /* 0x000fe200078e0205 */
[----:B------:R-:W-:Y:S01]  /*0bb0*/  MOV R5, R15 ;  /* 0x0000000f00057202 */ /* 0x000fe20000000f00 */
[----:B------:R-:W-:Y:S01]  /*0bc0*/  IMAD.MOV R2, RZ, RZ, -R2 ;  /* 0x000000ffff027224 */ /* 0x000fe200078e0a02 */
[----:B------:R-:W-:Y:S01]  /*0bd0*/  IABS R21, R20 ;  /* 0x0000001400157213 */ /* 0x000fe20000000000 */
[----:B------:R-:W-:Y:S01]  /*0be0*/  @!P4 IMAD.MOV R18, RZ, RZ, -R18 ;  /* 0x000000ffff12c224 */ /* 0x000fe200078e0a12 */
[----:B------:R-:W-:Y:S01]  /*0bf0*/  ISETP.GE.AND P4, PT, R16, RZ, PT ;  /* 0x000000ff1000720c */ /* 0x000fe20003f86270 */
[----:B------:R-:W-:Y:S01]  /*0c00*/  @!P1 IMAD.MOV R5, RZ, RZ, -R5 ;  /* 0x000000ffff059224 */ /* 0x000fe200078e0a05 */
[----:B------:R-:W-:Y:S01]  /*0c10*/  @!P3 IADD3 R9, R9, -R0, RZ ;  /* 0x800000000909b210 */ /* 0x000fe20007ffe0ff */
[----:B------:R-:W-:Y:S01]  /*0c20*/  IMAD R15, R0, R2, R17 ;  /* 0x00000002000f7224 */ /* 0x000fe200078e0211 */
[----:B------:R-:W-:Y:S01]  /*0c30*/  ISETP.GE.AND P1, PT, R10, RZ, PT ;  /* 0x000000ff0a00720c */ /* 0x000fe20003f26270 */
[----:B------:R-:W-:Y:S01]  /*0c40*/  IMAD.HI.U32 R16, R6, R27, RZ ;  /* 0x0000001b06107227 */ /* 0x000fe200078e00ff */
[----:B------:R-:W-:-:S02]  /*0c50*/  ISETP.GT.U32.AND P3, PT, R0, R7, PT ;  /* 0x000000070000720c */ /* 0x000fc40003f64070 */
[----:B------:R-:W-:Y:S01]  /*0c60*/  IABS R10, R10 ;  /* 0x0000000a000a7213 */ /* 0x000fe20000000000 */
[----:B------:R-:W-:Y:S01]  /*0c70*/  @!P0 IMAD.IADD R11, R11, 0x1, -R0 ;  /* 0x000000010b0b8824 */ /* 0x000fe200078e0a00 */
[----:B------:R-:W-:Y:S01]  /*0c80*/  ISETP.GT.U32.AND P0, PT, R0, R15, PT ;  /* 0x0000000f0000720c */ /* 0x000fe20003f04070 */
[----:B------:R-:W-:Y:S01]  /*0c90*/  IMAD.MOV.U32 R23, RZ, RZ, R9 ;  /* 0x000000ffff177224 */ /* 0x000fe200078e0009 */
[----:B------:R-:W-:Y:S01]  /*0ca0*/  IABS R39, R26 ;  /* 0x0000001a00277213 */ /* 0x000fe20000000000 */
[----:B------:R-:W-:Y:S01]  /*0cb0*/  IMAD.MOV.U32 R17, RZ, RZ, R10 ;  /* 0x000000ffff117224 */ /* 0x000fe200078e000a */
[C---:B------:R-:W-:Y:S01]  /*0cc0*/  LOP3.LUT R10, R8.reuse, 0xc, RZ, 0xfc, !PT ;  /* 0x0000000c080a7812 */ /* 0x040fe200078efcff */
[----:B------:R-:W-:Y:S01]  /*0cd0*/  IMAD.MOV.U32 R25, RZ, RZ, R11 ;  /* 0x000000ffff197224 */ /* 0x000fe200078e000b */
[----:B------:R-:W-:Y:S01]  /*0ce0*/  LOP3.LUT R28, R8, 0x32, RZ, 0xfc, !PT ;  /* 0x00000032081c7812 */ /* 0x000fe200078efcff */
[----:B------:R-:W-:Y:S01]  /*0cf0*/  IMAD.HI.U32 R2, R6, R17, RZ ;  /* 0x0000001106027227 */ /* 0x000fe200078e00ff */
[----:B------:R-:W-:-:S02]  /*0d00*/  IABS R19, R10 ;  /* 0x0000000a00137213 */ /* 0x000fc40000000000 */
[----:B------:R-:W-:Y:S01]  /*0d10*/  @!P5 IADD3 R25, -R25, RZ, RZ ;  /* 0x000000ff1919d210 */ /* 0x000fe20007ffe1ff */
[--C-:B------:R-:W-:Y:S01]  /*0d20*/  @!P3 IMAD.IADD R7, R7, 0x1, -R0.reuse ;  /* 0x000000010707b824 */ /* 0x100fe200078e0a00 */
[----:B------:R-:W-:Y:S01]  /*0d30*/  IADD3 R2, -R2, RZ, RZ ;  /* 0x000000ff02027210 */ /* 0x000fe20007ffe1ff */
[----:B------:R-:W-:Y:S01]  /*0d40*/  @!P0 IMAD.IADD R15, R15, 0x1, -R0 ;  /* 0x000000010f0f8824 */ /* 0x000fe200078e0a00 */
[----:B------:R-:W-:Y:S01]  /*0d50*/  IABS R71, R28 ;  /* 0x0000001c00477213 */ /* 0x000fe20000000000 */
[----:B------:R-:W-:Y:S01]  /*0d60*/  @!P2 IMAD.MOV R23, RZ, RZ, -R23 ;  /* 0x000000ffff17a224 */ /* 0x000fe200078e0a17 */
[C---:B------:R-:W-:Y:S01]  /*0d70*/  ISETP.GT.U32.AND P3, PT, R0.reuse, R7, PT ;  /* 0x000000070000720c */ /* 0x040fe20003f64070 */
[C---:B------:R-:W-:Y:S01]  /*0d80*/  IMAD R9, R0.reuse, R2, R17 ;  /* 0x0000000200097224 */ /* 0x040fe200078e0211 */
[----:B------:R-:W-:Y:S01]  /*0d90*/  ISETP.GT.U32.AND P0, PT, R0, R15, PT ;  /* 0x0000000f0000720c */ /* 0x000fe20003f04070 */
[----:B------:R-:W-:Y:S01]  /*0da0*/  IMAD.HI.U32 R2, R6, R19, RZ ;  /* 0x0000001306027227 */ /* 0x000fe200078e00ff */
[----:B------:R-:W-:-:S02]  /*0db0*/  ISETP.GE.AND P2, PT, R10, RZ, PT ;  /* 0x000000ff0a00720c */ /* 0x000fc40003f46270 */
[----:B------:R-:W-:Y:S01]  /*0dc0*/  ISETP.GT.U32.AND P5, PT, R0, R9, PT ;  /* 0x000000090000720c */ /* 0x000fe20003fa4070 */
[----:B------:R-:W-:Y:S01]  /*0dd0*/  IMAD.HI.U32 R10, R6, R21, RZ ;  /* 0x00000015060a7227 */ /* 0x000fe200078e00ff */
[C---:B------:R-:W-:Y:S02]  /*0de0*/  LOP3.LUT R30, R8.reuse, 0x34, RZ, 0xfc, !PT ;  /* 0x00000034081e7812 */ /* 0x040fe400078efcff */
[----:B------:R-:W-:Y:S01]  /*0df0*/  LOP3.LUT R34, R8, 0x38, RZ, 0xfc, !PT ;  /* 0x0000003808227812 */ /* 0x000fe200078efcff */
[----:B------:R-:W-:Y:S01]  /*0e00*/  IMAD.MOV R2, RZ, RZ, -R2 ;  /* 0x000000ffff027224 */ /* 0x000fe200078e0a02 */
[----:B------:R-:W-:Y:S01]  /*0e10*/  IABS R73, R30 ;  /* 0x0000001e00497213 */ /* 0x000fe20000000000 */
[----:B------:R-:W-:Y:S01]  /*0e20*/  IMAD.MOV R16, RZ, RZ, -R16 ;  /* 0x000000ffff107224 */ /* 0x000fe200078e0a10 */
[----:B------:R-:W-:Y:S01]  /*0e30*/  @!P3 IADD3 R7, R7, -R0, RZ ;  /* 0x800000000707b210 */ /* 0x000fe20007ffe0ff */
[----:B------:R-:W-:Y:S01]  /*0e40*/  IMAD.MOV R10, RZ, RZ, -R10 ;  /* 0x000000ffff0a7224 */ /* 0x000fe200078e0a0a */
[----:B------:R-:W-:Y:S01]  /*0e50*/  ISETP.GE.AND P3, PT, R20, RZ, PT ;  /* 0x000000ff1400720c */ /* 0x000fe20003f66270 */
[----:B------:R-:W-:Y:S01]  /*0e60*/  IMAD R11, R0, R2, R19 ;  /* 0x00000002000b7224 */ /* 0x000fe200078e0213 */
[----:B------:R-:W-:Y:S01]  /*0e70*/  LOP3.LUT R20, R8, 0x12, RZ, 0xfc, !PT ;  /* 0x0000001208147812 */ /* 0x000fe200078efcff */
[C---:B------:R-:W-:Y:S01]  /*0e80*/  IMAD R19, R0.reuse, R16, R27 ;  /* 0x0000001000137224 */ /* 0x040fe200078e021b */
[----:B------:R-:W-:Y:S01]  /*0e90*/  MOV R27, R7 ;  /* 0x00000007001b7202 */ /* 0x000fe20000000f00 */
[C---:B------:R-:W-:Y:S01]  /*0ea0*/  IMAD R17, R0.reuse, R10, R21 ;  /* 0x0000000a00117224 */ /* 0x040fe200078e0215 */
[----:B------:R-:W-:Y:S01]  /*0eb0*/  IABS R21, R20 ;  /* 0x0000001400157213 */ /* 0x000fe20000000000 */
[--C-:B------:R-:W-:Y:S01]  /*0ec0*/  @!P0 IMAD.IADD R15, R15, 0x1, -R0.reuse ;  /* 0x000000010f0f8824 */ /* 0x100fe200078e0a00 */
[----:B------:R-:W-:Y:S01]  /*0ed0*/  ISETP.GT.U32.AND P0, PT, R0, R11, PT ;  /* 0x0000000b0000720c */ /* 0x000fe20003f04070 */
[----:B------:R-:W-:Y:S01]  /*0ee0*/  @!P5 IMAD.IADD R9, R9, 0x1, -R0 ;  /* 0x000000010909d824 */ /* 0x000fe200078e0a00 */
[----:B------:R-:W-:Y:S01]  /*0ef0*/  LOP3.LUT R16, R8, 0x16, RZ, 0xfc, !PT ;  /* 0x0000001608107812 */ /* 0x000fe200078efcff */
[----:B------:R-:W-:Y:S01]  /*0f00*/  @!P6 IMAD.MOV R27, RZ, RZ, -R27 ;  /* 0x000000ffff1be224 */ /* 0x000fe200078e0a1b */
[----:B------:R-:W-:Y:S01]  /*0f10*/  ISETP.GT.U32.AND P6, PT, R0, R17, PT ;  /* 0x000000110000720c */ /* 0x000fe20003fc4070 */
[----:B------:R-:W-:Y:S01]  /*0f20*/  IMAD.HI.U32 R2, R6, R21, RZ ;  /* 0x0000001506027227 */ /* 0x000fe200078e00ff */
[----:B------:R-:W-:-:S02]  /*0f30*/  ISETP.GT.U32.AND P5, PT, R0, R9, PT ;  /* 0x000000090000720c */ /* 0x000fc40003fa4070 */
[----:B------:R-:W-:Y:S01]  /*0f40*/  LOP3.LUT R32, R8, 0x36, RZ, 0xfc, !PT ;  /* 0x0000003608207812 */ /* 0x000fe200078efcff */
[----:B------:R-:W-:Y:S01]  /*0f50*/  IMAD.HI.U32 R10, R6, R33, RZ ;  /* 0x00000021060a7227 */ /* 0x000fe200078e00ff */
[----:B------:R-:W-:Y:S02]  /*0f60*/  IADD3 R2, -R2, RZ, RZ ;  /* 0x000000ff02027210 */ /* 0x000fe40007ffe1ff */
[----:B------:R-:W-:Y:S01]  /*0f70*/  IABS R77, R34 ;  /* 0x00000022004d7213 */ /* 0x000fe20000000000 */
[--C-:B------:R-:W-:Y:S01]  /*0f80*/  @!P0 IMAD.IADD R11, R11, 0x1, -R0.reuse ;  /* 0x000000010b0b8824 */ /* 0x100fe200078e0a00 */
[----:B------:R-:W-:Y:S01]  /*0f90*/  IADD3 R10, -R10, RZ, RZ ;  /* 0x000000ff0a0a7210 */ /* 0x000fe20007ffe1ff */
[----:B------:R-:W-:Y:S01]  /*0fa0*/  IMAD.MOV.U32 R29, RZ, RZ, R15 ;  /* 0x000000ffff1d7224 */ /* 0x000fe200078e000f */
[----:B------:R-:W-:Y:S01]  /*0fb0*/  IABS R15, R16 ;  /* 0x00000010000f7213 */ /* 0x000fe20000000000 */
[--C-:B------:R-:W-:Y:S01]  /*0fc0*/  @!P6 IMAD.IADD R17, R17, 0x1, -R0.reuse ;  /* 0x000000011111e824 */ /* 0x100fe200078e0a00 */
[----:B------:R-:W-:Y:S01]  /*0fd0*/  ISETP.GT.U32.AND P6, PT, R0, R11, PT ;  /* 0x0000000b0000720c */ /* 0x000fe20003fc4070 */
[----:B------:R-:W-:Y:S01]  /*0fe0*/  @!P5 IMAD.IADD R9, R9, 0x1, -R0 ;  /* 0x000000010909d824 */ /* 0x000fe200078e0a00 */
[----:B------:R-:W-:Y:S01]  /*0ff0*/  ISETP.GE.AND P0, PT, R20, RZ, PT ;  /* 0x000000ff1400720c */ /* 0x000fe20003f06270 */
[----:B------:R-:W-:Y:S01]  /*1000*/  IMAD R7, R0, R2, R21 ;  /* 0x0000000200077224 */ /* 0x000fe200078e0215 */
[----:B------:R-:W-:Y:S01]  /*1010*/  LOP3.LUT R20, R8, 0x18, RZ, 0xfc, !PT ;  /* 0x0000001808147812 */ /* 0x000fe200078efcff */
[----:B------:R-:W-:Y:S01]  /*1020*/  IMAD.MOV.U32 R31, RZ, RZ, R9 ;  /* 0x000000ffff1f7224 */ /* 0x000fe200078e0009 */
[----:B------:R-:W-:Y:S01]  /*1030*/  ISETP.GT.U32.AND P5, PT, R0, R19, PT ;  /* 0x000000130000720c */ /* 0x000fe20003fa4070 */
[----:B------:R-:W-:Y:S01]  /*1040*/  IMAD.HI.U32 R2, R6, R15, RZ ;  /* 0x0000000f06027227 */ /* 0x000fe200078e00ff */
[----:B------:R-:W-:-:S02]  /*1050*/  IABS R21, R20 ;  /* 0x0000001400157213 */ /* 0x000fc40000000000 */
[----:B------:R-:W-:Y:S01]  /*1060*/  IABS R75, R32 ;  /* 0x00000020004b7213 */ /* 0x000fe20000000000 */
[----:B------:R-:W-:Y:S01]  /*1070*/  @!P1 IMAD.MOV R31, RZ, RZ, -R31 ;  /* 0x000000ffff1f9224 */ /* 0x000fe200078e0a1f */
[C---:B------:R-:W-:Y:S01]  /*1080*/  ISETP.GT.U32.AND P1, PT, R0.reuse, R17, PT ;  /* 0x000000110000720c */ /* 0x040fe20003f24070 */
[C---:B------:R-:W-:Y:S01]  /*1090*/  IMAD R9, R0.reuse, R10, R33 ;  /* 0x0000000a00097224 */ /* 0x040fe200078e0221 */
[----:B------:R-:W-:Y:S01]  /*10a0*/  @!P6 IADD3 R11, R11, -R0, RZ ;  /* 0x800000000b0be210 */ /* 0x000fe20007ffe0ff */
[----:B------:R-:W-:Y:S01]  /*10b0*/  IMAD.MOV R10, RZ, RZ, -R2 ;  /* 0x000000ffff0a7224 */ /* 0x000fe200078e0a02 */
[----:B------:R-:W-:Y:S01]  /*10c0*/  ISETP.GT.U32.AND P6, PT, R0, R7, PT ;  /* 0x000000070000720c */ /* 0x000fe20003fc4070 */
[----:B------:R-:W-:Y:S01]  /*10d0*/  @!P4 IMAD.MOV R29, RZ, RZ, -R29 ;  /* 0x000000ffff1dc224 */ /* 0x000fe200078e0a1d */
[----:B------:R-:W-:Y:S01]  /*10e0*/  ISETP.GE.AND P4, PT, R22, RZ, PT ;  /* 0x000000ff1600720c */ /* 0x000fe20003f86270 */
[----:B------:R-:W-:Y:S01]  /*10f0*/  IMAD R15, R0, R10, R15 ;  /* 0x0000000a000f7224 */ /* 0x000fe200078e020f */
[----:B------:R-:W-:Y:S01]  /*1100*/  LOP3.LUT R22, R8, 0x1a, RZ, 0xfc, !PT ;  /* 0x0000001a08167812 */ /* 0x000fe200078efcff */
[----:B------:R-:W-:Y:S01]  /*1110*/  IMAD.HI.U32 R2, R6, R21, RZ ;  /* 0x0000001506027227 */ /* 0x000fe200078e00ff */
[----:B------:R-:W-:-:S02]  /*1120*/  MOV R33, R11 ;  /* 0x0000000b00217202 */ /* 0x000fc40000000f00 */
[----:B------:R-:W-:Y:S01]  /*1130*/  IABS R47, R22 ;  /* 0x00000016002f7213 */ /* 0x000fe20000000000 */
[--C-:B------:R-:W-:Y:S01]  /*1140*/  @!P1 IMAD.IADD R17, R17, 0x1, -R0.reuse ;  /* 0x0000000111119824 */ /* 0x100fe200078e0a00 */
[----:B------:R-:W-:Y:S01]  /*1150*/  ISETP.GT.U32.AND P1, PT, R0, R9, PT ;  /* 0x000000090000720c */ /* 0x000fe20003f24070 */
[----:B------:R-:W-:Y:S01]  /*1160*/  @!P2 IMAD.MOV R33, RZ, RZ, -R33 ;  /* 0x000000ffff21a224 */ /* 0x000fe200078e0a21 */
[----:B------:R-:W-:Y:S01]  /*1170*/  IADD3 R2, -R2, RZ, RZ ;  /* 0x000000ff02027210 */ /* 0x000fe20007ffe1ff */
[--C-:B------:R-:W-:Y:S01]  /*1180*/  @!P6 IMAD.IADD R7, R7, 0x1, -R0.reuse ;  /* 0x000000010707e824 */ /* 0x100fe200078e0a00 */
[----:B------:R-:W-:Y:S01]  /*1190*/  ISETP.GT.U32.AND P6, PT, R0, R15, PT ;  /* 0x0000000f0000720c */ /* 0x000fe20003fc4070 */
[----:B------:R-:W-:Y:S01]  /*11a0*/  IMAD.HI.U32 R10, R6, R47, RZ ;  /* 0x0000002f060a7227 */ /* 0x000fe200078e00ff */
[----:B------:R-:W-:Y:S02]  /*11b0*/  LOP3.LUT R36, R8, 0x3a, RZ, 0xfc, !PT ;  /* 0x0000003a08247812 */ /* 0x000fe400078efcff */
[C---:B------:R-:W-:Y:S01]  /*11c0*/  ISETP.GT.U32.AND P2, PT, R0.reuse, R7, PT ;  /* 0x000000070000720c */ /* 0x040fe20003f44070 */
[----:B------:R-:W-:Y:S01]  /*11d0*/  @!P5 IMAD.IADD R19, R19, 0x1, -R0 ;  /* 0x000000011313d824 */ /* 0x000fe200078e0a00 */
[----:B------:R-:W-:Y:S01]  /*11e0*/  IABS R79, R36 ;  /* 0x00000024004f7213 */ /* 0x000fe20000000000 */
[----:B------:R-:W-:-:S02]  /*11f0*/  IMAD R21, R0, R2, R21 ;  /* 0x0000000200157224 */ /* 0x000fc400078e0215 */
[----:B------:R-:W-:Y:S01]  /*1200*/  @!P1 IMAD.IADD R9, R9, 0x1, -R0 ;  /* 0x0000000109099824 */ /* 0x000fe200078e0a00 */
[----:B------:R-:W-:Y:S01]  /*1210*/  ISETP.GT.U32.AND P5, PT, R0, R19, PT ;  /* 0x000000130000720c */ /* 0x000fe20003fa4070 */
[----:B------:R-:W-:Y:S01]  /*1220*/  IMAD.MOV R10, RZ, RZ, -R10 ;  /* 0x000000ffff0a7224 */ /* 0x000fe200078e0a0a */
[----:B------:R-:W-:Y:S01]  /*1230*/  ISETP.GE.AND P1, PT, R16, RZ, PT ;  /* 0x000000ff1000720c */ /* 0x000fe20003f26270 */
[----:B------:R-:W-:Y:S01]  /*1240*/  @!P6 IMAD.IADD R15, R15, 0x1, -R0 ;  /* 0x000000010f0fe824 */ /* 0x000fe200078e0a00 */
[----:B------:R-:W-:Y:S01]  /*1250*/  ISETP.GT.U32.AND P6, PT, R0, R9, PT ;  /* 0x000000090000720c */ /* 0x000fe20003fc4070 */
[----:B------:R-:W-:Y:S01]  /*1260*/  IMAD.HI.U32 R2, R6, R39, RZ ;  /* 0x0000002706027227 */ /* 0x000fe200078e00ff */
[----:B------:R-:W-:-:S03]  /*1270*/  LOP3.LUT R16, R8, 0x1e, RZ, 0xfc, !PT ;  /* 0x0000001e08107812 */ /* 0x000fc600078efcff */
[C---:B------:R-:W-:Y:S01]  /*1280*/  IMAD R47, R0.reuse, R10, R47 ;  /* 0x0000000a002f7224 */ /* 0x040fe200078e022f */
[----:B------:R-:W-:Y:S01]  /*1290*/  IABS R10, R16 ;  /* 0x00000010000a7213 */ /* 0x000fe20000000000 */
[----:B------:R-:W-:Y:S02]  /*12a0*/  IMAD.MOV R2, RZ, RZ, -R2 ;  /* 0x000000ffff027224 */ /* 0x000fe400078e0a02 */
[----:B------:R-:W-:Y:S02]  /*12b0*/  IMAD.MOV.U32 R35, RZ, RZ, R17 ;  /* 0x000000ffff237224 */ /* 0x000fe400078e0011 */
[C---:B------:R-:W-:Y:S02]  /*12c0*/  IMAD R11, R0.reuse, R2, R39 ;  /* 0x00000002000b7224 */ /* 0x040fe400078e0227 */
[--C-:B------:R-:W-:Y:S01]  /*12d0*/  @!P2 IMAD.IADD R7, R7, 0x1, -R0.reuse ;  /* 0x000000010707a824 */ /* 0x100fe200078e0a00 */
[C---:B------:R-:W-:Y:S01]  /*12e0*/  ISETP.GT.U32.AND P2, PT, R0.reuse, R47, PT ;  /* 0x0000002f0000720c */ /* 0x040fe20003f44070 */
[--C-:B------:R-:W-:Y:S01]  /*12f0*/  @!P6 IMAD.IADD R9, R9, 0x1, -R0.reuse ;  /* 0x000000010909e824 */ /* 0x100fe200078e0a00 */
[----:B------:R-:W-:Y:S01]  /*1300*/  @!P3 IADD3 R35, -R35, RZ, RZ ;  /* 0x000000ff2323b210 */ /* 0x000fe20007ffe1ff */
[----:B------:R-:W-:Y:S01]  /*1310*/  @!P5 IMAD.IADD R19, R19, 0x1, -R0 ;  /* 0x000000011313d824 */ /* 0x000fe200078e0a00 */
[C---:B------:R-:W-:Y:S01]  /*1320*/  ISETP.GT.U32.AND P6, PT, R0.reuse, R11, PT ;  /* 0x0000000b0000720c */ /* 0x040fe20003fc4070 */
[----:B------:R-:W-:Y:S01]  /*1330*/  IMAD.MOV.U32 R17, RZ, RZ, R10 ;  /* 0x000000ffff117224 */ /* 0x000fe200078e000a */
[----:B------:R-:W-:Y:S01]  /*1340*/  ISETP.GT.U32.AND P3, PT, R0, R15, PT ;  /* 0x0000000f0000720c */ /* 0x000fe20003f64070 */
[----:B------:R-:W-:Y:S01]  /*1350*/  IMAD.MOV.U32 R37, RZ, RZ, R19 ;  /* 0x000000ffff257224 */ /* 0x000fe200078e0013 */
[----:B------:R-:W-:Y:S01]  /*1360*/  ISETP.GE.AND P5, PT, R24, RZ, PT ;  /* 0x000000ff1800720c */ /* 0x000fe20003fa6270 */
[----:B------:R-:W-:Y:S01]  /*1370*/  IMAD.HI.U32 R2, R6, R17, RZ ;  /* 0x0000001106027227 */ /* 0x000fe200078e00ff */
[----:B------:R-:W-:-:S02]  /*1380*/  LOP3.LUT R24, R8, 0x20, RZ, 0xfc, !PT ;  /* 0x0000002008187812 */ /* 0x000fc400078efcff */
[----:B------:R-:W-:Y:S01]  /*1390*/  @!P4 IADD3 R37, -R37, RZ, RZ ;  /* 0x000000ff2525c210 */ /* 0x000fe20007ffe1ff */
[--C-:B------:R-:W-:Y:S01]  /*13a0*/  @!P2 IMAD.IADD R47, R47, 0x1, -R0.reuse ;  /* 0x000000012f2fa824 */ /* 0x100fe200078e0a00 */
[----:B------:R-:W-:Y:S01]  /*13b0*/  IABS R19, R24 ;  /* 0x0000001800137213 */ /* 0x000fe20000000000 */
[----:B------:R-:W-:Y:S01]  /*13c0*/  IMAD.MOV.U32 R41, RZ, RZ, R9 ;  /* 0x000000ffff297224 */ /* 0x000fe200078e0009 */
[----:B------:R-:W-:Y:S01]  /*13d0*/  ISETP.GT.U32.AND P4, PT, R0, R21, PT ;  /* 0x000000150000720c */ /* 0x000fe20003f84070 */
[--C-:B------:R-:W-:Y:S01]  /*13e0*/  @!P6 IMAD.IADD R11, R11, 0x1, -R0.reuse ;  /* 0x000000010b0be824 */ /* 0x100fe200078e0a00 */
[----:B------:R-:W-:Y:S01]  /*13f0*/  IADD3 R10, -R2, RZ, RZ ;  /* 0x000000ff020a7210 */ /* 0x000fe20007ffe1ff */
[----:B------:R-:W-:Y:S01]  /*1400*/  @!P3 IMAD.IADD R15, R15, 0x1, -R0 ;  /* 0x000000010f0fb824 */ /* 0x000fe200078e0a00 */
[----:B------:R-:W-:Y:S01]  /*1410*/  ISETP.GT.U32.AND P6, PT, R0, R47, PT ;  /* 0x0000002f0000720c */ /* 0x000fe20003fc4070 */
[----:B------:R-:W-:Y:S01]  /*1420*/  IMAD.HI.U32 R2, R6, R19, RZ ;  /* 0x0000001306027227 */ /* 0x000fe200078e00ff */
[----:B------:R-:W-:-:S02]  /*1430*/  ISETP.GE.AND P3, PT, R20, RZ, PT ;  /* 0x000000ff1400720c */ /* 0x000fc40003f66270 */
[----:B------:R-:W-:Y:S01]  /*1440*/  LOP3.LUT R20, R8, 0x22, RZ, 0xfc, !PT ;  /* 0x0000002208147812 */ /* 0x000fe200078efcff */
[----:B------:R-:W-:Y:S01]  /*1450*/  IMAD.MOV R2, RZ, RZ, -R2 ;  /* 0x000000ffff027224 */ /* 0x000fe200078e0a02 */
[----:B------:R-:W-:Y:S01]  /*1460*/  MOV R43, R15 ;  /* 0x0000000f002b7202 */ /* 0x000fe20000000f00 */
[C---:B------:R-:W-:Y:S01]  /*1470*/  IMAD R17, R0.reuse, R10, R17 ;  /* 0x0000000a00117224 */ /* 0x040fe200078e0211 */
[----:B------:R-:W-:Y:S01]  /*1480*/  MOV R39, R7 ;  /* 0x0000000700277202 */ /* 0x000fe20000000f00 */
[C---:B------:R-:W-:Y:S01]  /*1490*/  IMAD R7, R0.reuse, R2, R19 ;  /* 0x0000000200077224 */ /* 0x040fe200078e0213 */
[----:B------:R-:W-:Y:S01]  /*14a0*/  IABS R10, R20 ;  /* 0x00000014000a7213 */ /* 0x000fe20000000000 */
[----:B------:R-:W-:Y:S01]  /*14b0*/  @!P1 IMAD.MOV R43, RZ, RZ, -R43 ;  /* 0x000000ffff2b9224 */ /* 0x000fe200078e0a2b */
[----:B------:R-:W-:Y:S01]  /*14c0*/  ISETP.GT.U32.AND P1, PT, R0, R17, PT ;  /* 0x000000110000720c */ /* 0x000fe20003f24070 */
[--C-:B------:R-:W-:Y:S01]  /*14d0*/  @!P4 IMAD.IADD R21, R21, 0x1, -R0.reuse ;  /* 0x000000011515c824 */ /* 0x100fe200078e0a00 */
[----:B------:R-:W-:Y:S01]  /*14e0*/  ISETP.GE.AND P4, PT, R22, RZ, PT ;  /* 0x000000ff1600720c */ /* 0x000fe20003f86270 */
[----:B------:R-:W-:Y:S01]  /*14f0*/  @!P6 IMAD.IADD R47, R47, 0x1, -R0 ;  /* 0x000000012f2fe824 */ /* 0x000fe200078e0a00 */
[C---:B------:R-:W-:Y:S01]  /*1500*/  ISETP.GT.U32.AND P6, PT, R0.reuse, R7, PT ;  /* 0x000000070000720c */ /* 0x040fe20003fc4070 */
[----:B------:R-:W-:Y:S01]  /*1510*/  IMAD.MOV.U32 R9, RZ, RZ, R10 ;  /* 0x000000ffff097224 */ /* 0x000fe200078e000a */
[----:B------:R-:W-:Y:S01]  /*1520*/  ISETP.GT.U32.AND P2, PT, R0, R21, PT ;  /* 0x000000150000720c */ /* 0x000fe20003f44070 */
[----:B------:R-:W-:Y:S01]  /*1530*/  @!P0 IMAD.MOV R39, RZ, RZ, -R39 ;  /* 0x000000ffff278224 */ /* 0x000fe200078e0a27 */
[----:B------:R-:W-:Y:S01]  /*1540*/  LOP3.LUT R10, R8, 0x24, RZ, 0xfc, !PT ;  /* 0x00000024080a7812 */ /* 0x000fe200078efcff */
[----:B------:R-:W-:Y:S01]  /*1550*/  IMAD.HI.U32 R2, R6, R9, RZ ;  /* 0x0000000906027227 */ /* 0x000fe200078e00ff */
[----:B------:R-:W-:-:S02]  /*1560*/  ISETP.GT.U32.AND P0, PT, R0, R11, PT ;  /* 0x0000000b0000720c */ /* 0x000fc40003f04070 */
[----:B------:R-:W-:Y:S01]  /*1570*/  IABS R15, R10 ;  /* 0x0000000a000f7213 */ /* 0x000fe20000000000 */
[----:B------:R-:W-:Y:S01]  /*1580*/  IMAD.MOV R2, RZ, RZ, -R2 ;  /* 0x000000ffff027224 */ /* 0x000fe200078e0a02 */
[----:B------:R-:W-:Y:S01]  /*1590*/  @!P1 IADD3 R17, R17, -R0, RZ ;  /* 0x8000000011119210 */ /* 0x000fe20007ffe0ff */
[----:B------:R-:W-:Y:S01]  /*15a0*/  @!P4 IMAD.MOV R47, RZ, RZ, -R47 ;  /* 0x000000ffff2fc224 */ /* 0x000fe200078e0a2f */
[----:B------:R-:W-:Y:S01]  /*15b0*/  ISETP.GE.AND P1, PT, R20, RZ, PT ;  /* 0x000000ff1400720c */ /* 0x000fe20003f26270 */
[----:B------:R-:W-:Y:S01]  /*15c0*/  IMAD R9, R0, R2, R9 ;  /* 0x0000000200097224 */ /* 0x000fe200078e0209 */
[----:B------:R-:W-:Y:S01]  /*15d0*/  LOP3.LUT R20, R8, 0x28, RZ, 0xfc, !PT ;  /* 0x0000002808147812 */ /* 0x000fe200078efcff */
[----:B------:R-:W-:Y:S01]  /*15e0*/  IMAD.HI.U32 R2, R6, R15, RZ ;  /* 0x0000000f06027227 */ /* 0x000fe200078e00ff */
[----:B------:R-:W-:Y:S02]  /*15f0*/  @!P2 IADD3 R21, R21, -R0, RZ ;  /* 0x800000001515a210 */ /* 0x000fe40007ffe0ff */
[C---:B------:R-:W-:Y:S01]  /*1600*/  ISETP.GT.U32.AND P4, PT, R0.reuse, R9, PT ;  /* 0x000000090000720c */ /* 0x040fe20003f84070 */
[--C-:B------:R-:W-:Y:S01]  /*1610*/  @!P6 IMAD.IADD R7, R7, 0x1, -R0.reuse ;  /* 0x000000010707e824 */ /* 0x100fe200078e0a00 */
[----:B------:R-:W-:Y:S01]  /*1620*/  ISETP.GT.U32.AND P6, PT, R0, R17, PT ;  /* 0x000000110000720c */ /* 0x000fe20003fc4070 */
[--C-:B------:R-:W-:Y:S01]  /*1630*/  @!P0 IMAD.IADD R11, R11, 0x1, -R0.reuse ;  /* 0x000000010b0b8824 */ /* 0x100fe200078e0a00 */
[----:B------:R-:W-:Y:S01]  /*1640*/  IADD3 R2, -R2, RZ, RZ ;  /* 0x000000ff02027210 */ /* 0x000fe20007ffe1ff */
[----:B------:R-:W-:Y:S01]  /*1650*/  IMAD.MOV.U32 R45, RZ, RZ, R21 ;  /* 0x000000ffff2d7224 */ /* 0x000fe200078e0015 */
[----:B------:R-:W-:Y:S01]  /*1660*/  ISETP.GE.AND P2, PT, R16, RZ, PT ;  /* 0x000000ff1000720c */ /* 0x000fe20003f46270 */
[----:B------:R-:W-:Y:S01]  /*1670*/  IMAD.MOV.U32 R49, RZ, RZ, R11 ;  /* 0x000000ffff317224 */ /* 0x000fe200078e000b */
[----:B------:R-:W-:Y:S01]  /*1680*/  LOP3.LUT R16, R8, 0x26, RZ, 0xfc, !PT ;  /* 0x0000002608107812 */ /* 0x000fe200078efcff */
[----:B------:R-:W-:Y:S01]  /*1690*/  IMAD R11, R0, R2, R15 ;  /* 0x00000002000b7224 */ /* 0x000fe200078e020f */
[----:B------:R-:W-:Y:S01]  /*16a0*/  ISETP.GE.AND P0, PT, R24, RZ, PT ;  /* 0x000000ff1800720c */ /* 0x000fe20003f06270 */
[----:B------:R-:W-:Y:S01]  /*16b0*/  @!P3 IMAD.MOV R45, RZ, RZ, -R45 ;  /* 0x000000ffff2db224 */ /* 0x000fe200078e0a2d */
[----:B------:R-:W-:Y:S01]  /*16c0*/  ISETP.GT.U32.AND P3, PT, R0, R7, PT ;  /* 0x000000070000720c */ /* 0x000fe20003f64070 */
[----:B------:R-:W-:Y:S01]  /*16d0*/  @!P5 IMAD.MOV R41, RZ, RZ, -R41 ;  /* 0x000000ffff29d224 */ /* 0x000fe200078e0a29 */
[----:B------:R-:W-:Y:S01]  /*16e0*/  ISETP.GE.AND P5, PT, R26, RZ, PT ;  /* 0x000000ff1a00720c */ /* 0x000fe20003fa6270 */
[----:B------:R-:W-:Y:S01]  /*16f0*/  @!P4 IMAD.IADD R9, R9, 0x1, -R0 ;  /* 0x000000010909c824 */ /* 0x000fe200078e0a00 */
[----:B------:R-:W-:-:S02]  /*1700*/  @!P6 IADD3 R17, R17, -R0, RZ ;  /* 0x800000001111e210 */ /* 0x000fc40007ffe0ff */
[----:B------:R-:W-:Y:S02]  /*1710*/  ISETP.GT.U32.AND P6, PT, R0, R11, PT ;  /* 0x0000000b0000720c */ /* 0x000fe40003fc4070 */
[----:B------:R-:W-:Y:S01]  /*1720*/  IABS R19, R16 ;  /* 0x0000001000137213 */ /* 0x000fe20000000000 */
[----:B------:R-:W-:Y:S01]  /*1730*/  IMAD.MOV.U32 R51, RZ, RZ, R17 ;  /* 0x000000ffff337224 */ /* 0x000fe200078e0011 */
[----:B------:R-:W-:Y:S02]  /*1740*/  IABS R21, R20 ;  /* 0x0000001400157213 */ /* 0x000fe40000000000 */
[----:B------:R-:W-:Y:S01]  /*1750*/  LOP3.LUT R26, R8, 0x30, RZ, 0xfc, !PT ;  /* 0x00000030081a7812 */ /* 0x000fe200078efcff */
[----:B------:R-:W-:Y:S01]  /*1760*/  IMAD.HI.U32 R2, R6, R19, RZ ;  /* 0x0000001306027227 */ /* 0x000fe200078e00ff */
[----:B------:R-:W-:Y:S02]  /*1770*/  @!P2 IADD3 R51, -R51, RZ, RZ ;  /* 0x000000ff3333a210 */ /* 0x000fe40007ffe1ff */
[----:B------:R-:W-:Y:S01]  /*1780*/  IABS R69, R26 ;  /* 0x0000001a00457213 */ /* 0x000fe20000000000 */
[----:B------:R-:W-:Y:S01]  /*1790*/  @!P3 IMAD.IADD R7, R7, 0x1, -R0 ;  /* 0x000000010707b824 */ /* 0x000fe200078e0a00 */
[----:B------:R-:W-:Y:S01]  /*17a0*/  ISETP.GE.AND P3, PT, R16, RZ, PT ;  /* 0x000000ff1000720c */ /* 0x000fe20003f66270 */
[----:B------:R-:W-:Y:S01]  /*17b0*/  IMAD.MOV R2, RZ, RZ, -R2 ;  /* 0x000000ffff027224 */ /* 0x000fe200078e0a02 */
[----:B------:R-:W-:Y:S01]  /*17c0*/  SHF.L.U32 R16, R42, 0x4, RZ ;  /* 0x000000042a107819 */ /* 0x000fe200000006ff */
[----:B------:R-:W-:Y:S01]  /*17d0*/  @!P6 IMAD.IADD R11, R11, 0x1, -R0 ;  /* 0x000000010b0be824 */ /* 0x000fe200078e0a00 */
[----:B------:R-:W-:Y:S01]  /*17e0*/  ISETP.GT.U32.AND P6, PT, R0, R9, PT ;  /* 0x000000090000720c */ /* 0x000fe20003fc4070 */
[----:B------:R-:W-:Y:S01]  /*17f0*/  IMAD.MOV.U32 R53, RZ, RZ, R7 ;  /* 0x000000ffff357224 */ /* 0x000fe200078e0007 */
[----:B------:R-:W-:Y:S01]  /*1800*/  LOP3.LUT R17, R16, 0x70, RZ, 0xc0, !PT ;  /* 0x0000007010117812 */ /* 0x000fe200078ec0ff */
[----:B------:R-:W-:Y:S01]  /*1810*/  @!P5 IMAD.MOV R49, RZ, RZ, -R49 ;  /* 0x000000ffff31d224 */ /* 0x000fe200078e0a31 */
[----:B------:R-:W-:Y:S01]  /*1820*/  ISETP.GE.AND P5, PT, R10, RZ, PT ;  /* 0x000000ff0a00720c */ /* 0x000fe20003fa6270 */
[----:B------:R-:W-:Y:S01]  /*1830*/  IMAD R15, R0, R2, R19 ;  /* 0x00000002000f7224 */ /* 0x000fe200078e0213 */
[----:B------:R-:W-:Y:S01]  /*1840*/  LOP3.LUT R2, R42, 0x7f, RZ, 0xc0, !PT ;  /* 0x0000007f2a027812 */ /* 0x000fe200078ec0ff */
[----:B------:R-:W-:Y:S01]  /*1850*/  IMAD.HI.U32 R10, R6, R21, RZ ;  /* 0x00000015060a7227 */ /* 0x000fe200078e00ff */
[----:B------:R-:W-:-:S02]  /*1860*/  @!P0 IADD3 R53, -R53, RZ, RZ ;  /* 0x000000ff35358210 */ /* 0x000fc40007ffe1ff */
[C---:B------:R-:W-:Y:S01]  /*1870*/  ISETP.GT.U32.AND P0, PT, R0.reuse, R15, PT ;  /* 0x0000000f0000720c */ /* 0x040fe20003f04070 */
[----:B------:R-:W-:Y:S01]  /*1880*/  IMAD.MOV R16, RZ, RZ, -R10 ;  /* 0x000000ffff107224 */ /* 0x000fe200078e0a0a */
[----:B------:R-:W-:Y:S01]  /*1890*/  ISETP.GT.U32.AND P2, PT, R0, R11, PT ;  /* 0x0000000b0000720c */ /* 0x000fe20003f44070 */
[----:B------:R-:W-:Y:S01]  /*18a0*/  IMAD R10, R2, 0x80, R17 ;  /* 0x00000080020a7824 */ /* 0x000fe200078e0211 */
[C---:B------:R-:W-:Y:S01]  /*18b0*/  LOP3.LUT R17, R8.reuse, 0x2e, RZ, 0xfc, !PT ;  /* 0x0000002e08117812 */ /* 0x040fe200078efcff */
[----:B------:R-:W-:Y:S01]  /*18c0*/  IMAD R13, R13, 0x200, R2 ;  /* 0x000002000d0d7824 */ /* 0x000fe200078e0202 */
[----:B------:R-:W-:Y:S01]  /*18d0*/  LOP3.LUT R2, R8, 0x2a, RZ, 0xfc, !PT ;  /* 0x0000002a08027812 */ /* 0x000fe200078efcff */
[--C-:B------:R-:W-:Y:S01]  /*18e0*/  @!P6 IMAD.IADD R9, R9, 0x1, -R0.reuse ;  /* 0x000000010909e824 */ /* 0x100fe200078e0a00 */
[----:B------:R-:W-:Y:S01]  /*18f0*/  IABS R67, R17 ;  /* 0x0000001100437213 */ /* 0x000fe20000000000 */
[----:B------:R-:W-:Y:S01]  /*1900*/  IMAD R7, R0, R16, R21 ;  /* 0x0000001000077224 */ /* 0x000fe200078e0215 */
[----:B------:R-:W-:Y:S01]  /*1910*/  ISETP.GE.AND P6, PT, R2, RZ, PT ;  /* 0x000000ff0200720c */ /* 0x000fe20003fc6270 */
[----:B------:R-:W-:Y:S01]  /*1920*/  IMAD.MOV.U32 R55, RZ, RZ, R9 ;  /* 0x000000ffff377224 */ /* 0x000fe200078e0009 */
[----:B------:R-:W-:Y:S01]  /*1930*/  IABS R2, R2 ;  /* 0x0000000200027213 */ /* 0x000fe20000000000 */
[--C-:B------:R-:W-:Y:S01]  /*1940*/  @!P0 IMAD.IADD R15, R15, 0x1, -R0.reuse ;  /* 0x000000010f0f8824 */ /* 0x100fe200078e0a00 */
[----:B------:R-:W-:Y:S01]  /*1950*/  LOP3.LUT R16, R8, 0x2c, RZ, 0xfc, !PT ;  /* 0x0000002c08107812 */ /* 0x000fe200078efcff */
[----:B------:R-:W-:Y:S01]  /*1960*/  @!P2 IMAD.IADD R11, R11, 0x1, -R0 ;  /* 0x000000010b0ba824 */ /* 0x000fe200078e0a00 */
[----:B------:R-:W-:Y:S01]  /*1970*/  MOV R9, R2 ;  /* 0x0000000200097202 */ /* 0x000fe20000000f00 */
[----:B------:R-:W-:Y:S01]  /*1980*/  @!P1 IMAD.MOV R55, RZ, RZ, -R55 ;  /* 0x000000ffff379224 */ /* 0x000fe200078e0a37 */
[----:B------:R-:W-:Y:S01]  /*1990*/  ISETP.GT.U32.AND P1, PT, R0, R15, PT ;  /* 0x0000000f0000720c */ /* 0x000fe20003f24070 */
[----:B------:R-:W-:Y:S01]  /*19a0*/  IMAD.MOV.U32 R57, RZ, RZ, R11 ;  /* 0x000000ffff397224 */ /* 0x000fe200078e000b */
[----:B------:R-:W-:Y:S01]  /*19b0*/  IABS R65, R16 ;  /* 0x0000001000417213 */ /* 0x000fe20000000000 */
[----:B------:R-:W-:Y:S01]  /*19c0*/  IMAD.HI.U32 R2, R6, R9, RZ ;  /* 0x0000000906027227 */ /* 0x000fe200078e00ff */
[----:B------:R-:W-:Y:S01]  /*19d0*/  ISETP.GE.AND P2, PT, R16, RZ, PT ;  /* 0x000000ff1000720c */ /* 0x000fe20003f46270 */
[----:B------:R-:W-:Y:S01]  /*19e0*/  STL.64 [R1+0xc00], R12 ;  /* 0x000c000c01007387 */ /* 0x000fe20000100a00 */
[----:B------:R-:W-:Y:S01]  /*19f0*/  ISETP.GE.AND P0, PT, R17, RZ, PT ;  /* 0x000000ff1100720c */ /* 0x000fe20003f06270 */
[----:B------:R-:W-:Y:S01]  /*1a00*/  @!P5 IMAD.MOV R57, RZ, RZ, -R57 ;  /* 0x000000ffff39d224 */ /* 0x000fe200078e0a39 */
[----:B------:R-:W-:Y:S01]  /*1a10*/  IADD3 R2, -R2, RZ, RZ ;  /* 0x000000ff02027210 */ /* 0x000fe20007ffe1ff */
[----:B------:R-:W-:Y:S01]  /*1a20*/  IMAD.HI.U32 R16, R6, R69, RZ ;  /* 0x0000004506107227 */ /* 0x000fe200078e00ff */
[----:B------:R-:W-:-:S02]  /*1a30*/  ISETP.GT.U32.AND P5, PT, R0, R7, PT ;  /* 0x000000070000720c */ /* 0x000fc40003fa4070 */
[----:B------:R-:W-:Y:S01]  /*1a40*/  LOP3.LUT R24, R8, 0x3c, RZ, 0xfc, !PT ;  /* 0x0000003c08187812 */ /* 0x000fe200078efcff */
[----:B------:R-:W-:Y:S01]  /*1a50*/  IMAD R11, R0, R2, R9 ;  /* 0x00000002000b7224 */ /* 0x000fe200078e0209 */
[----:B------:R-:W-:Y:S01]  /*1a60*/  ISETP.GE.AND P4, PT, R20, RZ, PT ;  /* 0x000000ff1400720c */ /* 0x000fe20003f86270 */
[----:B------:R-:W-:Y:S01]  /*1a70*/  @!P1 IMAD.IADD R15, R15, 0x1, -R0 ;  /* 0x000000010f0f9824 */ /* 0x000fe200078e0a00 */
[----:B------:R-:W-:Y:S01]  /*1a80*/  IABS R81, R24 ;  /* 0x0000001800517213 */ /* 0x000fe20000000000 */
[----:B------:R-:W-:Y:S01]  /*1a90*/  IMAD.HI.U32 R2, R6, R65, RZ ;  /* 0x0000004106027227 */ /* 0x000fe200078e00ff */
[----:B------:R-:W-:Y:S02]  /*1aa0*/  ISETP.GT.U32.AND P1, PT, R0, R11, PT ;  /* 0x0000000b0000720c */ /* 0x000fe40003f24070 */
[----:B------:R-:W-:Y:S01]  /*1ab0*/  LOP3.LUT R243, R10, 0x10, RZ, 0x3c, !PT ;  /* 0x000000100af37812 */ /* 0x000fe200078e3cff */
[----:B------:R-:W-:Y:S01]  /*1ac0*/  IMAD.HI.U32 R9, R6, R67, RZ ;  /* 0x0000004306097227 */ /* 0x000fe200078e00ff */
[----:B------:R-:W-:-:S02]  /*1ad0*/  IADD3 R2, -R2, RZ, RZ ;  /* 0x000000ff02027210 */ /* 0x000fc40007ffe1ff */
[C---:B------:R-:W-:Y:S01]  /*1ae0*/  LOP3.LUT R245, R10.reuse, 0x20, RZ, 0x3c, !PT ;  /* 0x000000200af57812 */ /* 0x040fe200078e3cff */
[----:B------:R-:W-:Y:S01]  /*1af0*/  @!P5 IMAD.IADD R7, R7, 0x1, -R0 ;  /* 0x000000010707d824 */ /* 0x000fe200078e0a00 */
[----:B------:R-:W-:Y:S01]  /*1b00*/  LOP3.LUT R246, R10, 0x30, RZ, 0x3c, !PT ;  /* 0x000000300af67812 */ /* 0x000fe200078e3cff */
[----:B------:R-:W-:Y:S01]  /*1b10*/  IMAD R65, R0, R2, R65 ;  /* 0x0000000200417224 */ /* 0x000fe200078e0241 */
[----:B------:R-:W-:Y:S01]  /*1b20*/  LOP3.LUT R247, R10, 0x40, RZ, 0x3c, !PT ;  /* 0x000000400af77812 */ /* 0x000fe200078e3cff */
[----:B------:R-:W-:Y:S01]  /*1b30*/  IMAD.MOV R9, RZ, RZ, -R9 ;  /* 0x000000ffff097224 */ /* 0x000fe200078e0a09 */
[C---:B------:R-:W-:Y:S01]  /*1b40*/  ISETP.GT.U32.AND P5, PT, R0.reuse, R7, PT ;  /* 0x000000070000720c */ /* 0x040fe20003fa4070 */
[----:B------:R-:W-:Y:S01]  /*1b50*/  IMAD.MOV R16, RZ, RZ, -R16 ;  /* 0x000000ffff107224 */ /* 0x000fe200078e0a10 */
[----:B------:R-:W-:Y:S01]  /*1b60*/  @!P1 IADD3 R11, R11, -R0, RZ ;  /* 0x800000000b0b9210 */ /* 0x000fe20007ffe0ff */
[----:B------:R-:W-:Y:S01]  /*1b70*/  IMAD R67, R0, R9, R67 ;  /* 0x0000000900437224 */ /* 0x000fe200078e0243 */
[----:B------:R-:W-:Y:S01]  /*1b80*/  LOP3.LUT R248, R10, 0x50, RZ, 0x3c, !PT ;  /* 0x000000500af87812 */ /* 0x000fe200078e3cff */
[C---:B------:R-:W-:Y:S01]  /*1b90*/  IMAD R69, R0.reuse, R16, R69 ;  /* 0x0000001000457224 */ /* 0x040fe200078e0245 */
[----:B------:R-:W-:Y:S01]  /*1ba0*/  ISETP.GT.U32.AND P1, PT, R0, R11, PT ;  /* 0x0000000b0000720c */ /* 0x000fe20003f24070 */
[----:B------:R-:W-:Y:S01]  /*1bb0*/  IMAD.HI.U32 R17, R6, R71, RZ ;  /* 0x0000004706117227 */ /* 0x000fe200078e00ff */
[----:B------:R-:W-:-:S02]  /*1bc0*/  LOP3.LUT R249, R10, 0x60, RZ, 0x3c, !PT ;  /* 0x000000600af97812 */ /* 0x000fc400078e3cff */
[----:B------:R-:W-:Y:S01]  /*1bd0*/  LOP3.LUT R242, R10, 0x70, RZ, 0x3c, !PT ;  /* 0x000000700af27812 */ /* 0x000fe200078e3cff */
[----:B------:R-:W-:Y:S02]  /*1be0*/  IMAD.MOV R17, RZ, RZ, -R17 ;  /* 0x000000ffff117224 */ /* 0x000fe400078e0a11 */
[----:B------:R-:W-:Y:S01]  /*1bf0*/  @!P5 IMAD.IADD R7, R7, 0x1, -R0 ;  /* 0x000000010707d824 */ /* 0x000fe200078e0a00 */
[----:B------:R-:W-:Y:S01]  /*1c00*/  ISETP.GT.U32.AND P5, PT, R0, R65, PT ;  /* 0x000000410000720c */ /* 0x000fe20003fa4070 */
[----:B------:R-:W-:-:S04]  /*1c10*/  IMAD.HI.U32 R2, R6, R73, RZ ;  /* 0x0000004906027227 */ /* 0x000fc800078e00ff */
[----:B------:R-:W-:Y:S01]  /*1c20*/  @!P1 IMAD.IADD R11, R11, 0x1, -R0 ;  /* 0x000000010b0b9824 */ /* 0x000fe200078e0a00 */
[C---:B------:R-:W-:Y:S01]  /*1c30*/  ISETP.GT.U32.AND P1, PT, R0.reuse, R67, PT ;  /* 0x000000430000720c */ /* 0x040fe20003f24070 */
[----:B------:R-:W-:Y:S02]  /*1c40*/  IMAD.MOV.U32 R59, RZ, RZ, R15 ;  /* 0x000000ffff3b7224 */ /* 0x000fe400078e000f */
[C---:B------:R-:W-:Y:S02]  /*1c50*/  IMAD R71, R0.reuse, R17, R71 ;  /* 0x0000001100477224 */ /* 0x040fe400078e0247 */
[----:B------:R-:W-:Y:S02]  /*1c60*/  IMAD.MOV R2, RZ, RZ, -R2 ;  /* 0x000000ffff027224 */ /* 0x000fe400078e0a02 */
[----:B------:R-:W-:Y:S01]  /*1c70*/  @!P5 IADD3 R65, R65, -R0, RZ ;  /* 0x800000004141d210 */ /* 0x000fe20007ffe0ff */
[----:B------:R-:W-:Y:S01]  /*1c80*/  @!P3 IMAD.MOV R59, RZ, RZ, -R59 ;  /* 0x000000ffff3bb224 */ /* 0x000fe200078e0a3b */
[C---:B------:R-:W-:Y:S01]  /*1c90*/  ISETP.GT.U32.AND P5, PT, R0.reuse, R69, PT ;  /* 0x000000450000720c */ /* 0x040fe20003fa4070 */
[----:B------:R-:W-:-:S02]  /*1ca0*/  IMAD R73, R0, R2, R73 ;  /* 0x0000000200497224 */ /* 0x000fc400078e0249 */
[----:B------:R-:W-:-:S04]  /*1cb0*/  IMAD.HI.U32 R8, R6, R77, RZ ;  /* 0x0000004d06087227 */ /* 0x000fc800078e00ff */
[----:B------:R-:W-:Y:S01]  /*1cc0*/  @!P1 IMAD.IADD R67, R67, 0x1, -R0 ;  /* 0x0000000143439824 */ /* 0x000fe200078e0a00 */
[----:B------:R-:W-:Y:S01]  /*1cd0*/  ISETP.GT.U32.AND P1, PT, R0, R65, PT ;  /* 0x000000410000720c */ /* 0x000fe20003f24070 */
[----:B------:R-:W-:Y:S01]  /*1ce0*/  IMAD.HI.U32 R2, R6, R75, RZ ;  /* 0x0000004b06027227 */ /* 0x000fe200078e00ff */
[----:B------:R-:W-:-:S03]  /*1cf0*/  IADD3 R8, -R8, RZ, RZ ;  /* 0x000000ff08087210 */ /* 0x000fc60007ffe1ff */
[----:B------:R-:W-:Y:S01]  /*1d00*/  @!P5 IMAD.IADD R69, R69, 0x1, -R0 ;  /* 0x000000014545d824 */ /* 0x000fe200078e0a00 */
[C---:B------:R-:W-:Y:S01]  /*1d10*/  ISETP.GT.U32.AND P5, PT, R0.reuse, R67, PT ;  /* 0x000000430000720c */ /* 0x040fe20003fa4070 */
[----:B------:R-:W-:Y:S02]  /*1d20*/  IMAD.MOV R2, RZ, RZ, -R2 ;  /* 0x000000ffff027224 */ /* 0x000fe400078e0a02 */
[C---:B------:R-:W-:Y:S01]  /*1d30*/  IMAD R77, R0.reuse, R8, R77 ;  /* 0x00000008004d7224 */ /* 0x040fe200078e024d */
[C---:B------:R-:W-:Y:S01]  /*1d40*/  ISETP.GT.U32.AND P3, PT, R0.reuse, R69, PT ;  /* 0x000000450000720c */ /* 0x040fe20003f64070 */
[C---:B------:R-:W-:Y:S01]  /*1d50*/  IMAD R75, R0.reuse, R2, R75 ;  /* 0x00000002004b7224 */ /* 0x040fe200078e024b */
[----:B------:R-:W-:Y:S01]  /*1d60*/  IABS R8, R13 ;  /* 0x0000000d00087213 */ /* 0x000fe20000000000 */
[----:B------:R-:W-:Y:S01]  /*1d70*/  @!P1 IMAD.IADD R65, R65, 0x1, -R0 ;  /* 0x0000000141419824 */ /* 0x000fe200078e0a00 */
[----:B------:R-:W-:Y:S01]  /*1d80*/  ISETP.GT.U32.AND P1, PT, R0, R71, PT ;  /* 0x000000470000720c */ /* 0x000fe20003f24070 */
[----:B------:R-:W-:-:S04]  /*1d90*/  IMAD.HI.U32 R9, R6, R79, RZ ;  /* 0x0000004f06097227 */ /* 0x000fc800078e00ff */
[----:B------:R-:W-:Y:S01]  /*1da0*/  @!P5 IADD3 R67, R67, -R0, RZ ;  /* 0x800000004343d210 */ /* 0x000fe20007ffe0ff */
[----:B------:R-:W-:Y:S01]  /*1db0*/  VIADD R17, R13, 0x80 ;  /* 0x000000800d117836 */ /* 0x000fe20000000000 */
[----:B------:R-:W-:Y:S01]  /*1dc0*/  ISETP.GT.U32.AND P5, PT, R0, R73, PT ;  /* 0x000000490000720c */ /* 0x000fe20003fa4070 */
[----:B------:R-:W-:-:S03]  /*1dd0*/  IMAD.HI.U32 R6, R6, R81, RZ ;  /* 0x0000005106067227 */ /* 0x000fc600078e00ff */
[----:B------:R-:W-:Y:S01]  /*1de0*/  IABS R19, R17 ;  /* 0x0000001100137213 */ /* 0x000fe20000000000 */
[--C-:B------:R-:W-:Y:S01]  /*1df0*/  @!P3 IMAD.IADD R69, R69, 0x1, -R0.reuse ;  /* 0x000000014545b824 */ /* 0x100fe200078e0a00 */
[C---:B------:R-:W-:Y:S01]  /*1e00*/  ISETP.GT.U32.AND P3, PT, R0.reuse, R75, PT ;  /* 0x0000004b0000720c */ /* 0x040fe20003f64070 */
[--C-:B------:R-:W-:Y:S01]  /*1e10*/  @!P1 IMAD.IADD R71, R71, 0x1, -R0.reuse ;  /* 0x0000000147479824 */ /* 0x100fe200078e0a00 */
[----:B------:R-:W-:Y:S01]  /*1e20*/  ISETP.GT.U32.AND P1, PT, R0, R77, PT ;  /* 0x0000004d0000720c */ /* 0x000fe20003f24070 */
[----:B------:R-:W-:Y:S01]  /*1e30*/  VIADD R16, R13, 0x100 ;  /* 0x000001000d107836 */ /* 0x000fe20000000000 */
[----:B------:R-:W-:Y:S01]  /*1e40*/  IADD3 R6, -R6, RZ, RZ ;  /* 0x000000ff06067210 */ /* 0x000fe20007ffe1ff */
[----:B------:R-:W-:Y:S02]  /*1e50*/  IMAD.MOV R9, RZ, RZ, -R9 ;  /* 0x000000ffff097224 */ /* 0x000fe400078e0a09 */
[----:B------:R-:W-:Y:S01]  /*1e60*/  @!P5 IADD3 R73, R73, -R0, RZ ;  /* 0x800000004949d210 */ /* 0x000fe20007ffe0ff */
[----:B------:R-:W-:Y:S01]  /*1e70*/  IMAD.MOV.U32 R61, RZ, RZ, R7 ;  /* 0x000000ffff3d7224 */ /* 0x000fe200078e0007 */
[C---:B------:R-:W-:Y:S01]  /*1e80*/  ISETP.GT.U32.AND P5, PT, R0.reuse, R71, PT ;  /* 0x000000470000720c */ /* 0x040fe20003fa4070 */
[----:B------:R-:W-:Y:S01]  /*1e90*/  IMAD.HI.U32 R2, R3, R8, RZ ;  /* 0x0000000803027227 */ /* 0x000fe200078e00ff */
[----:B------:R-:W-:Y:S01]  /*1ea0*/  IABS R20, R16 ;  /* 0x0000001000147213 */ /* 0x000fe20000000000 */
[----:B------:R1:W-:Y:S02]  /*1eb0*/  STL.64 [R1+0xc08], R16 ;  /* 0x000c081001007387 */ /* 0x0003e40000100a00 */
[----:B------:R-:W-:Y:S01]  /*1ec0*/  @!P3 IMAD.IADD R75, R75, 0x1, -R0 ;  /* 0x000000014b4bb824 */ /* 0x000fe200078e0a00 */
[----:B------:R-:W-:Y:S01]  /*1ed0*/  @!P1 IADD3 R77, R77, -R0, RZ ;  /* 0x800000004d4d9210 */ /* 0x000fe20007ffe0ff */
[C---:B------:R-:W-:Y:S01]  /*1ee0*/  IMAD R79, R0.reuse, R9, R79 ;  /* 0x00000009004f7224 */ /* 0x040fe200078e024f */
[C---:B------:R-:W-:Y:S01]  /*1ef0*/  ISETP.GT.U32.AND P3, PT, R0.reuse, R73, PT ;  /* 0x000000490000720c */ /* 0x040fe20003f64070 */
[----:B------:R-:W-:Y:S01]  /*1f00*/  @!P4 IMAD.MOV R61, RZ, RZ, -R61 ;  /* 0x000000ffff3dc224 */ /* 0x000fe200078e0a3d */
[C---:B------:R-:W-:Y:S01]  /*1f10*/  ISETP.GT.U32.AND P1, PT, R0.reuse, R75, PT ;  /* 0x0000004b0000720c */ /* 0x040fe20003f24070 */
[----:B------:R-:W-:Y:S01]  /*1f20*/  IMAD.MOV R9, RZ, RZ, -R2 ;  /* 0x000000ffff097224 */ /* 0x000fe200078e0a02 */
[----:B------:R-:W-:Y:S01]  /*1f30*/  ISETP.GT.U32.AND P4, PT, R0, R77, PT ;  /* 0x0000004d0000720c */ /* 0x000fe20003f84070 */
[----:B------:R-:W-:-:S04]  /*1f40*/  IMAD.HI.U32 R2, R3, R19, RZ ;  /* 0x0000001303027227 */ /* 0x000fc800078e00ff */
[----:B------:R-:W-:Y:S02]  /*1f50*/  IMAD R81, R0, R6, R81 ;  /* 0x0000000600517224 */ /* 0x000fe400078e0251 */
[----:B------:R-:W-:-:S04]  /*1f60*/  IMAD.HI.U32 R6, R3, R20, RZ ;  /* 0x0000001403067227 */ /* 0x000fc800078e00ff */
[----:B------:R-:W-:Y:S01]  /*1f70*/  @!P5 IMAD.IADD R71, R71, 0x1, -R0 ;  /* 0x000000014747d824 */ /* 0x000fe200078e0a00 */
[----:B------:R-:W-:Y:S01]  /*1f80*/  ISETP.GT.U32.AND P5, PT, R0, R79, PT ;  /* 0x0000004f0000720c */ /* 0x000fe20003fa4070 */
[----:B------:R-:W-:Y:S01]  /*1f90*/  IMAD.MOV R2, RZ, RZ, -R2 ;  /* 0x000000ffff027224 */ /* 0x000fe200078e0a02 */
[----:B------:R-:W-:Y:S01]  /*1fa0*/  IADD3 R21, -R6, RZ, RZ ;  /* 0x000000ff06157210 */ /* 0x000fe20007ffe1ff */
[----:B------:R-:W-:Y:S01]  /*1fb0*/  VIADD R15, R13, 0x180 ;  /* 0x000001800d0f7836 */ /* 0x000fe20000000000 */
[----:B------:R-:W-:Y:S01]  /*1fc0*/  @!P4 IADD3 R77, R77, -R0, RZ ;  /* 0x800000004d4dc210 */ /* 0x000fe20007ffe0ff */
[C---:B------:R-:W-:Y:S02]  /*1fd0*/  IMAD R7, R4.reuse, R9, R8 ;  /* 0x0000000904077224 */ /* 0x040fe400078e0208 */
[----:B------:R-:W-:Y:S01]  /*1fe0*/  IMAD R9, R4, R2, R19 ;  /* 0x0000000204097224 */ /* 0x000fe200078e0213 */
[----:B------:R-:W-:Y:S01]  /*1ff0*/  IABS R22, R15 ;  /* 0x0000000f00167213 */ /* 0x000fe20000000000 */
[----:B------:R-:W-:Y:S01]  /*2000*/  @!P3 IMAD.IADD R73, R73, 0x1, -R0 ;  /* 0x000000014949b824 */ /* 0x000fe200078e0a00 */
[----:B------:R-:W-:Y:S01]  /*2010*/  ISETP.GT.U32.AND P3, PT, R0, R81, PT ;  /* 0x000000510000720c */ /* 0x000fe20003f64070 */
[C---:B------:R-:W-:Y:S01]  /*2020*/  IMAD R19, R4.reuse, R21, R20 ;  /* 0x0000001504137224 */ /* 0x040fe200078e0214 */
[C---:B------:R-:W-:Y:S01]  /*2030*/  ISETP.GT.U32.AND P4, PT, R4.reuse, R9, PT ;  /* 0x000000090400720c */ /* 0x040fe20003f84070 */
[----:B------:R-:W-:Y:S01]  /*2040*/  @!P1 IMAD.IADD R75, R75, 0x1, -R0 ;  /* 0x000000014b4b9824 */ /* 0x000fe200078e0a00 */
[----:B------:R-:W-:Y:S01]  /*2050*/  ISETP.GT.U32.AND P1, PT, R4, R7, PT ;  /* 0x000000070400720c */ /* 0x000fe20003f24070 */
[----:B------:R-:W-:-:S04]  /*2060*/  IMAD.HI.U32 R3, R3, R22, RZ ;  /* 0x0000001603037227 */ /* 0x000fc800078e00ff */
[--C-:B------:R-:W-:Y:S01]  /*2070*/  @!P5 IMAD.IADD R79, R79, 0x1, -R0.reuse ;  /* 0x000000014f4fd824 */ /* 0x100fe200078e0a00 */
[C---:B------:R-:W-:Y:S01]  /*2080*/  ISETP.GT.U32.AND P5, PT, R4.reuse, R19, PT ;  /* 0x000000130400720c */ /* 0x040fe20003fa4070 */
[----:B------:R-:W-:Y:S02]  /*2090*/  IMAD.MOV R3, RZ, RZ, -R3 ;  /* 0x000000ffff037224 */ /* 0x000fe400078e0a03 */
[----:B------:R-:W-:Y:S02]  /*20a0*/  @!P3 IMAD.IADD R81, R81, 0x1, -R0 ;  /* 0x000000015151b824 */ /* 0x000fe400078e0a00 */
[----:B------:R-:W-:Y:S02]  /*20b0*/  IMAD R21, R4, R3, R22 ;  /* 0x0000000304157224 */ /* 0x000fe400078e0216 */
[--C-:B------:R-:W-:Y:S01]  /*20c0*/  @!P1 IMAD.IADD R7, R7, 0x1, -R4.reuse ;  /* 0x0000000107079824 */ /* 0x100fe200078e0a04 */
[----:B------:R-:W-:Y:S01]  /*20d0*/  ISETP.GT.U32.AND P1, PT, R0, R79, PT ;  /* 0x0000004f0000720c */ /* 0x000fe20003f24070 */
[----:B------:R-:W-:Y:S01]  /*20e0*/  @!P4 IMAD.IADD R9, R9, 0x1, -R4 ;  /* 0x000000010909c824 */ /* 0x000fe200078e0a04 */
[C---:B------:R-:W-:Y:S01]  /*20f0*/  ISETP.GT.U32.AND P3, PT, R4.reuse, R21, PT ;  /* 0x000000150400720c */ /* 0x040fe20003f64070 */
[----:B------:R-:W-:Y:S01]  /*2100*/  IMAD.MOV.U32 R63, RZ, RZ, R11 ;  /* 0x000000ffff3f7224 */ /* 0x000fe200078e000b */
[----:B------:R-:W-:Y:S01]  /*2110*/  ISETP.GT.U32.AND P4, PT, R4, R7, PT ;  /* 0x000000070400720c */ /* 0x000fe20003f84070 */
[----:B------:R-:W-:Y:S01]  /*2120*/  @!P2 IMAD.MOV R65, RZ, RZ, -R65 ;  /* 0x000000ffff41a224 */ /* 0x000fe200078e0a41 */
[----:B------:R-:W-:Y:S01]  /*2130*/  @!P5 IADD3 R19, R19, -R4, RZ ;  /* 0x800000041313d210 */ /* 0x000fe20007ffe0ff */
[----:B------:R-:W-:Y:S01]  /*2140*/  @!P0 IMAD.MOV R67, RZ, RZ, -R67 ;  /* 0x000000ffff438224 */ /* 0x000fe200078e0a43 */
[----:B------:R-:W-:Y:S01]  /*2150*/  ISETP.GT.U32.AND P2, PT, R0, R81, PT ;  /* 0x000000510000720c */ /* 0x000fe20003f44070 */
[----:B------:R-:W2:Y:S01]  /*2160*/  LDC.64 R2, c[0x0][0x238] ;  /* 0x00008e00ff027b82 */ /* 0x000ea20000000a00 */
[----:B------:R-:W-:-:S02]  /*2170*/  ISETP.GT.U32.AND P5, PT, R4, R9, PT ;  /* 0x000000090400720c */ /* 0x000fc40003fa4070 */
[----:B------:R-:W-:Y:S02]  /*2180*/  @!P6 IADD3 R63, -R63, RZ, RZ ;  /* 0x000000ff3f3fe210 */ /* 0x000fe40007ffe1ff */
[----:B------:R-:W-:Y:S01]  /*2190*/  ISETP.GE.AND P6, PT, R26, RZ, PT ;  /* 0x000000ff1a00720c */ /* 0x000fe20003fc6270 */
[--C-:B------:R-:W-:Y:S01]  /*21a0*/  @!P3 IMAD.IADD R21, R21, 0x1, -R4.reuse ;  /* 0x000000011515b824 */ /* 0x100fe200078e0a04 */
[----:B------:R-:W-:Y:S01]  /*21b0*/  ISETP.GT.U32.AND P0, PT, R4, R19, PT ;  /* 0x000000130400720c */ /* 0x000fe20003f04070 */
[----:B------:R-:W-:Y:S01]  /*21c0*/  @!P4 IMAD.IADD R7, R7, 0x1, -R4 ;  /* 0x000000010707c824 */ /* 0x000fe200078e0a04 */
[----:B------:R-:W-:Y:S02]  /*21d0*/  @!P1 IADD3 R79, R79, -R0, RZ ;  /* 0x800000004f4f9210 */ /* 0x000fe40007ffe0ff */
[----:B------:R-:W-:Y:S01]  /*21e0*/  ISETP.GE.AND P4, PT, R34, RZ, PT ;  /* 0x000000ff2200720c */ /* 0x000fe20003f86270 */
[----:B------:R-:W-:Y:S01]  /*21f0*/  @!P2 IMAD.IADD R81, R81, 0x1, -R0 ;  /* 0x000000015151a824 */ /* 0x000fe200078e0a00 */
[----:B------:R-:W-:Y:S01]  /*2200*/  ISETP.GE.AND P2, PT, R32, RZ, PT ;  /* 0x000000ff2000720c */ /* 0x000fe20003f46270 */
[----:B------:R-:W-:Y:S01]  /*2210*/  @!P5 IMAD.IADD R9, R9, 0x1, -R4 ;  /* 0x000000010909d824 */ /* 0x000fe200078e0a04 */
[----:B------:R-:W-:-:S02]  /*2220*/  ISETP.GE.AND P5, PT, R36, RZ, PT ;  /* 0x000000ff2400720c */ /* 0x000fc40003fa6270 */
[----:B------:R-:W-:Y:S01]  /*2230*/  ISETP.GE.AND P1, PT, R30, RZ, PT ;  /* 0x000000ff1e00720c */ /* 0x000fe20003f26270 */
[----:B------:R-:W-:Y:S01]  /*2240*/  @!P6 IMAD.MOV R69, RZ, RZ, -R69 ;  /* 0x000000ffff45e224 */ /* 0x000fe200078e0a45 */
[----:B------:R-:W-:Y:S02]  /*2250*/  ISETP.GT.U32.AND P3, PT, R4, R21, PT ;  /* 0x000000150400720c */ /* 0x000fe40003f64070 */
[----:B------:R-:W-:Y:S02]  /*2260*/  @!P0 IADD3 R19, R19, -R4, RZ ;  /* 0x8000000413138210 */ /* 0x000fe40007ffe0ff */
[----:B------:R-:W-:Y:S01]  /*2270*/  ISETP.GE.AND P6, PT, R28, RZ, PT ;  /* 0x000000ff1c00720c */ /* 0x000fe20003fc6270 */
[----:B------:R-:W-:Y:S01]  /*2280*/  @!P4 IMAD.MOV R77, RZ, RZ, -R77 ;  /* 0x000000ffff4dc224 */ /* 0x000fe200078e0a4d */
[----:B------:R-:W-:Y:S01]  /*2290*/  ISETP.GE.AND P0, PT, R24, RZ, PT ;  /* 0x000000ff1800720c */ /* 0x000fe20003f06270 */
[----:B--2---:R-:W-:Y:S01]  /*22a0*/  IMAD R100, R2, 0x2a, RZ ;  /* 0x0000002a02647824 */ /* 0x004fe200078e02ff */
[----:B------:R-:W-:Y:S01]  /*22b0*/  @!P2 IADD3 R75, -R75, RZ, RZ ;  /* 0x000000ff4b4ba210 */ /* 0x000fe20007ffe1ff */
[----:B------:R-:W-:Y:S01]  /*22c0*/  @!P5 IMAD.MOV R79, RZ, RZ, -R79 ;  /* 0x000000ffff4fd224 */ /* 0x000fe200078e0a4f */
[----:B------:R-:W-:Y:S01]  /*22d0*/  LOP3.LUT R11, R42, 0x3f, RZ, 0xc0, !PT ;  /* 0x0000003f2a0b7812 */ /* 0x000fe200078ec0ff */
[----:B------:R-:W-:Y:S01]  /*22e0*/  @!P1 IMAD.MOV R73, RZ, RZ, -R73 ;  /* 0x000000ffff499224 */ /* 0x000fe200078e0a49 */
[----:B------:R-:W-:Y:S01]  /*22f0*/  ISETP.GE.AND P2, PT, R17, RZ, PT ;  /* 0x000000ff1100720c */ /* 0x000fe20003f46270 */
[----:B------:R-:W-:Y:S01]  /*2300*/  @!P3 IMAD.IADD R21, R21, 0x1, -R4 ;  /* 0x000000011515b824 */ /* 0x000fe200078e0a04 */
[----:B------:R-:W-:Y:S01]  /*2310*/  ISETP.GE.AND P4, PT, R16, RZ, PT ;  /* 0x000000ff1000720c */ /* 0x000fe20003f86270 */
[----:B------:R-:W-:Y:S01]  /*2320*/  IMAD R3, R11, R3, RZ ;  /* 0x000000030b037224 */ /* 0x000fe200078e02ff */
[----:B------:R-:W-:Y:S01]  /*2330*/  ISETP.GE.AND P5, PT, R15, RZ, PT ;  /* 0x000000ff0f00720c */ /* 0x000fe20003fa6270 */
[----:B------:R-:W-:Y:S01]  /*2340*/  @!P6 IMAD.MOV R71, RZ, RZ, -R71 ;  /* 0x000000ffff47e224 */ /* 0x000fe200078e0a47 */
[----:B------:R-:W-:Y:S01]  /*2350*/  ISETP.GE.AND P1, PT, R13, RZ, PT ;  /* 0x000000ff0d00720c */ /* 0x000fe20003f26270 */
[----:B------:R-:W-:Y:S01]  /*2360*/  @!P0 IMAD.MOV R81, RZ, RZ, -R81 ;  /* 0x000000ffff518224 */ /* 0x000fe200078e0a51 */
[----:B------:R-:W-:Y:S01]  /*2370*/  ISETP.NE.AND P3, PT, R40, RZ, PT ;  /* 0x000000ff2800720c */ /* 0x000fe20003f65270 */
[C---:B------:R-:W-:Y:S01]  /*2380*/  IMAD R106, R2.reuse, 0x2b, RZ ;  /* 0x0000002b026a7824 */ /* 0x040fe200078e02ff */
[----:B------:R-:W-:Y:S01]  /*2390*/  LOP3.LUT R0, RZ, R40, RZ, 0x33, !PT ;  /* 0x00000028ff007212 */ /* 0x000fe200078e33ff */
[----:B------:R-:W-:Y:S01]  /*23a0*/  IMAD R122, R2, 0x2d, RZ ;  /* 0x0000002d027a7824 */ /* 0x000fe200078e02ff */
[----:B------:R-:W-:Y:S01]  /*23b0*/  ISETP.NE.AND P0, PT, R38, RZ, PT ;  /* 0x000000ff2600720c */ /* 0x000fe20003f05270 */
[----:B------:R-:W-:Y:S01]  /*23c0*/  @!P2 IMAD.MOV R9, RZ, RZ, -R9 ;  /* 0x000000ffff09a224 */ /* 0x000fe200078e0a09 */
[C---:B------:R-:W-:Y:S01]  /*23d0*/  SEL R28, R0.reuse, R35, !P3 ;  /* 0x00000023001c7207 */ /* 0x040fe20005800000 */
[----:B------:R-:W-:Y:S01]  /*23e0*/  @!P4 IMAD.MOV R19, RZ, RZ, -R19 ;  /* 0x000000ffff13c224 */ /* 0x000fe200078e0a13 */
[C---:B------:R-:W-:Y:S01]  /*23f0*/  SEL R4, R0.reuse, R25, !P3 ;  /* 0x0000001900047207 */ /* 0x040fe20005800000 */
[----:B------:R-:W-:Y:S01]  /*2400*/  @!P5 IMAD.MOV R21, RZ, RZ, -R21 ;  /* 0x000000ffff15d224 */ /* 0x000fe200078e0a15 */
[----:B------:R-:W-:Y:S01]  /*2410*/  SEL R35, R0, R49, !P3 ;  /* 0x0000003100237207 */ /* 0x000fe20005800000 */
[----:B------:R-:W-:Y:S01]  /*2420*/  IMAD R128, R2, 0x2e, RZ ;  /* 0x0000002e02807824 */ /* 0x000fe200078e02ff */
[----:B------:R-:W-:Y:S01]  /*2430*/  SEL R48, R0, R59, !P3 ;  /* 0x0000003b00307207 */ /* 0x000fe20005800000 */
[----:B------:R-:W-:Y:S01]  /*2440*/  IMAD R136, R2, 0x2f, RZ ;  /* 0x0000002f02887824 */ /* 0x000fe200078e02ff */
[C---:B------:R-:W-:Y:S01]  /*2450*/  SEL R25, R0.reuse, R31, !P3 ;  /* 0x0000001f00197207 */ /* 0x040fe20005800000 */
[----:B------:R-:W-:Y:S01]  /*2460*/  IMAD R35, R35, UR6, RZ ;  /* 0x0000000623237c24 */ /* 0x000fe2000f8e02ff */
[----:B------:R-:W-:Y:S01]  /*2470*/  SEL R32, R0, R43, !P3 ;  /* 0x0000002b00207207 */ /* 0x000fe20005800000 */
[----:B------:R-:W-:Y:S01]  /*2480*/  IMAD R48, R48, UR11, RZ ;  /* 0x0000000b30307c24 */ /* 0x000fe2000f8e02ff */
[----:B------:R-:W-:Y:S01]  /*2490*/  SEL R34, R0, R47, !P3 ;  /* 0x0000002f00227207 */ /* 0x000fe20005800000 */
[----:B------:R-:W-:Y:S01]  /*24a0*/  IMAD R148, R2, 0x30, RZ ;  /* 0x0000003002947824 */ /* 0x000fe200078e02ff */
[----:B------:R-:W-:Y:S01]  /*24b0*/  SEL R49, R0, R61, !P3 ;  /* 0x0000003d00317207 */ /* 0x000fe20005800000 */
[----:B------:R-:W-:Y:S01]  /*24c0*/  IMAD R154, R2, 0x31, RZ ;  /* 0x00000031029a7824 */ /* 0x000fe200078e02ff */
[----:B------:R-:W-:Y:S01]  /*24d0*/  SEL R59, R0, R63, !P3 ;  /* 0x0000003f003b7207 */ /* 0x000fe20005800000 */
[----:B------:R-:W-:Y:S01]  /*24e0*/  IMAD R160, R2, 0x32, RZ ;  /* 0x0000003202a07824 */ /* 0x000fe200078e02ff */
[C---:B------:R-:W-:Y:S01]  /*24f0*/  SEL R18, R0.reuse, R18, !P3 ;  /* 0x0000001200127207 */ /* 0x040fe20005800000 */
[----:B------:R-:W-:Y:S01]  /*2500*/  IMAD R49, R49, UR12, RZ ;  /* 0x0000000c31317c24 */ /* 0x000fe2000f8e02ff */
[C---:B------:R-:W-:Y:S01]  /*2510*/  SEL R23, R0.reuse, R23, !P3 ;  /* 0x0000001700177207 */ /* 0x040fe20005800000 */
[----:B------:R-:W-:Y:S01]  /*2520*/  IMAD R59, R59, UR13, RZ ;  /* 0x0000000d3b3b7c24 */ /* 0x000fe2000f8e02ff */
[C---:B------:R-:W-:Y:S01]  /*2530*/  SEL R27, R0.reuse, R27, !P3 ;  /* 0x0000001b001b7207 */ /* 0x040fe20005800000 */
[----:B------:R-:W-:Y:S01]  /*2540*/  UMOV UR12, 0x400 ;  /* 0x00000400000c7882 */ /* 0x000fe20000000000 */
[----:B------:R-:W-:Y:S01]  /*2550*/  SEL R29, R0, R29, !P3 ;  /* 0x0000001d001d7207 */ /* 0x000fe20005800000 */
[----:B------:R-:W-:Y:S01]  /*2560*/  IMAD R168, R2, 0x33, RZ ;  /* 0x0000003302a87824 */ /* 0x000fe200078e02ff */
        /* <DEDUP_REMOVED lines=17> */
[----:B------:R-:W-:Y:S01]  /*2680*/  ULDC.64 UR6, c[0x0][0x210] ;  /* 0x0000840000067ab9 */ /* 0x000fe20000000a00 */
[----:B------:R-:W-:Y:S01]  /*2690*/  SEL R61, R0, R65, !P3 ;  /* 0x00000041003d7207 */ /* 0x000fe20005800000 */
[----:B------:R-:W-:Y:S01]  /*26a0*/  IMAD R46, R46, UR9, RZ ;  /* 0x000000092e2e7c24 */ /* 0x000fe2000f8e02ff */
[C---:B------:R-:W-:Y:S01]  /*26b0*/  SEL R62, R0.reuse, R67, !P3 ;  /* 0x00000043003e7207 */ /* 0x040fe20005800000 */
[----:B------:R-:W-:Y:S01]  /*26c0*/  IMAD R47, R47, UR10, RZ ;  /* 0x0000000a2f2f7c24 */ /* 0x000fe2000f8e02ff */
[C---:B------:R-:W-:Y:S01]  /*26d0*/  SEL R63, R0.reuse, R69, !P3 ;  /* 0x00000045003f7207 */ /* 0x040fe20005800000 */
[----:B------:R-:W-:Y:S01]  /*26e0*/  IMAD R61, R61, UR14, RZ ;  /* 0x0000000e3d3d7c24 */ /* 0x000fe2000f8e02ff */
[----:B------:R-:W-:Y:S01]  /*26f0*/  SEL R71, R0, R71, !P3 ;  /* 0x0000004700477207 */ /* 0x000fe20005800000 */
[----:B------:R-:W-:Y:S01]  /*2700*/  IMAD R62, R62, UR15, RZ ;  /* 0x0000000f3e3e7c24 */ /* 0x000fe2000f8e02ff */
[C---:B------:R-:W-:Y:S01]  /*2710*/  SEL R73, R0.reuse, R73, !P3 ;  /* 0x0000004900497207 */ /* 0x040fe20005800000 */
[----:B------:R-:W-:Y:S01]  /*2720*/  IMAD R63, R63, UR16, RZ ;  /* 0x000000103f3f7c24 */ /* 0x000fe2000f8e02ff */
[C---:B------:R-:W-:Y:S01]  /*2730*/  SEL R78, R0.reuse, R75, !P3 ;  /* 0x0000004b004e7207 */ /* 0x040fe20005800000 */
[----:B------:R-:W-:Y:S01]  /*2740*/  IMAD R75, R71, UR17, RZ ;  /* 0x00000011474b7c24 */ /* 0x000fe2000f8e02ff */
[C---:B------:R-:W-:Y:S01]  /*2750*/  SEL R6, R0.reuse, R77, !P3 ;  /* 0x0000004d00067207 */ /* 0x040fe20005800000 */
[----:B------:R-:W-:Y:S01]  /*2760*/  IMAD R77, R73, UR18, RZ ;  /* 0x00000012494d7c24 */ /* 0x000fe2000f8e02ff */
[----:B------:R-:W-:Y:S01]  /*2770*/  SEL R80, R0, R79, !P3 ;  /* 0x0000004f00507207 */ /* 0x000fe20005800000 */
[----:B------:R-:W-:Y:S01]  /*2780*/  IMAD R78, R78, UR19, RZ ;  /* 0x000000134e4e7c24 */ /* 0x000fe2000f8e02ff */
[----:B------:R-:W-:Y:S01]  /*2790*/  SEL R81, R0, R81, !P3 ;  /* 0x0000005100517207 */ /* 0x000fe20005800000 */
[----:B------:R-:W-:Y:S01]  /*27a0*/  IMAD R79, R6, UR20, RZ ;  /* 0x00000014064f7c24 */ /* 0x000fe2000f8e02ff */
[----:B------:R-:W-:Y:S01]  /*27b0*/  SEL R5, R0, R5, !P3 ;  /* 0x0000000500057207 */ /* 0x000fe20005800000 */
[----:B------:R-:W-:Y:S01]  /*27c0*/  IMAD R80, R80, UR21, RZ ;  /* 0x0000001550507c24 */ /* 0x000fe2000f8e02ff */
[----:B------:R-:W-:Y:S01]  /*27d0*/  LEA R76, P3, R3, UR4, 0x2 ;  /* 0x00000004034c7c11 */ /* 0x000fe2000f8610ff */
[----:B------:R-:W-:Y:S01]  /*27e0*/  ULDC UR4, c[0x0][0x240] ;  /* 0x0000900000047ab9 */ /* 0x000fe20000000800 */
[----:B------:R-:W-:Y:S01]  /*27f0*/  LOP3.LUT R0, RZ, R38, RZ, 0x33, !PT ;  /* 0x00000026ff007212 */ /* 0x000fe200078e33ff */
[----:B------:R-:W-:Y:S01]  /*2800*/  IMAD R4, R4, UR4, RZ ;  /* 0x0000000404047c24 */ /* 0x000fe2000f8e02ff */
[----:B------:R-:W-:Y:S01]  /*2810*/  @!P1 IADD3 R7, -R7, RZ, RZ ;  /* 0x000000ff07079210 */ /* 0x000fe20007ffe1ff */
[----:B------:R-:W-:Y:S01]  /*2820*/  IMAD R25, R25, UR4, RZ ;  /* 0x0000000419197c24 */ /* 0x000fe2000f8e02ff */
[----:B------:R-:W-:Y:S01]  /*2830*/  LEA.HI.X.SX32 R84, R3, UR5, 0x2, P3 ;  /* 0x0000000503547c11 */ /* 0x000fe200098f16ff */
[----:B------:R-:W-:Y:S01]  /*2840*/  IMAD R3, R23, UR4, RZ ;  /* 0x0000000417037c24 */ /* 0x000fe2000f8e02ff */
[C---:B------:R-:W-:Y:S01]  /*2850*/  SEL R83, R0.reuse, R7, !P0 ;  /* 0x0000000700537207 */ /* 0x040fe20004000000 */
[----:B------:R-:W-:Y:S01]  /*2860*/  IMAD R23, R29, UR4, RZ ;  /* 0x000000041d177c24 */ /* 0x000fe2000f8e02ff */
[----:B------:R-:W-:Y:S01]  /*2870*/  SEL R85, R0, R9, !P0 ;  /* 0x0000000900557207 */ /* 0x000fe20004000000 */
[----:B------:R-:W-:Y:S01]  /*2880*/  IMAD R28, R28, UR4, RZ ;  /* 0x000000041c1c7c24 */ /* 0x000fe2000f8e02ff */
[C---:B------:R-:W-:Y:S01]  /*2890*/  SEL R86, R0.reuse, R19, !P0 ;  /* 0x0000001300567207 */ /* 0x040fe20004000000 */
[----:B------:R-:W-:Y:S01]  /*28a0*/  IMAD R29, R37, UR4, RZ ;  /* 0x00000004251d7c24 */ /* 0x000fe2000f8e02ff */
[----:B------:R-:W-:Y:S01]  /*28b0*/  SEL R87, R0, R21, !P0 ;  /* 0x0000001500577207 */ /* 0x000fe20004000000 */
[----:B------:R-:W-:Y:S01]  /*28c0*/  IMAD R0, R18, UR4, RZ ;  /* 0x0000000412007c24 */ /* 0x000fe2000f8e02ff */
[-C--:B------:R-:W-:Y:S01]  /*28d0*/  LEA R18, P2, R3, R76.reuse, 0x2 ;  /* 0x0000004c03127211 */ /* 0x080fe200078410ff */
[----:B------:R-:W-:Y:S01]  /*28e0*/  IMAD R7, R27, UR4, RZ ;  /* 0x000000041b077c24 */ /* 0x000fe2000f8e02ff */
[-C--:B------:R-:W-:Y:S01]  /*28f0*/  LEA R8, P3, R4, R76.reuse, 0x2 ;  /* 0x0000004c04087211 */ /* 0x080fe200078610ff */
[----:B------:R-:W-:Y:S01]  /*2900*/  IMAD R30, R30, UR4, RZ ;  /* 0x000000041e1e7c24 */ /* 0x000fe2000f8e02ff */
[-C--:B------:R-:W-:Y:S01]  /*2910*/  LEA R20, P0, R0, R76.reuse, 0x2 ;  /* 0x0000004c00147211 */ /* 0x080fe200078010ff */
[----:B------:R-:W-:Y:S01]  /*2920*/  IMAD R27, R33, UR4, RZ ;  /* 0x00000004211b7c24 */ /* 0x000fe2000f8e02ff */
[-C--:B------:R-:W-:Y:S01]  /*2930*/  LEA R36, P6, R25, R76.reuse, 0x2 ;  /* 0x0000004c19247211 */ /* 0x080fe200078c10ff */
[----:B------:R-:W-:Y:S01]  /*2940*/  IMAD R33, R45, UR4, RZ ;  /* 0x000000042d217c24 */ /* 0x000fe2000f8e02ff */
[----:B------:R-:W-:Y:S01]  /*2950*/  LEA R64, P1, R28, R76, 0x2 ;  /* 0x0000004c1c407211 */ /* 0x000fe200078210ff */
[----:B------:R-:W-:Y:S01]  /*2960*/  ULDC UR5, c[0x0][0x240] ;  /* 0x0000900000057ab9 */ /* 0x000fe20000000800 */
[----:B------:R-:W-:Y:S01]  /*2970*/  LEA.HI.X.SX32 R19, R3, R84, 0x2, P2 ;  /* 0x0000005403137211 */ /* 0x000fe200010f16ff */
[----:B------:R-:W-:Y:S01]  /*2980*/  IMAD R31, R31, UR4, RZ ;  /* 0x000000041f1f7c24 */ /* 0x000fe2000f8e02ff */
[-C--:B------:R-:W-:Y:S01]  /*2990*/  LEA R24, P2, R29, R76.reuse, 0x2 ;  /* 0x0000004c1d187211 */ /* 0x080fe200078410ff */
[----:B------:R-:W-:Y:S01]  /*29a0*/  IMAD R45, R53, UR8, RZ ;  /* 0x00000008352d7c24 */ /* 0x000fe2000f8e02ff */
[----:B------:R-:W-:Y:S01]  /*29b0*/  LEA R6, P4, R7, R76, 0x2 ;  /* 0x0000004c07067211 */ /* 0x000fe200078810ff */
[----:B------:R-:W-:Y:S01]  /*29c0*/  IMAD R34, R34, UR5, RZ ;  /* 0x0000000522227c24 */ /* 0x000fe2000f8e02ff */
[-C--:B------:R-:W-:Y:S01]  /*29d0*/  LEA.HI.X.SX32 R9, R4, R84.reuse, 0x2, P3 ;  /* 0x0000005404097211 */ /* 0x080fe200018f16ff */
[----:B------:R-:W-:Y:S01]  /*29e0*/  IMAD R32, R32, UR4, RZ ;  /* 0x0000000420207c24 */ /* 0x000fe2000f8e02ff */
[----:B------:R-:W-:Y:S01]  /*29f0*/  LEA.HI.X.SX32 R21, R0, R84, 0x2, P0 ;  /* 0x0000005400157211 */ /* 0x000fe200000f16ff */
[----:B------:R-:W-:Y:S01]  /*2a00*/  IMAD R81, R81, UR22, RZ ;  /* 0x0000001651517c24 */ /* 0x000fe2000f8e02ff */
[----:B------:R-:W-:Y:S01]  /*2a10*/  LEA R38, P3, R30, R76, 0x2 ;  /* 0x0000004c1e267211 */ /* 0x000fe200078610ff */
[----:B------:R-:W2:Y:S01]  /*2a20*/  S2UR UR4, SR_CgaCtaId ;  /* 0x00000000000479c3 */ /* 0x000ea20000008800 */
[-C--:B------:R-:W-:Y:S01]  /*2a30*/  LEA.HI.X.SX32 R37, R25, R84.reuse, 0x2, P6 ;  /* 0x0000005419257211 */ /* 0x080fe200030f16ff */
[----:B------:R-:W-:Y:S01]  /*2a40*/  VIADD R0, R88, 0xfffffffe ;  /* 0xfffffffe58007836 */ /* 0x000fe20000000000 */
[----:B------:R-:W-:Y:S01]  /*2a50*/  LEA.HI.X.SX32 R65, R28, R84, 0x2, P1 ;  /* 0x000000541c417211 */ /* 0x000fe200008f16ff */
[----:B------:R-:W-:Y:S01]  /*2a60*/  ULDC UR5, c[0x0][0x234] ;  /* 0x00008d0000057ab9 */ /* 0x000fe20000000800 */
[-C--:B------:R-:W-:Y:S01]  /*2a70*/  LEA R50, P0, R27, R76.reuse, 0x2 ;  /* 0x0000004c1b327211 */ /* 0x080fe200078010ff */
[----:B------:R-:W-:Y:S01]  /*2a80*/  IMAD R5, R5, UR23, RZ ;  /* 0x0000001705057c24 */ /* 0x000fe2000f8e02ff */
[----:B------:R-:W-:Y:S01]  /*2a90*/  LEA R54, P1, R35, R76, 0x2 ;  /* 0x0000004c23367211 */ /* 0x000fe200078210ff */
[----:B------:R-:W-:Y:S01]  /*2aa0*/  VIADD R4, R90, 0xfffffffc ;  /* 0xfffffffc5a047836 */ /* 0x000fe20000000000 */
[----:B------:R-:W-:Y:S01]  /*2ab0*/  LEA.HI.X.SX32 R25, R29, R84, 0x2, P2 ;  /* 0x000000541d197211 */ /* 0x000fe200010f16ff */
[----:B------:R-:W4:Y:S01]  /*2ac0*/  LDC R90, c[0x0][0x230] ;  /* 0x00008c00ff5a7b82 */ /* 0x000f220000000800 */
[-C--:B------:R-:W-:Y:S01]  /*2ad0*/  LEA R26, P6, R33, R76.reuse, 0x2 ;  /* 0x0000004c211a7211 */ /* 0x080fe200078c10ff */
[----:B------:R-:W-:Y:S01]  /*2ae0*/  VIADD R3, R89, 0xfffffffd ;  /* 0xfffffffd59037836 */ /* 0x000fe20000000000 */
[----:B------:R-:W-:Y:S01]  /*2af0*/  LEA R68, P2, R43, R76, 0x2 ;  /* 0x0000004c2b447211 */ /* 0x000fe200078410ff */
[----:B------:R-:W-:Y:S01]  /*2b00*/  ULDC.64 UR16, c[0x0][0x208] ;  /* 0x0000820000107ab9 */ /* 0x000fe20000000a00 */
[----:B------:R-:W-:Y:S01]  /*2b10*/  LEA.HI.X.SX32 R7, R7, R84, 0x2, P4 ;  /* 0x0000005407077211 */ /* 0x000fe200020f16ff */
[----:B------:R-:W-:Y:S01]  /*2b20*/  IMAD R236, R2, 0x3b, RZ ;  /* 0x0000003b02ec7824 */ /* 0x000fe200078e02ff */
[----:B------:R-:W-:-:S02]  /*2b30*/  LEA R22, P5, R23, R76, 0x2 ;  /* 0x0000004c17167211 */ /* 0x000fc400078a10ff */
[----:B------:R-:W-:Y:S02]  /*2b40*/  LEA R52, P4, R31, R76, 0x2 ;  /* 0x0000004c1f347211 */ /* 0x000fe400078810ff */
[-C--:B------:R-:W-:Y:S02]  /*2b50*/  LEA.HI.X.SX32 R39, R30, R84.reuse, 0x2, P3 ;  /* 0x000000541e277211 */ /* 0x080fe400018f16ff */
[----:B------:R-:W-:Y:S01]  /*2b60*/  LEA.HI.X.SX32 R51, R27, R84, 0x2, P0 ;  /* 0x000000541b337211 */ /* 0x000fe200000f16ff */
[----:B--2---:R-:W-:Y:S01]  /*2b70*/  ULEA UR12, UR4, UR12, 0x18 ;  /* 0x0000000c040c7291 */ /* 0x004fe2000f8ec03f */
[----:B------:R-:W-:Y:S02]  /*2b80*/  LEA R28, P3, R45, R76, 0x2 ;  /* 0x0000004c2d1c7211 */ /* 0x000fe400078610ff */
[----:B------:R-:W-:Y:S01]  /*2b90*/  LEA.HI.X.SX32 R55, R35, R84, 0x2, P1 ;  /* 0x0000005423377211 */ /* 0x000fe200008f16ff */
[----:B------:R-:W-:Y:S01]  /*2ba0*/  ULDC UR4, c[0x0][0x230] ;  /* 0x00008c0000047ab9 */ /* 0x000fe20000000800 */
[----:B------:R-:W-:Y:S01]  /*2bb0*/  LEA R40, P0, R34, R76, 0x2 ;  /* 0x0000004c22287211 */ /* 0x000fe200078010ff */
[----:B------:R-:W-:Y:S01]  /*2bc0*/  VIADD R243, R243, UR12 ;  /* 0x0000000cf3f37c36 */ /* 0x000fe20008000000 */
[----:B------:R-:W-:Y:S01]  /*2bd0*/  LEA.HI.X.SX32 R27, R33, R84, 0x2, P6 ;  /* 0x00000054211b7211 */ /* 0x000fe200030f16ff */
[----:B------:R-:W-:Y:S01]  /*2be0*/  VIADD R245, R245, UR12 ;  /* 0x0000000cf5f57c36 */ /* 0x000fe20008000000 */
[----:B------:R-:W-:Y:S01]  /*2bf0*/  LEA R44, P1, R59, R76, 0x2 ;  /* 0x0000004c3b2c7211 */ /* 0x000fe200078210ff */
[----:B------:R-:W-:Y:S01]  /*2c00*/  VIADD R246, R246, UR12 ;  /* 0x0000000cf6f67c36 */ /* 0x000fe20008000000 */
[----:B------:R-:W-:Y:S01]  /*2c10*/  LEA.HI.X.SX32 R69, R43, R84, 0x2, P2 ;  /* 0x000000542b457211 */ /* 0x000fe200010f16ff */
[----:B------:R-:W-:Y:S01]  /*2c20*/  VIADD R248, R248, UR12 ;  /* 0x0000000cf8f87c36 */ /* 0x000fe20008000000 */
[-C--:B------:R-:W-:Y:S01]  /*2c30*/  LEA R70, P6, R48, R76.reuse, 0x2 ;  /* 0x0000004c30467211 */ /* 0x080fe200078c10ff */
[----:B------:R-:W-:Y:S01]  /*2c40*/  VIADD R249, R249, UR12 ;  /* 0x0000000cf9f97c36 */ /* 0x000fe20008000000 */
[----:B------:R-:W-:Y:S01]  /*2c50*/  LEA R58, P2, R61, R76, 0x2 ;  /* 0x0000004c3d3a7211 */ /* 0x000fe200078410ff */
[----:B------:R-:W-:Y:S01]  /*2c60*/  VIADD R242, R242, UR12 ;  /* 0x0000000cf2f27c36 */ /* 0x000fe20008000000 */
[----:B------:R-:W-:-:S02]  /*2c70*/  LEA.HI.X.SX32 R23, R23, R84, 0x2, P5 ;  /* 0x0000005417177211 */ /* 0x000fc400028f16ff */
[----:B------:R-:W-:Y:S02]  /*2c80*/  LEA.HI.X.SX32 R53, R31, R84, 0x2, P4 ;  /* 0x000000541f357211 */ /* 0x000fe400020f16ff */
[-C--:B------:R-:W-:Y:S02]  /*2c90*/  LEA R66, P5, R32, R76.reuse, 0x2 ;  /* 0x0000004c20427211 */ /* 0x080fe400078a10ff */
[----:B------:R-:W-:Y:S02]  /*2ca0*/  LEA R42, P4, R46, R76, 0x2 ;  /* 0x0000004c2e2a7211 */ /* 0x000fe400078810ff */
[-C--:B------:R-:W-:Y:S02]  /*2cb0*/  LEA.HI.X.SX32 R29, R45, R84.reuse, 0x2, P3 ;  /* 0x000000542d1d7211 */ /* 0x080fe400018f16ff */
[----:B------:R-:W-:Y:S02]  /*2cc0*/  LEA.HI.X.SX32 R41, R34, R84, 0x2, P0 ;  /* 0x0000005422297211 */ /* 0x000fe400000f16ff */
[----:B------:R-:W-:-:S02]  /*2cd0*/  LEA R72, P3, R62, R76, 0x2 ;  /* 0x0000004c3e487211 */ /* 0x000fc400078610ff */
[----:B------:R-:W-:Y:S02]  /*2ce0*/  LEA.HI.X.SX32 R45, R59, R84, 0x2, P1 ;  /* 0x000000543b2d7211 */ /* 0x000fe400008f16ff */
[----:B------:R-:W-:Y:S02]  /*2cf0*/  LEA R30, P0, R49, R76, 0x2 ;  /* 0x0000004c311e7211 */ /* 0x000fe400078010ff */
[-C--:B------:R-:W-:Y:S02]  /*2d00*/  LEA.HI.X.SX32 R71, R48, R84.reuse, 0x2, P6 ;  /* 0x0000005430477211 */ /* 0x080fe400030f16ff */
[----:B------:R-:W-:Y:S02]  /*2d10*/  LEA.HI.X.SX32 R59, R61, R84, 0x2, P2 ;  /* 0x000000543d3b7211 */ /* 0x000fe400010f16ff */
[----:B------:R-:W-:Y:S02]  /*2d20*/  LEA R48, P2, R80, R76, 0x2 ;  /* 0x0000004c50307211 */ /* 0x000fe400078410ff */
[----:B------:R-:W-:-:S02]  /*2d30*/  LEA.HI.X.SX32 R67, R32, R84, 0x2, P5 ;  /* 0x0000005420437211 */ /* 0x000fc400028f16ff */
[----:B------:R-:W-:Y:S02]  /*2d40*/  LEA.HI.X.SX32 R43, R46, R84, 0x2, P4 ;  /* 0x000000542e2b7211 */ /* 0x000fe400020f16ff */
[----:B------:R-:W-:Y:S02]  /*2d50*/  LEA R32, P4, R63, R76, 0x2 ;  /* 0x0000004c3f207211 */ /* 0x000fe400078810ff */
[----:B------:R-:W-:Y:S02]  /*2d60*/  LEA.HI.X.SX32 R73, R62, R84, 0x2, P3 ;  /* 0x000000543e497211 */ /* 0x000fe400018f16ff */
[----:B------:R-:W-:Y:S02]  /*2d70*/  LEA R56, P5, R47, R76, 0x2 ;  /* 0x0000004c2f387211 */ /* 0x000fe400078a10ff */
[----:B------:R-:W-:Y:S02]  /*2d80*/  LEA.HI.X.SX32 R31, R49, R84, 0x2, P0 ;  /* 0x00000054311f7211 */ /* 0x000fe400000f16ff */
[----:B------:R-:W-:-:S02]  /*2d90*/  LEA R62, P3, R81, R76, 0x2 ;  /* 0x0000004c513e7211 */ /* 0x000fc400078610ff */
[-C--:B------:R-:W-:Y:S01]  /*2da0*/  LEA.HI.X.SX32 R49, R80, R84.reuse, 0x2, P2 ;  /* 0x0000005450317211 */ /* 0x080fe200010f16ff */
[----:B---3--:R-:W-:Y:S01]  /*2db0*/  VIADD R80, R92, 0xffffffde ;  /* 0xffffffde5c507836 */ /* 0x008fe20000000000 */
[----:B------:R-:W-:Y:S02]  /*2dc0*/  ISETP.GE.U32.AND P2, PT, R82, 0x7fffffc0, PT ;  /* 0x7fffffc05200780c */ /* 0x000fe40003f46070 */
[-C--:B------:R-:W-:Y:S01]  /*2dd0*/  LEA.HI.X.SX32 R33, R63, R84.reuse, 0x2, P4 ;  /* 0x000000543f217211 */ /* 0x080fe200020f16ff */
[----:B------:R-:W2:Y:S01]  /*2de0*/  LDC R82, c[0x0][0x230] ;  /* 0x00008c00ff527b82 */ /* 0x000ea20000000800 */
[-C--:B------:R-:W-:Y:S02]  /*2df0*/  LEA.HI.X.SX32 R57, R47, R84.reuse, 0x2, P5 ;  /* 0x000000542f397211 */ /* 0x080fe400028f16ff */
[----:B------:R-:W-:Y:S02]  /*2e00*/  LEA.HI.X.SX32 R63, R81, R84, 0x2, P3 ;  /* 0x00000054513f7211 */ /* 0x000fe400018f16ff */
[----:B------:R-:W-:-:S02]  /*2e10*/  LEA R46, P5, R75, R76, 0x2 ;  /* 0x0000004c4b2e7211 */ /* 0x000fc400078a10ff */
[----:B------:R-:W-:Y:S01]  /*2e20*/  ISETP.GE.U32.AND P3, PT, R0, 0x7fffffbf, PT ;  /* 0x7fffffbf0000780c */ /* 0x000fe20003f66070 */
[----:B------:R-:W-:Y:S01]  /*2e30*/  IMAD R0, R83, UR5, RZ ;  /* 0x0000000553007c24 */ /* 0x000fe2000f8e02ff */
[C---:B------:R-:W-:Y:S01]  /*2e40*/  LEA R74, P0, R78.reuse, R76, 0x2 ;  /* 0x0000004c4e4a7211 */ /* 0x040fe200078010ff */
[----:B------:R-:W3:Y:S01]  /*2e50*/  LDC R81, c[0x0][0x230] ;  /* 0x00008c00ff517b82 */ /* 0x000ee20000000800 */
[----:B------:R-:W-:Y:S02]  /*2e60*/  LEA.HI.X.SX32 R47, R75, R84, 0x2, P5 ;  /* 0x000000544b2f7211 */ /* 0x000fe400028f16ff */
[-C--:B------:R-:W-:Y:S02]  /*2e70*/  LEA R60, P6, R77, R76.reuse, 0x2 ;  /* 0x0000004c4d3c7211 */ /* 0x080fe400078c10ff */
[----:B------:R-:W-:Y:S02]  /*2e80*/  LEA R34, P1, R79, R76, 0x2 ;  /* 0x0000004c4f227211 */ /* 0x000fe400078210ff */
[----:B------:R-:W-:Y:S01]  /*2e90*/  LEA.HI.X.SX32 R75, R78, R84, 0x2, P0 ;  /* 0x000000544e4b7211 */ /* 0x000fe200000f16ff */
[----:B------:R-:W-:Y:S01]  /*2ea0*/  IMAD R78, R86, UR5, RZ ;  /* 0x00000005564e7c24 */ /* 0x000fe2000f8e02ff */
[----:B------:R-:W-:-:S02]  /*2eb0*/  LEA R76, P4, R5, R76, 0x2 ;  /* 0x0000004c054c7211 */ /* 0x000fc400078810ff */
[C---:B------:R-:W-:Y:S02]  /*2ec0*/  LEA R88, P0, R0.reuse, UR6, 0x2 ;  /* 0x0000000600587c11 */ /* 0x040fe4000f8010ff */
[-C--:B------:R-:W-:Y:S02]  /*2ed0*/  LEA.HI.X.SX32 R61, R77, R84.reuse, 0x2, P6 ;  /* 0x000000544d3d7211 */ /* 0x080fe400030f16ff */
[-C--:B------:R-:W-:Y:S01]  /*2ee0*/  LEA.HI.X.SX32 R35, R79, R84.reuse, 0x2, P1 ;  /* 0x000000544f237211 */ /* 0x080fe200008f16ff */
[----:B------:R-:W-:Y:S01]  /*2ef0*/  IMAD R79, R87, UR5, RZ ;  /* 0x00000005574f7c24 */ /* 0x000fe2000f8e02ff */
[----:B------:R-:W-:Y:S02]  /*2f00*/  LEA.HI.X.SX32 R77, R5, R84, 0x2, P4 ;  /* 0x00000054054d7211 */ /* 0x000fe400020f16ff */
[----:B------:R-:W-:Y:S01]  /*2f10*/  LEA.HI.X.SX32 R89, R0, UR7, 0x2, P0 ;  /* 0x0000000700597c11 */ /* 0x000fe200080f16ff */
[----:B--2---:R-:W-:Y:S01]  /*2f20*/  VIADD R0, R82, 0xffffffdd ;  /* 0xffffffdd52007836 */ /* 0x004fe20000000000 */
[----:B------:R-:W-:Y:S01]  /*2f30*/  ISETP.GE.U32.AND P4, PT, R3, 0x7fffffbe, PT ;  /* 0x7fffffbe0300780c */ /* 0x000fe20003f86070 */
[----:B------:R-:W-:Y:S01]  /*2f40*/  IMAD R3, R85, UR5, RZ ;  /* 0x0000000555037c24 */ /* 0x000fe2000f8e02ff */
[----:B------:R-:W-:Y:S01]  /*2f50*/  LEA R84, P0, R78, UR6, 0x2 ;  /* 0x000000064e547c11 */ /* 0x000fe2000f8010ff */
[----:B------:R-:W-:Y:S01]  /*2f60*/  IMAD.WIDE R238, R2, 0x4, R88 ;  /* 0x0000000402ee7825 */ /* 0x000fe200078e0258 */
[----:B------:R-:W-:-:S02]  /*2f70*/  IADD3 R5, R91, -0x21, RZ ;  /* 0xffffffdf5b057810 */ /* 0x000fc40007ffe0ff */
[----:B------:R-:W-:Y:S01]  /*2f80*/  LEA.HI.X.SX32 R85, R78, UR7, 0x2, P0 ;  /* 0x000000074e557c11 */ /* 0x000fe200080f16ff */
[----:B------:R-:W-:Y:S01]  /*2f90*/  IMAD.WIDE R108, R100, 0x4, R88 ;  /* 0x00000004646c7825 */ /* 0x000fe200078e0258 */
[----:B------:R-:W-:Y:S01]  /*2fa0*/  ISETP.GE.U32.AND P5, PT, R4, 0x7fffffbd, PT ;  /* 0x7fffffbd0400780c */ /* 0x000fe20003fa6070 */
[----:B------:R-:W2:Y:S01]  /*2fb0*/  LDC R78, c[0x0][0x230] ;  /* 0x00008c00ff4e7b82 */ /* 0x000ea20000000800 */
[----:B------:R-:W-:Y:S01]  /*2fc0*/  LEA R4, P1, R3, UR6, 0x2 ;  /* 0x0000000603047c11 */ /* 0x000fe2000f8210ff */
[C---:B-1----:R-:W-:Y:S01]  /*2fd0*/  IMAD.WIDE R16, R2.reuse, 0x4, R84 ;  /* 0x0000000402107825 */ /* 0x042fe200078e0254 */
[----:B------:R-:W-:Y:S02]  /*2fe0*/  ISETP.GE.U32.AND P6, PT, R5, 0x7fffffa0, PT ;  /* 0x7fffffa00500780c */ /* 0x000fe40003fc6070 */
[----:B------:R-:W-:Y:S01]  /*2ff0*/  LEA.HI.X.SX32 R5, R3, UR7, 0x2, P1 ;  /* 0x0000000703057c11 */ /* 0x000fe200088f16ff */
[----:B------:R-:W-:Y:S01]  /*3000*/  IMAD.SHL.U32 R3, R2, 0x2, RZ ;  /* 0x0000000202037824 */ /* 0x000fe200078e00ff */
[C---:B------:R-:W-:Y:S01]  /*3010*/  LEA R86, P1, R79.reuse, UR6, 0x2 ;  /* 0x000000064f567c11 */ /* 0x040fe2000f8210ff */
[----:B------:R1:W-:Y:S01]  /*3020*/  STL.64 [R1+0x488], R16 ;  /* 0x0004881001007387 */ /* 0x0003e20000100a00 */
[----:B------:R-:W-:Y:S01]  /*3030*/  IADD3 R244, R10, UR12, RZ ;  /* 0x0000000c0af47c10 */ /* 0x000fe2000fffe0ff */
[----:B------:R-:W-:Y:S01]  /*3040*/  IMAD.WIDE R212, R2, 0x4, R4 ;  /* 0x0000000402d47825 */ /* 0x000fe200078e0204 */
[----:B------:R-:W-:-:S02]  /*3050*/  LEA.HI.X.SX32 R87, R79, UR7, 0x2, P1 ;  /* 0x000000074f577c11 */ /* 0x000fc400088f16ff */
[----:B------:R-:W-:Y:S01]  /*3060*/  ISETP.GE.U32.AND P1, PT, R0, 0x7fffff9e, PT ;  /* 0x7fffff9e0000780c */ /* 0x000fe20003f26070 */
[----:B----4-:R-:W-:Y:S01]  /*3070*/  VIADD R0, R90, 0xffffffdc ;  /* 0xffffffdc5a007836 */ /* 0x010fe20000000000 */
[----:B------:R-:W-:Y:S01]  /*3080*/  ISETP.GE.U32.AND P0, PT, R80, 0x7fffff9f, PT ;  /* 0x7fffff9f5000780c */ /* 0x000fe20003f06070 */
[----:B------:R-:W-:Y:S01]  /*3090*/  @!PT LDS RZ, [RZ] ;  /* 0x00000000fffff984 */ /* 0x000fe20000000800 */
[----:B------:R-:W-:Y:S01]  /*30a0*/  @!PT LDS RZ, [RZ] ;  /* 0x00000000fffff984 */ /* 0x000fe20000000800 */
[----:B------:R-:W-:Y:S01]  /*30b0*/  @!PT LDS RZ, [RZ] ;  /* 0x00000000fffff984 */ /* 0x000fe20000000800 */
[----:B------:R-:W-:Y:S01]  /*30c0*/  LDGSTS.E [R244], desc[UR16][R88.64], !P2 ;  /* 0x0000000058f47fae */ /* 0x000fe2000d121850 */
[----:B------:R-:W4:Y:S01]  /*30d0*/  LDC R80, c[0x0][0x230] ;  /* 0x00008c00ff507b82 */ /* 0x000f220000000800 */
[C---:B------:R-:W-:Y:S01]  /*30e0*/  IMAD.WIDE R12, R2.reuse, 0x4, R86 ;  /* 0x00000004020c7825 */ /* 0x040fe200078e0256 */
[----:B------:R-:W-:Y:S01]  /*30f0*/  IADD3 R247, R247, UR12, RZ ;  /* 0x0000000cf7f77c10 */ /* 0x000fe2000fffe0ff */
[----:B------:R-:W-:Y:S02]  /*3100*/  LDGSTS.E [R244+0x4000], desc[UR16][R4.64], !P2 ;  /* 0x0400000004f47fae */ /* 0x000fe4000d121850 */
[----:B------:R-:W-:Y:S02]  /*3110*/  IMAD R79, R2, 0x3, RZ ;  /* 0x00000003024f7824 */ /* 0x000fe400078e02ff */
[----:B------:R-:W-:Y:S01]  /*3120*/  LDGSTS.E [R244+0x8000], desc[UR16][R84.64], !P2 ;  /* 0x0800000054f47fae */ /* 0x000fe2000d121850 */
[----:B------:R-:W-:-:S03]  /*3130*/  IMAD.WIDE R214, R3, 0x4, R84 ;  /* 0x0000000403d67825 */ /* 0x000fc600078e0254 */
[----:B------:R-:W-:Y:S01]  /*3140*/  LDGSTS.E [R244+0xc000], desc[UR16][R86.64], !P2 ;  /* 0x0c00000056f47fae */ /* 0x000fe2000d121850 */
[----:B------:R-:W-:Y:S01]  /*3150*/  ISETP.GE.U32.AND P2, PT, R0, 0x7fffff9d, PT ;  /* 0x7fffff9d0000780c */ /* 0x000fe20003f46070 */
[----:B---3--:R-:W-:Y:S02]  /*3160*/  VIADD R0, R81, 0xfffffffb ;  /* 0xfffffffb51007836 */ /* 0x008fe40000000000 */
[----:B------:R-:W-:Y:S01]  /*3170*/  LDGSTS.E [R244+0x4], desc[UR16][R238.64], !P3 ;  /* 0x00004000eef47fae */ /* 0x000fe2000d921850 */
[----:B------:R-:W3:Y:S01]  /*3180*/  LDC R81, c[0x0][0x230] ;  /* 0x00008c00ff517b82 */ /* 0x000ee20000000800 */
[----:B------:R-:W-:Y:S02]  /*3190*/  IMAD.WIDE R82, R3, 0x4, R86 ;  /* 0x0000000403527825 */ /* 0x000fe400078e0256 */
[----:B------:R-:W-:Y:S02]  /*31a0*/  LDGSTS.E [R244+0x4004], desc[UR16][R212.64], !P3 ;  /* 0x04004000d4f47fae */ /* 0x000fe4000d921850 */
[----:B------:R-:W-:-:S02]  /*31b0*/  IMAD.WIDE R206, R79, 0x4, R88 ;  /* 0x000000044fce7825 */ /* 0x000fc400078e0258 */
[----:B------:R1:W-:Y:S02]  /*31c0*/  LDGSTS.E [R244+0x8004], desc[UR16][R16.64], !P3 ;  /* 0x0800400010f47fae */ /* 0x0003e4000d921850 */
[C---:B------:R-:W-:Y:S02]  /*31d0*/  IMAD.WIDE R208, R79.reuse, 0x4, R4 ;  /* 0x000000044fd07825 */ /* 0x040fe400078e0204 */
[----:B------:R1:W-:Y:S01]  /*31e0*/  LDGSTS.E [R244+0xc004], desc[UR16][R12.64], !P3 ;  /* 0x0c0040000cf47fae */ /* 0x0003e2000d921850 */
[----:B------:R-:W-:Y:S01]  /*31f0*/  ISETP.GE.U32.AND P3, PT, R0, 0x7fffffbc, PT ;  /* 0x7fffffbc0000780c */ /* 0x000fe20003f66070 */
[----:B--2---:R-:W-:Y:S02]  /*3200*/  VIADD R0, R78, 0xfffffffa ;  /* 0xfffffffa4e007836 */ /* 0x004fe40000000000 */
[----:B------:R-:W2:Y:S01]  /*3210*/  LDC R78, c[0x0][0x230] ;  /* 0x00008c00ff4e7b82 */ /* 0x000ea20000000800 */
[----:B------:R4:W-:Y:S01]  /*3220*/  STL.64 [R1+0x480], R12 ;  /* 0x0004800c01007387 */ /* 0x0009e20000100a00 */
[----:B------:R-:W-:-:S03]  /*3230*/  IMAD.WIDE R210, R79, 0x4, R84 ;  /* 0x000000044fd27825 */ /* 0x000fc600078e0254 */
[----:B------:R3:W-:Y:S01]  /*3240*/  STL.64 [R1+0x460], R82 ;  /* 0x0004605201007387 */ /* 0x0007e20000100a00 */
[----:B-1----:R-:W-:-:S04]  /*3250*/  IMAD.WIDE R16, R3, 0x4, R4 ;  /* 0x0000000403107825 */ /* 0x002fc800078e0204 */
[----:B------:R-:W-:-:S04]  /*3260*/  IMAD.WIDE R216, R79, 0x4, R86 ;  /* 0x000000044fd87825 */ /* 0x000fc800078e0256 */
[----:B----4-:R-:W-:Y:S01]  /*3270*/  IMAD.WIDE R12, R3, 0x4, R88 ;  /* 0x00000004030c7825 */ /* 0x010fe200078e0258 */
[----:B------:R-:W-:-:S03]  /*3280*/  SHF.L.U32 R3, R2, 0x5, RZ ;  /* 0x0000000502037819 */ /* 0x000fc600000006ff */
[----:B------:R-:W-:Y:S01]  /*3290*/  IMAD R79, R2, 0x21, RZ ;  /* 0x00000021024f7824 */ /* 0x000fe200078e02ff */
[----:B------:R-:W-:Y:S01]  /*32a0*/  LDGSTS.E [R244+0x8], desc[UR16][R12.64], !P4 ;  /* 0x000080000cf47fae */ /* 0x000fe2000e121850 */
[----:B------:R-:W-:-:S03]  /*32b0*/  IMAD.WIDE R94, R3, 0x4, R88 ;  /* 0x00000004035e7825 */ /* 0x000fc600078e0258 */
[----:B------:R-:W-:Y:S01]  /*32c0*/  LDGSTS.E [R244+0x4008], desc[UR16][R16.64], !P4 ;  /* 0x0400800010f47fae */ /* 0x000fe2000e121850 */
[----:B------:R-:W-:-:S03]  /*32d0*/  IMAD.WIDE R92, R3, 0x4, R4 ;  /* 0x00000004035c7825 */ /* 0x000fc600078e0204 */
[----:B------:R-:W-:Y:S01]  /*32e0*/  LDGSTS.E [R244+0x8008], desc[UR16][R214.64], !P4 ;  /* 0x08008000d6f47fae */ /* 0x000fe2000e121850 */
[----:B------:R-:W-:-:S03]  /*32f0*/  IMAD.WIDE R90, R3, 0x4, R84 ;  /* 0x00000004035a7825 */ /* 0x000fc600078e0254 */
[----:B------:R3:W-:Y:S01]  /*3300*/  LDGSTS.E [R244+0xc008], desc[UR16][R82.64], !P4 ;  /* 0x0c00800052f47fae */ /* 0x0007e2000e121850 */
[----:B------:R-:W-:Y:S01]  /*3310*/  ISETP.GE.U32.AND P4, PT, R0, 0x7fffffbb, PT ;  /* 0x7fffffbb0000780c */ /* 0x000fe20003f86070 */
[----:B------:R-:W-:Y:S02]  /*3320*/  VIADD R0, R80, 0xfffffff9 ;  /* 0xfffffff950007836 */ /* 0x000fe40000000000 */
[----:B------:R-:W-:Y:S01]  /*3330*/  LDGSTS.E [R244+0xc], desc[UR16][R206.64], !P5 ;  /* 0x0000c000cef47fae */ /* 0x000fe2000e921850 */
[----:B------:R-:W1:Y:S01]  /*3340*/  LDC R80, c[0x0][0x230] ;  /* 0x00008c00ff507b82 */ /* 0x000e620000000800 */
[----:B------:R-:W-:Y:S02]  /*3350*/  IMAD.WIDE R98, R100, 0x4, R84 ;  /* 0x0000000464627825 */ /* 0x000fe400078e0254 */
[----:B------:R-:W-:Y:S02]  /*3360*/  LDGSTS.E [R244+0x400c], desc[UR16][R208.64], !P5 ;  /* 0x0400c000d0f47fae */ /* 0x000fe4000e921850 */
[----:B------:R-:W-:-:S02]  /*3370*/  IMAD.WIDE R110, R106, 0x4, R88 ;  /* 0x000000046a6e7825 */ /* 0x000fc400078e0258 */
[----:B------:R-:W-:Y:S02]  /*3380*/  LDGSTS.E [R244+0x800c], desc[UR16][R210.64], !P5 ;  /* 0x0800c000d2f47fae */ /* 0x000fe4000e921850 */
[----:B---3--:R-:W-:Y:S02]  /*3390*/  IMAD.WIDE R82, R3, 0x4, R86 ;  /* 0x0000000403527825 */ /* 0x008fe400078e0256 */
[----:B------:R-:W-:Y:S01]  /*33a0*/  LDGSTS.E [R244+0xc00c], desc[UR16][R216.64], !P5 ;  /* 0x0c00c000d8f47fae */ /* 0x000fe2000e921850 */
[----:B------:R-:W-:Y:S01]  /*33b0*/  ISETP.GE.U32.AND P5, PT, R0, 0x7fffffba, PT ;  /* 0x7fffffba0000780c */ /* 0x000fe20003fa6070 */
[----:B------:R-:W-:Y:S02]  /*33c0*/  VIADD R0, R81, 0xfffffff8 ;  /* 0xfffffff851007836 */ /* 0x000fe40000000000 */
[----:B------:R3:W-:Y:S01]  /*33d0*/  STL.64 [R1+0x118], R94 ;  /* 0x0001185e01007387 */ /* 0x0007e20000100a00 */
[----:B------:R-:W-:Y:S01]  /*33e0*/  IMAD R3, R2, 0x22, RZ ;  /* 0x0000002202037824 */ /* 0x000fe200078e02ff */
[----:B------:R-:W4:Y:S01]  /*33f0*/  LDC R81, c[0x0][0x230] ;  /* 0x00008c00ff517b82 */ /* 0x000f220000000800 */
[C---:B------:R-:W-:Y:S01]  /*3400*/  IMAD.WIDE R102, R106.reuse, 0x4, R4 ;  /* 0x000000046a667825 */ /* 0x040fe200078e0204 */
[----:B------:R3:W-:Y:S03]  /*3410*/  LDGSTS.E [R244+0x10000], desc[UR16][R94.64], !P6 ;  /* 0x100000005ef47fae */ /* 0x0007e6000f121850 */
[C---:B------:R-:W-:Y:S01]  /*3420*/  IMAD.WIDE R104, R106.reuse, 0x4, R84 ;  /* 0x000000046a687825 */ /* 0x040fe200078e0254 */
[----:B------:R2:W-:Y:S03]  /*3430*/  STL.64 [R1+0x110], R92 ;  /* 0x0001105c01007387 */ /* 0x0005e60000100a00 */
[----:B------:R-:W-:Y:S01]  /*3440*/  IMAD.WIDE R106, R106, 0x4, R86 ;  /* 0x000000046a6a7825 */ /* 0x000fe200078e0256 */
[----:B------:R2:W-:Y:S03]  /*3450*/  LDGSTS.E [R244+0x14000], desc[UR16][R92.64], !P6 ;  /* 0x140000005cf47fae */ /* 0x0005e6000f121850 */
[C-C-:B------:R-:W-:Y:S01]  /*3460*/  IMAD.WIDE R138, R122.reuse, 0x4, R88.reuse ;  /* 0x000000047a8a7825 */ /* 0x140fe200078e0258 */
[----:B------:R1:W-:Y:S03]  /*3470*/  STL.64 [R1+0x108], R90 ;  /* 0x0001085a01007387 */ /* 0x0003e60000100a00 */
[C---:B---3--:R-:W-:Y:S01]  /*3480*/  IMAD.WIDE R94, R79.reuse, 0x4, R88 ;  /* 0x000000044f5e7825 */ /* 0x048fe200078e0258 */
[----:B------:R1:W-:Y:S03]  /*3490*/  LDGSTS.E [R244+0x18000], desc[UR16][R90.64], !P6 ;  /* 0x180000005af47fae */ /* 0x0003e6000f121850 */
[--C-:B------:R-:W-:Y:S01]  /*34a0*/  IMAD.WIDE R118, R122, 0x4, R4.reuse ;  /* 0x000000047a767825 */ /* 0x100fe200078e0204 */
[----:B------:R3:W-:Y:S03]  /*34b0*/  STL.64 [R1+0x100], R82 ;  /* 0x0001005201007387 */ /* 0x0007e60000100a00 */
[----:B--2---:R-:W-:Y:S01]  /*34c0*/  IMAD.WIDE R92, R79, 0x4, R4 ;  /* 0x000000044f5c7825 */ /* 0x004fe200078e0204 */
[----:B------:R3:W-:Y:S01]  /*34d0*/  LDGSTS.E [R244+0x1c000], desc[UR16][R82.64], !P6 ;  /* 0x1c00000052f47fae */ /* 0x0007e2000f121850 */
[----:B------:R-:W-:-:S02]  /*34e0*/  ISETP.GE.U32.AND P6, PT, R0, 0x7fffffb9, PT ;  /* 0x7fffffb90000780c */ /* 0x000fc40003fc6070 */
[----:B------:R-:W-:Y:S01]  /*34f0*/  VIADD R0, R78, 0xffffffdb ;  /* 0xffffffdb4e007836 */ /* 0x000fe20000000000 */
[----:B------:R2:W-:Y:S01]  /*3500*/  STL.64 [R1+0xf8], R94 ;  /* 0x0000f85e01007387 */ /* 0x0005e20000100a00 */
[----:B-1----:R-:W-:-:S03]  /*3510*/  IMAD.WIDE R90, R79, 0x4, R84 ;  /* 0x000000044f5a7825 */ /* 0x002fc600078e0254 */
[----:B------:R2:W-:Y:S01]  /*3520*/  LDGSTS.E [R244+0x10004], desc[UR16][R94.64], !P0 ;  /* 0x100040005ef47fae */ /* 0x0005e2000c121850 */
[----:B------:R-:W-:-:S03]  /*3530*/  IMAD.WIDE R120, R122, 0x4, R84 ;  /* 0x000000047a787825 */ /* 0x000fc600078e0254 */
[----:B------:R1:W-:Y:S01]  /*3540*/  STL.64 [R1+0xf0], R92 ;  /* 0x0000f05c01007387 */ /* 0x0003e20000100a00 */
[----:B---3--:R-:W-:-:S03]  /*3550*/  IMAD.WIDE R82, R79, 0x4, R86 ;  /* 0x000000044f527825 */ /* 0x008fc600078e0256 */
[----:B------:R1:W-:Y:S01]  /*3560*/  LDGSTS.E [R244+0x14004], desc[UR16][R92.64], !P0 ;  /* 0x140040005cf47fae */ /* 0x0003e2000c121850 */
[----:B------:R-:W-:-:S03]  /*3570*/  IMAD.WIDE R78, R3, 0x4, R86 ;  /* 0x00000004034e7825 */ /* 0x000fc600078e0256 */
[----:B------:R3:W-:Y:S01]  /*3580*/  STL.64 [R1+0xe8], R90 ;  /* 0x0000e85a01007387 */ /* 0x0007e20000100a00 */
[----:B--2---:R-:W-:-:S03]  /*3590*/  IMAD.WIDE R94, R3, 0x4, R88 ;  /* 0x00000004035e7825 */ /* 0x004fc600078e0258 */
[----:B------:R3:W-:Y:S01]  /*35a0*/  LDGSTS.E [R244+0x18004], desc[UR16][R90.64], !P0 ;  /* 0x180040005af47fae */ /* 0x0007e2000c121850 */
[----:B------:R-:W-:-:S03]  /*35b0*/  IMAD.WIDE R122, R122, 0x4, R86 ;  /* 0x000000047a7a7825 */ /* 0x000fc600078e0256 */
[----:B------:R2:W-:Y:S01]  /*35c0*/  STL.64 [R1+0xe0], R82 ;  /* 0x0000e05201007387 */ /* 0x0005e20000100a00 */
[----:B-1----:R-:W-:-:S03]  /*35d0*/  IMAD.WIDE R92, R3, 0x4, R4 ;  /* 0x00000004035c7825 */ /* 0x002fc600078e0204 */
[----:B------:R2:W-:Y:S01]  /*35e0*/  LDGSTS.E [R244+0x1c004], desc[UR16][R82.64], !P0 ;  /* 0x1c00400052f47fae */ /* 0x0005e2000c121850 */
[----:B------:R-:W-:Y:S01]  /*35f0*/  ISETP.GE.U32.AND P0, PT, R0, 0x7fffff9c, PT ;  /* 0x7fffff9c0000780c */ /* 0x000fe20003f06070 */
[----:B------:R-:W-:Y:S01]  /*3600*/  IMAD.WIDE R140, R128, 0x4, R88 ;  /* 0x00000004808c7825 */ /* 0x000fe200078e0258 */
[----:B------:R-:W-:Y:S01]  /*3610*/  IADD3 R0, R80, -0x26, RZ ;  /* 0xffffffda50007810 */ /* 0x000fe20007ffe0ff */
[----:B------:R-:W-:Y:S01]  /*3620*/  STL.64 [R1+0xd8], R94 ;  /* 0x0000d85e01007387 */ /* 0x000fe20000100a00 */
[----:B------:R-:W1:Y:S01]  /*3630*/  LDC R80, c[0x0][0x230] ;  /* 0x00008c00ff507b82 */ /* 0x000e620000000800 */
[----:B---3--:R-:W-:Y:S02]  /*3640*/  IMAD.WIDE R90, R3, 0x4, R84 ;  /* 0x00000004035a7825 */ /* 0x008fe400078e0254 */
[----:B------:R-:W-:Y:S02]  /*3650*/  LDGSTS.E [R244+0x10008], desc[UR16][R94.64], !P1 ;  /* 0x100080005ef47fae */ /* 0x000fe4000c921850 */
[----:B------:R-:W-:-:S02]  /*3660*/  IMAD.SHL.U32 R3, R2, 0x4, RZ ;  /* 0x0000000402037824 */ /* 0x000fc400078e00ff */
[----:B------:R-:W-:Y:S01]  /*3670*/  STL.64 [R1+0xd0], R92 ;  /* 0x0000d05c01007387 */ /* 0x000fe20000100a00 */
[----:B--2---:R-:W2:Y:S01]  /*3680*/  LDC R82, c[0x0][0x230] ;  /* 0x00008c00ff527b82 */ /* 0x004ea20000000800 */
[C---:B------:R-:W-:Y:S02]  /*3690*/  IMAD.WIDE R124, R128.reuse, 0x4, R4 ;  /* 0x00000004807c7825 */ /* 0x040fe400078e0204 */
[----:B------:R-:W-:Y:S02]  /*36a0*/  LDGSTS.E [R244+0x14008], desc[UR16][R92.64], !P1 ;  /* 0x140080005cf47fae */ /* 0x000fe4000c921850 */
[C---:B------:R-:W-:Y:S02]  /*36b0*/  IMAD.WIDE R126, R128.reuse, 0x4, R84 ;  /* 0x00000004807e7825 */ /* 0x040fe400078e0254 */
[----:B------:R-:W-:Y:S02]  /*36c0*/  STL.64 [R1+0xc8], R90 ;  /* 0x0000c85a01007387 */ /* 0x000fe40000100a00 */
[----:B------:R-:W-:-:S02]  /*36d0*/  IMAD.WIDE R128, R128, 0x4, R86 ;  /* 0x0000000480807825 */ /* 0x000fc400078e0256 */
[----:B------:R-:W-:Y:S02]  /*36e0*/  LDGSTS.E [R244+0x18008], desc[UR16][R90.64], !P1 ;  /* 0x180080005af47fae */ /* 0x000fe4000c921850 */
[C---:B------:R-:W-:Y:S02]  /*36f0*/  IMAD.WIDE R142, R136.reuse, 0x4, R88 ;  /* 0x00000004888e7825 */ /* 0x040fe400078e0258 */
[----:B------:R3:W-:Y:S02]  /*3700*/  STL.64 [R1+0xc0], R78 ;  /* 0x0000c04e01007387 */ /* 0x0007e40000100a00 */
[----:B------:R-:W-:Y:S02]  /*3710*/  IMAD.WIDE R132, R136, 0x4, R4 ;  /* 0x0000000488847825 */ /* 0x000fe400078e0204 */
[----:B------:R3:W-:Y:S01]  /*3720*/  LDGSTS.E [R244+0x1c008], desc[UR16][R78.64], !P1 ;  /* 0x1c0080004ef47fae */ /* 0x0007e2000c921850 */
[----:B------:R-:W-:Y:S01]  /*3730*/  ISETP.GE.U32.AND P1, PT, R0, 0x7fffff9b, PT ;  /* 0x7fffff9b0000780c */ /* 0x000fe20003f26070 */
[----:B----4-:R-:W-:-:S02]  /*3740*/  VIADD R0, R81, 0xffffffd9 ;  /* 0xffffffd951007836 */ /* 0x010fc40000000000 */
[----:B------:R-:W4:Y:S01]  /*3750*/  LDC R81, c[0x0][0x230] ;  /* 0x00008c00ff517b82 */ /* 0x000f220000000800 */
[----:B------:R-:W-:-:S04]  /*3760*/  IMAD.WIDE R134, R136, 0x4, R84 ;  /* 0x0000000488867825 */ /* 0x000fc800078e0254 */
[----:B------:R-:W-:-:S03]  /*3770*/  IMAD.WIDE R136, R136, 0x4, R86 ;  /* 0x0000000488887825 */ /* 0x000fc600078e0256 */
[----:B---3--:R-:W3:Y:S01]  /*3780*/  LDC R78, c[0x0][0x230] ;  /* 0x00008c00ff4e7b82 */ /* 0x008ee20000000800 */
[----:B------:R-:W-:Y:S02]  /*3790*/  IMAD R79, R2, 0x23, RZ ;  /* 0x00000023024f7824 */ /* 0x000fe400078e02ff */
[----:B------:R-:W-:-:S04]  /*37a0*/  IMAD.WIDE R162, R148, 0x4, R88 ;  /* 0x0000000494a27825 */ /* 0x000fc800078e0258 */
[----:B------:R-:W-:-:S04]  /*37b0*/  IMAD.WIDE R96, R79, 0x4, R88 ;  /* 0x000000044f607825 */ /* 0x000fc800078e0258 */
[C---:B------:R-:W-:Y:S01]  /*37c0*/  IMAD.WIDE R94, R79.reuse, 0x4, R4 ;  /* 0x000000044f5e7825 */ /* 0x040fe200078e0204 */
[----:B------:R1:W-:Y:S03]  /*37d0*/  STL.64 [R1+0xb8], R96 ;  /* 0x0000b86001007387 */ /* 0x0003e60000100a00 */
[C---:B------:R-:W-:Y:S01]  /*37e0*/  IMAD.WIDE R92, R79.reuse, 0x4, R84 ;  /* 0x000000044f5c7825 */ /* 0x040fe200078e0254 */
[----:B------:R1:W-:Y:S03]  /*37f0*/  LDGSTS.E [R244+0x1000c], desc[UR16][R96.64], !P2 ;  /* 0x1000c00060f47fae */ /* 0x0003e6000d121850 */
[----:B------:R-:W-:Y:S01]  /*3800*/  IMAD.WIDE R90, R79, 0x4, R86 ;  /* 0x000000044f5a7825 */ /* 0x000fe200078e0256 */
[----:B------:R2:W-:Y:S03]  /*3810*/  STL.64 [R1+0xb0], R94 ;  /* 0x0000b05e01007387 */ /* 0x0005e60000100a00 */
[----:B------:R-:W-:Y:S01]  /*3820*/  IMAD R79, R2, 0x5, RZ ;  /* 0x00000005024f7824 */ /* 0x000fe200078e02ff */
[----:B------:R2:W-:Y:S01]  /*3830*/  LDGSTS.E [R244+0x1400c], desc[UR16][R94.64], !P2 ;  /* 0x1400c0005ef47fae */ /* 0x0005e2000d121850 */
[----:B------:R-:W-:-:S03]  /*3840*/  IMAD.WIDE R144, R148, 0x4, R4 ;  /* 0x0000000494907825 */ /* 0x000fc600078e0204 */
[----:B------:R4:W-:Y:S01]  /*3850*/  STL.64 [R1+0xa8], R92 ;  /* 0x0000a85c01007387 */ /* 0x0009e20000100a00 */
[----:B-1----:R-:W-:-:S03]  /*3860*/  IMAD.WIDE R96, R3, 0x4, R88 ;  /* 0x0000000403607825 */ /* 0x002fc600078e0258 */
[----:B------:R4:W-:Y:S01]  /*3870*/  LDGSTS.E [R244+0x1800c], desc[UR16][R92.64], !P2 ;  /* 0x1800c0005cf47fae */ /* 0x0009e2000d121850 */
[----:B------:R-:W-:-:S03]  /*3880*/  IMAD.WIDE R146, R148, 0x4, R84 ;  /* 0x0000000494927825 */ /* 0x000fc600078e0254 */
[----:B------:R1:W-:Y:S01]  /*3890*/  STL.64 [R1+0xa0], R90 ;  /* 0x0000a05a01007387 */ /* 0x0003e20000100a00 */
[----:B--2---:R-:W-:-:S03]  /*38a0*/  IMAD.WIDE R94, R3, 0x4, R4 ;  /* 0x00000004035e7825 */ /* 0x004fc600078e0204 */
[----:B------:R1:W-:Y:S01]  /*38b0*/  LDGSTS.E [R244+0x1c00c], desc[UR16][R90.64], !P2 ;  /* 0x1c00c0005af47fae */ /* 0x0003e2000d121850 */
[----:B------:R-:W-:Y:S01]  /*38c0*/  ISETP.GE.U32.AND P2, PT, R0, 0x7fffff9a, PT ;  /* 0x7fffff9a0000780c */ /* 0x000fe20003f46070 */
[----:B------:R-:W-:Y:S01]  /*38d0*/  IMAD.WIDE R148, R148, 0x4, R86 ;  /* 0x0000000494947825 */ /* 0x000fe200078e0256 */
[----:B------:R-:W-:Y:S01]  /*38e0*/  IADD3 R0, R82, -0x28, RZ ;  /* 0xffffffd852007810 */ /* 0x000fe20007ffe0ff */
[----:B------:R-:W-:Y:S02]  /*38f0*/  STL.64 [R1+0x438], R96 ;  /* 0x0004386001007387 */ /* 0x000fe40000100a00 */
[----:B----4-:R-:W-:Y:S02]  /*3900*/  IMAD.WIDE R92, R3, 0x4, R84 ;  /* 0x00000004035c7825 */ /* 0x010fe400078e0254 */
[----:B------:R-:W-:Y:S02]  /*3910*/  LDGSTS.E [R243], desc[UR16][R96.64], !P3 ;  /* 0x0000000060f37fae */ /* 0x000fe4000d921850 */
[----:B------:R-:W-:-:S02]  /*3920*/  IMAD.WIDE R82, R79, 0x4, R86 ;  /* 0x000000044f527825 */ /* 0x000fc400078e0256 */
[----:B------:R2:W-:Y:S02]  /*3930*/  STL.64 [R1+0x430], R94 ;  /* 0x0004305e01007387 */ /* 0x0005e40000100a00 */
[----:B-1----:R-:W-:Y:S02]  /*3940*/  IMAD.WIDE R90, R3, 0x4, R86 ;  /* 0x00000004035a7825 */ /* 0x002fe400078e0256 */
[----:B------:R2:W-:Y:S02]  /*3950*/  LDGSTS.E [R243+0x4000], desc[UR16][R94.64], !P3 ;  /* 0x040000005ef37fae */ /* 0x0005e4000d921850 */
[----:B------:R-:W-:Y:S02]  /*3960*/  IMAD R3, R2, 0x6, RZ ;  /* 0x0000000602037824 */ /* 0x000fe400078e02ff */
[----:B------:R1:W-:Y:S01]  /*3970*/  STL.64 [R1+0x428], R92 ;  /* 0x0004285c01007387 */ /* 0x0003e20000100a00 */
[----:B------:R-:W-:-:S03]  /*3980*/  IMAD.WIDE R170, R154, 0x4, R88 ;  /* 0x000000049aaa7825 */ /* 0x000fc600078e0258 */
[----:B------:R1:W-:Y:S01]  /*3990*/  LDGSTS.E [R243+0x8000], desc[UR16][R92.64], !P3 ;  /* 0x080000005cf37fae */ /* 0x0003e2000d921850 */
[----:B------:R-:W-:-:S03]  /*39a0*/  IMAD.WIDE R150, R154, 0x4, R4 ;  /* 0x000000049a967825 */ /* 0x000fc600078e0204 */
[----:B------:R4:W-:Y:S01]  /*39b0*/  STL.64 [R1+0x420], R90 ;  /* 0x0004205a01007387 */ /* 0x0009e20000100a00 */
[----:B--2---:R-:W-:-:S03]  /*39c0*/  IMAD.WIDE R94, R79, 0x4, R88 ;  /* 0x000000044f5e7825 */ /* 0x004fc600078e0258 */
[----:B------:R4:W-:Y:S01]  /*39d0*/  LDGSTS.E [R243+0xc000], desc[UR16][R90.64], !P3 ;  /* 0x0c0000005af37fae */ /* 0x0009e2000d921850 */
[----:B------:R-:W-:Y:S01]  /*39e0*/  ISETP.GE.U32.AND P3, PT, R0, 0x7fffff99, PT ;  /* 0x7fffff990000780c */ /* 0x000fe20003f66070 */
[----:B---3--:R-:W-:Y:S02]  /*39f0*/  VIADD R0, R78, 0xfffffff7 ;  /* 0xfffffff74e007836 */ /* 0x008fe40000000000 */
[C---:B-1----:R-:W-:Y:S01]  /*3a00*/  IMAD.WIDE R92, R79.reuse, 0x4, R4 ;  /* 0x000000044f5c7825 */ /* 0x042fe200078e0204 */
[----:B------:R1:W-:Y:S01]  /*3a10*/  STL.64 [R1+0x418], R94 ;  /* 0x0004185e01007387 */ /* 0x0003e20000100a00 */
[----:B------:R-:W2:Y:S02]  /*3a20*/  LDC R78, c[0x0][0x230] ;  /* 0x00008c00ff4e7b82 */ /* 0x000ea40000000800 */
[--C-:B------:R-:W-:Y:S01]  /*3a30*/  IMAD.WIDE R152, R154, 0x4, R84.reuse ;  /* 0x000000049a987825 */ /* 0x100fe200078e0254 */
[----:B------:R1:W-:Y:S03]  /*3a40*/  LDGSTS.E [R243+0x4], desc[UR16][R94.64], !P4 ;  /* 0x000040005ef37fae */ /* 0x0003e6000e121850 */
[----:B----4-:R-:W-:Y:S01]  /*3a50*/  IMAD.WIDE R90, R79, 0x4, R84 ;  /* 0x000000044f5a7825 */ /* 0x010fe200078e0254 */
        /* <DEDUP_REMOVED lines=9> */
[----:B---3--:R-:W-:-:S03]  /*3af0*/  IMAD.WIDE R92, R3, 0x4, R4 ;  /* 0x00000004035c7825 */ /* 0x008fc600078e0204 */
[----:B------:R1:W-:Y:S01]  /*3b00*/  LDGSTS.E [R243+0xc004], desc[UR16][R82.64], !P4 ;  /* 0x0c00400052f37fae */ /* 0x0003e2000e121850 */
[----:B------:R-:W-:Y:S01]  /*3b10*/  ISETP.GE.U32.AND P4, PT, R0, 0x7fffffb8, PT ;  /* 0x7fffffb80000780c */ /* 0x000fe20003f86070 */
[----:B------:R-:W-:Y:S02]  /*3b20*/  VIADD R0, R80, 0xfffffff6 ;  /* 0xfffffff650007836 */ /* 0x000fe40000000000 */
[C---:B----4-:R-:W-:Y:S01]  /*3b30*/  IMAD.WIDE R90, R3.reuse, 0x4, R84 ;  /* 0x00000004035a7825 */ /* 0x050fe200078e0254 */
[----:B------:R3:W-:Y:S01]  /*3b40*/  STL.64 [R1+0x3f8], R94 ;  /* 0x0003f85e01007387 */ /* 0x0007e20000100a00 */
[----:B------:R-:W4:Y:S02]  /*3b50*/  LDC R80, c[0x0][0x230] ;  /* 0x00008c00ff507b82 */ /* 0x000f240000000800 */
[----:B------:R-:W-:Y:S01]  /*3b60*/  IMAD.WIDE R156, R160, 0x4, R4 ;  /* 0x00000004a09c7825 */ /* 0x000fe200078e0204 */
[----:B------:R3:W-:Y:S03]  /*3b70*/  LDGSTS.E [R243+0x8], desc[UR16][R94.64], !P5 ;  /* 0x000080005ef37fae */ /* 0x0007e6000e921850 */
[----:B-1----:R-:W-:Y:S01]  /*3b80*/  IMAD.WIDE R82, R3, 0x4, R86 ;  /* 0x0000000403527825 */ /* 0x002fe200078e0256 */
[----:B------:R1:W-:Y:S03]  /*3b90*/  STL.64 [R1+0x3f0], R92 ;  /* 0x0003f05c01007387 */ /* 0x0003e60000100a00 */
[----:B------:R-:W-:Y:S01]  /*3ba0*/  IMAD R3, R2, 0x24, RZ ;  /* 0x0000002402037824 */ /* 0x000fe200078e02ff */
[----:B------:R1:W-:Y:S01]  /*3bb0*/  LDGSTS.E [R243+0x4008], desc[UR16][R92.64], !P5 ;  /* 0x040080005cf37fae */ /* 0x0003e2000e921850 */
[----:B------:R-:W-:-:S03]  /*3bc0*/  IMAD.WIDE R158, R160, 0x4, R84 ;  /* 0x00000004a09e7825 */ /* 0x000fc600078e0254 */
[----:B------:R2:W-:Y:S01]  /*3bd0*/  STL.64 [R1+0x3e8], R90 ;  /* 0x0003e85a01007387 */ /* 0x0005e20000100a00 */
[----:B---3--:R-:W-:-:S03]  /*3be0*/  IMAD.WIDE R94, R79, 0x4, R88 ;  /* 0x000000044f5e7825 */ /* 0x008fc600078e0258 */
[----:B------:R2:W-:Y:S01]  /*3bf0*/  LDGSTS.E [R243+0x8008], desc[UR16][R90.64], !P5 ;  /* 0x080080005af37fae */ /* 0x0005e2000e921850 */
[----:B------:R-:W-:-:S03]  /*3c00*/  IMAD.WIDE R160, R160, 0x4, R86 ;  /* 0x00000004a0a07825 */ /* 0x000fc600078e0256 */
[----:B------:R3:W-:Y:S01]  /*3c10*/  STL.64 [R1+0x3e0], R82 ;  /* 0x0003e05201007387 */ /* 0x0007e20000100a00 */
[----:B-1----:R-:W-:-:S03]  /*3c20*/  IMAD.WIDE R92, R79, 0x4, R4 ;  /* 0x000000044f5c7825 */ /* 0x002fc600078e0204 */
[----:B------:R3:W-:Y:S01]  /*3c30*/  LDGSTS.E [R243+0xc008], desc[UR16][R82.64], !P5 ;  /* 0x0c00800052f37fae */ /* 0x0007e2000e921850 */
[----:B------:R-:W-:Y:S01]  /*3c40*/  ISETP.GE.U32.AND P5, PT, R0, 0x7fffffb7, PT ;  /* 0x7fffffb70000780c */ /* 0x000fe20003fa6070 */
[----:B------:R-:W-:Y:S02]  /*3c50*/  VIADD R0, R81, 0xfffffff5 ;  /* 0xfffffff551007836 */ /* 0x000fe40000000000 */
[C---:B--2---:R-:W-:Y:S01]  /*3c60*/  IMAD.WIDE R90, R79.reuse, 0x4, R84 ;  /* 0x000000044f5a7825 */ /* 0x044fe200078e0254 */
[----:B------:R1:W-:Y:S01]  /*3c70*/  STL.64 [R1+0x3d8], R94 ;  /* 0x0003d85e01007387 */ /* 0x0003e20000100a00 */
[----:B------:R-:W2:Y:S02]  /*3c80*/  LDC R81, c[0x0][0x230] ;  /* 0x00008c00ff517b82 */ /* 0x000ea40000000800 */
[----:B------:R-:W-:Y:S01]  /*3c90*/  IMAD.WIDE R174, R168, 0x4, R88 ;  /* 0x00000004a8ae7825 */ /* 0x000fe200078e0258 */
[----:B------:R1:W-:Y:S03]  /*3ca0*/  LDGSTS.E [R243+0xc], desc[UR16][R94.64], !P6 ;  /* 0x0000c0005ef37fae */ /* 0x0003e6000f121850 */
[----:B---3--:R-:W-:Y:S01]  /*3cb0*/  IMAD.WIDE R82, R79, 0x4, R86 ;  /* 0x000000044f527825 */ /* 0x008fe200078e0256 */
        /* <DEDUP_REMOVED lines=12> */
[--C-:B------:R-:W-:Y:S01]  /*3d80*/  IMAD.WIDE R166, R168, 0x4, R84.reuse ;  /* 0x00000004a8a67825 */ /* 0x100fe200078e0254 */
[----:B------:R-:W-:Y:S01]  /*3d90*/  IADD3 R0, R78, -0xc, RZ ;  /* 0xfffffff44e007810 */ /* 0x000fe20007ffe0ff */
[----:B------:R3:W-:Y:S02]  /*3da0*/  STL.64 [R1+0x98], R94 ;  /* 0x0000985e01007387 */ /* 0x0007e40000100a00 */
[----:B----4-:R-:W-:Y:S02]  /*3db0*/  IMAD.WIDE R90, R3, 0x4, R84 ;  /* 0x00000004035a7825 */ /* 0x010fe400078e0254 */
[----:B------:R3:W-:Y:S02]  /*3dc0*/  LDGSTS.E [R243+0x10000], desc[UR16][R94.64], !P0 ;  /* 0x100000005ef37fae */ /* 0x0007e4000c121850 */
[----:B------:R-:W-:-:S02]  /*3dd0*/  IMAD.WIDE R168, R168, 0x4, R86 ;  /* 0x00000004a8a87825 */ /* 0x000fc400078e0256 */
[----:B------:R4:W-:Y:S02]  /*3de0*/  STL.64 [R1+0x90], R92 ;  /* 0x0000905c01007387 */ /* 0x0009e40000100a00 */
[----:B-1----:R-:W-:Y:S02]  /*3df0*/  IMAD.WIDE R82, R3, 0x4, R86 ;  /* 0x0000000403527825 */ /* 0x002fe400078e0256 */
[----:B------:R4:W-:Y:S02]  /*3e00*/  LDGSTS.E [R243+0x14000], desc[UR16][R92.64], !P0 ;  /* 0x140000005cf37fae */ /* 0x0009e4000c121850 */
[----:B------:R-:W-:Y:S02]  /*3e10*/  IMAD R3, R2, 0x26, RZ ;  /* 0x0000002602037824 */ /* 0x000fe400078e02ff */
[C---:B---3--:R-:W-:Y:S01]  /*3e20*/  IMAD.WIDE R94, R79.reuse, 0x4, R4 ;  /* 0x000000044f5e7825 */ /* 0x048fe200078e0204 */
[----:B------:R1:W-:Y:S03]  /*3e30*/  STL.64 [R1+0x88], R90 ;  /* 0x0000885a01007387 */ /* 0x0003e60000100a00 */
[C---:B------:R-:W-:Y:S01]  /*3e40*/  IMAD.WIDE R202, R180.reuse, 0x4, R88 ;  /* 0x00000004b4ca7825 */ /* 0x040fe200078e0258 */
[----:B------:R1:W-:Y:S03]  /*3e50*/  LDGSTS.E [R243+0x18000], desc[UR16][R90.64], !P0 ;  /* 0x180000005af37fae */ /* 0x0003e6000c121850 */
[----:B----4-:R-:W-:Y:S01]  /*3e60*/  IMAD.WIDE R92, R79, 0x4, R84 ;  /* 0x000000044f5c7825 */ /* 0x010fe200078e0254 */
[----:B------:R3:W-:Y:S03]  /*3e70*/  STL.64 [R1+0x80], R82 ;  /* 0x0000805201007387 */ /* 0x0007e60000100a00 */
[----:B------:R-:W-:Y:S01]  /*3e80*/  IMAD.WIDE R176, R180, 0x4, R4 ;  /* 0x00000004b4b07825 */ /* 0x000fe200078e0204 */
[----:B------:R3:W-:Y:S01]  /*3e90*/  LDGSTS.E [R243+0x1c000], desc[UR16][R82.64], !P0 ;  /* 0x1c00000052f37fae */ /* 0x0007e2000c121850 */
[----:B------:R-:W-:-:S02]  /*3ea0*/  ISETP.GE.U32.AND P0, PT, R0, 0x7fffffb5, PT ;  /* 0x7fffffb50000780c */ /* 0x000fc40003f06070 */
[----:B------:R-:W-:Y:S01]  /*3eb0*/  VIADD R0, R80, 0xffffffd7 ;  /* 0xffffffd750007836 */ /* 0x000fe20000000000 */
[----:B------:R-:W-:Y:S01]  /*3ec0*/  STL.64 [R1+0x78], R96 ;  /* 0x0000786001007387 */ /* 0x000fe20000100a00 */
[----:B-1----:R-:W-:-:S03]  /*3ed0*/  IMAD.WIDE R90, R79, 0x4, R86 ;  /* 0x000000044f5a7825 */ /* 0x002fc600078e0256 */
[----:B------:R-:W-:Y:S01]  /*3ee0*/  LDGSTS.E [R243+0x10004], desc[UR16][R96.64], !P1 ;  /* 0x1000400060f37fae */ /* 0x000fe2000c921850 */
[----:B------:R-:W-:Y:S01]  /*3ef0*/  IMAD.WIDE R78, R3, 0x4, R86 ;  /* 0x00000004034e7825 */ /* 0x000fe200078e0256 */
[----:B---3--:R-:W1:Y:S02]  /*3f00*/  LDC R82, c[0x0][0x230] ;  /* 0x00008c00ff527b82 */ /* 0x008e640000000800 */
[----:B------:R3:W-:Y:S01]  /*3f10*/  STL.64 [R1+0x70], R94 ;  /* 0x0000705e01007387 */ /* 0x0007e20000100a00 */
[----:B------:R-:W-:-:S03]  /*3f20*/  IMAD.WIDE R178, R180, 0x4, R84 ;  /* 0x00000004b4b27825 */ /* 0x000fc600078e0254 */
[----:B------:R3:W-:Y:S01]  /*3f30*/  LDGSTS.E [R243+0x14004], desc[UR16][R94.64], !P1 ;  /* 0x140040005ef37fae */ /* 0x0007e2000c921850 */
[----:B------:R-:W-:Y:S01]  /*3f40*/  IMAD.WIDE R180, R180, 0x4, R86 ;  /* 0x00000004b4b47825 */ /* 0x000fe200078e0256 */
[----:B------:R-:W4:Y:S02]  /*3f50*/  LDC R83, c[0x0][0x230] ;  /* 0x00008c00ff537b82 */ /* 0x000f240000000800 */
[----:B------:R2:W-:Y:S01]  /*3f60*/  STL.64 [R1+0x68], R92 ;  /* 0x0000685c01007387 */ /* 0x0005e20000100a00 */
[----:B------:R-:W-:-:S03]  /*3f70*/  IMAD.WIDE R204, R186, 0x4, R88 ;  /* 0x00000004bacc7825 */ /* 0x000fc600078e0258 */
[----:B------:R2:W-:Y:S01]  /*3f80*/  LDGSTS.E [R243+0x18004], desc[UR16][R92.64], !P1 ;  /* 0x180040005cf37fae */ /* 0x0005e2000c921850 */
[----:B------:R-:W-:-:S03]  /*3f90*/  IMAD.WIDE R182, R186, 0x4, R4 ;  /* 0x00000004bab67825 */ /* 0x000fc600078e0204 */
[----:B------:R2:W-:Y:S01]  /*3fa0*/  STL.64 [R1+0x60], R90 ;  /* 0x0000605a01007387 */ /* 0x0005e20000100a00 */
[----:B---3--:R-:W-:-:S03]  /*3fb0*/  IMAD.WIDE R94, R3, 0x4, R88 ;  /* 0x00000004035e7825 */ /* 0x008fc600078e0258 */
[----:B------:R3:W-:Y:S01]  /*3fc0*/  LDGSTS.E [R243+0x1c004], desc[UR16][R90.64], !P1 ;  /* 0x1c0040005af37fae */ /* 0x0007e2000c921850 */
[----:B------:R-:W-:Y:S01]  /*3fd0*/  ISETP.GE.U32.AND P1, PT, R0, 0x7fffff98, PT ;  /* 0x7fffff980000780c */ /* 0x000fe20003f26070 */
[----:B--2---:R-:W-:Y:S02]  /*3fe0*/  VIADD R0, R81, 0xffffffd6 ;  /* 0xffffffd651007836 */ /* 0x004fe40000000000 */
[C---:B------:R-:W-:Y:S01]  /*3ff0*/  IMAD.WIDE R92, R3.reuse, 0x4, R4 ;  /* 0x00000004035c7825 */ /* 0x040fe200078e0204 */
[----:B------:R-:W-:Y:S03]  /*4000*/  STL.64 [R1+0x58], R94 ;  /* 0x0000585e01007387 */ /* 0x000fe60000100a00 */
[--C-:B------:R-:W-:Y:S01]  /*4010*/  IMAD.WIDE R184, R186, 0x4, R84.reuse ;  /* 0x00000004bab87825 */ /* 0x100fe200078e0254 */
[----:B------:R-:W-:Y:S03]  /*4020*/  LDGSTS.E [R243+0x10008], desc[UR16][R94.64], !P2 ;  /* 0x100080005ef37fae */ /* 0x000fe6000d121850 */
[----:B---3--:R-:W-:Y:S01]  /*4030*/  IMAD.WIDE R90, R3, 0x4, R84 ;  /* 0x00000004035a7825 */ /* 0x008fe200078e0254 */
[----:B------:R-:W-:Y:S03]  /*4040*/  STL.64 [R1+0x50], R92 ;  /* 0x0000505c01007387 */ /* 0x000fe60000100a00 */
[----:B------:R-:W-:Y:S01]  /*4050*/  IMAD.SHL.U32 R3, R2, 0x8, RZ ;  /* 0x0000000802037824 */ /* 0x000fe200078e00ff */
[----:B------:R-:W-:Y:S01]  /*4060*/  LDGSTS.E [R243+0x14008], desc[UR16][R92.64], !P2 ;  /* 0x140080005cf37fae */ /* 0x000fe2000d121850 */
[----:B------:R-:W-:-:S03]  /*4070*/  IMAD.WIDE R186, R186, 0x4, R86 ;  /* 0x00000004baba7825 */ /* 0x000fc600078e0256 */
[----:B------:R-:W-:Y:S01]  /*4080*/  STL.64 [R1+0x48], R90 ;  /* 0x0000485a01007387 */ /* 0x000fe20000100a00 */
[----:B------:R-:W-:-:S03]  /*4090*/  IMAD.WIDE R96, R3, 0x4, R88 ;  /* 0x0000000403607825 */ /* 0x000fc600078e0258 */
[----:B------:R-:W-:Y:S01]  /*40a0*/  LDGSTS.E [R243+0x18008], desc[UR16][R90.64], !P2 ;  /* 0x180080005af37fae */ /* 0x000fe2000d121850 */
[----:B------:R-:W-:-:S03]  /*40b0*/  IMAD.WIDE R240, R194, 0x4, R88 ;  /* 0x00000004c2f07825 */ /* 0x000fc600078e0258 */
[----:B------:R2:W-:Y:S01]  /*40c0*/  STL.64 [R1+0x40], R78 ;  /* 0x0000404e01007387 */ /* 0x0005e20000100a00 */
[----:B------:R-:W-:-:S03]  /*40d0*/  IMAD.WIDE R190, R194, 0x4, R4 ;  /* 0x00000004c2be7825 */ /* 0x000fc600078e0204 */
[----:B------:R2:W-:Y:S01]  /*40e0*/  LDGSTS.E [R243+0x1c008], desc[UR16][R78.64], !P2 ;  /* 0x1c0080004ef37fae */ /* 0x0005e2000d121850 */
[----:B------:R-:W-:Y:S01]  /*40f0*/  ISETP.GE.U32.AND P2, PT, R0, 0x7fffff97, PT ;  /* 0x7fffff970000780c */ /* 0x000fe20003f46070 */
[----:B------:R-:W-:Y:S01]  /*4100*/  IMAD.WIDE R192, R194, 0x4, R84 ;  /* 0x00000004c2c07825 */ /* 0x000fe200078e0254 */
[----:B-1----:R-:W-:Y:S02]  /*4110*/  IADD3 R0, R82, -0x2b, RZ ;  /* 0xffffffd552007810 */ /* 0x002fe40007ffe0ff */
[----:B------:R-:W1:Y:S01]  /*4120*/  LDC R82, c[0x0][0x230] ;  /* 0x00008c00ff527b82 */ /* 0x000e620000000800 */
[----:B------:R-:W-:-:S04]  /*4130*/  IMAD.WIDE R194, R194, 0x4, R86 ;  /* 0x00000004c2c27825 */ /* 0x000fc800078e0256 */
[----:B------:R-:W-:-:S03]  /*4140*/  IMAD.WIDE R188, R200, 0x4, R88 ;  /* 0x00000004c8bc7825 */ /* 0x000fc600078e0258 */
[----:B--2---:R-:W2:Y:S01]  /*4150*/  LDC R78, c[0x0][0x230] ;  /* 0x00008c00ff4e7b82 */ /* 0x004ea20000000800 */
        /* <DEDUP_REMOVED lines=17> */
[----:B----4-:R-:W-:-:S03]  /*4270*/  IMAD.WIDE R92, R3, 0x4, R84 ;  /* 0x00000004035c7825 */ /* 0x010fc600078e0254 */
[----:B------:R3:W-:Y:S01]  /*4280*/  LDGSTS.E [R243+0x1c00c], desc[UR16][R80.64], !P3 ;  /* 0x1c00c00050f37fae */ /* 0x0007e2000d921850 */
[----:B------:R-:W-:Y:S01]  /*4290*/  ISETP.GE.U32.AND P3, PT, R0, 0x7fffff96, PT ;  /* 0x7fffff960000780c */ /* 0x000fe20003f66070 */
[----:B------:R-:W-:Y:S02]  /*42a0*/  VIADD R0, R83, 0xffffffd4 ;  /* 0xffffffd453007836 */ /* 0x000fe40000000000 */
[----:B-1----:R-:W-:Y:S01]  /*42b0*/  IMAD.WIDE R90, R3, 0x4, R86 ;  /* 0x00000004035a7825 */ /* 0x002fe200078e0256 */
[----:B------:R1:W-:Y:S03]  /*42c0*/  LDGSTS.E [R245], desc[UR16][R96.64], !P4 ;  /* 0x0000000060f57fae */ /* 0x0003e6000e121850 */
[----:B------:R-:W-:Y:S01]  /*42d0*/  IMAD R3, R2, 0xa, RZ ;  /* 0x0000000a02037824 */ /* 0x000fe200078e02ff */
[----:B------:R4:W-:Y:S01]  /*42e0*/  LDGSTS.E [R245+0x4000], desc[UR16][R94.64], !P4 ;  /* 0x040000005ef57fae */ /* 0x0009e2000e121850 */
[----:B------:R-:W-:Y:S01]  /*42f0*/  IMAD.WIDE R220, R224, 0x4, R4 ;  /* 0x00000004e0dc7825 */ /* 0x000fe200078e0204 */
[----:B---3--:R-:W3:Y:S02]  /*4300*/  LDC R80, c[0x0][0x230] ;  /* 0x00008c00ff507b82 */ /* 0x008ee40000000800 */
[----:B------:R4:W-:Y:S01]  /*4310*/  LDGSTS.E [R245+0x8000], desc[UR16][R92.64], !P4 ;  /* 0x080000005cf57fae */ /* 0x0009e2000e121850 */
[----:B------:R-:W-:-:S02]  /*4320*/  IMAD R81, R2, 0xb, RZ ;  /* 0x0000000b02517824 */ /* 0x000fc400078e02ff */
[----:B------:R-:W-:Y:S01]  /*4330*/  IMAD.WIDE R222, R224, 0x4, R84 ;  /* 0x00000004e0de7825 */ /* 0x000fe200078e0254 */
[----:B------:R4:W-:Y:S01]  /*4340*/  LDGSTS.E [R245+0xc000], desc[UR16][R90.64], !P4 ;  /* 0x0c0000005af57fae */ /* 0x0009e2000e121850 */
[----:B------:R-:W-:Y:S02]  /*4350*/  ISETP.GE.U32.AND P4, PT, R0, 0x7fffff95, PT ;  /* 0x7fffff950000780c */ /* 0x000fe40003f86070 */
[----:B--2---:R-:W-:Y:S01]  /*4360*/  VIADD R0, R78, 0xfffffff3 ;  /* 0xfffffff34e007836 */ /* 0x004fe20000000000 */
[----:B------:R1:W-:Y:S01]  /*4370*/  STL.64 [R1+0x3b8], R96 ;  /* 0x0003b86001007387 */ /* 0x0003e20000100a00 */
[----:B------:R-:W2:Y:S01]  /*4380*/  LDC R78, c[0x0][0x230] ;  /* 0x00008c00ff4e7b82 */ /* 0x000ea20000000800 */
[C---:B------:R-:W-:Y:S02]  /*4390*/  IMAD.WIDE R226, R230.reuse, 0x4, R4 ;  /* 0x00000004e6e27825 */ /* 0x040fe400078e0204 */
[----:B------:R4:W-:Y:S02]  /*43a0*/  STL.64 [R1+0x3b0], R94 ;  /* 0x0003b05e01007387 */ /* 0x0009e40000100a00 */
[----:B------:R-:W-:-:S02]  /*43b0*/  IMAD.WIDE R228, R230, 0x4, R84 ;  /* 0x00000004e6e47825 */ /* 0x000fc400078e0254 */
[----:B------:R4:W-:Y:S02]  /*43c0*/  STL.64 [R1+0x3a8], R92 ;  /* 0x0003a85c01007387 */ /* 0x0009e40000100a00 */
[----:B------:R-:W-:Y:S02]  /*43d0*/  IMAD.WIDE R232, R236, 0x4, R4 ;  /* 0x00000004ece87825 */ /* 0x000fe400078e0204 */
[----:B------:R4:W-:Y:S02]  /*43e0*/  STL.64 [R1+0x3a0], R90 ;  /* 0x0003a05a01007387 */ /* 0x0009e40000100a00 */
[----:B-1----:R-:W-:-:S04]  /*43f0*/  IMAD.WIDE R96, R79, 0x4, R88 ;  /* 0x000000044f607825 */ /* 0x002fc800078e0258 */
[C---:B----4-:R-:W-:Y:S01]  /*4400*/  IMAD.WIDE R94, R79.reuse, 0x4, R4 ;  /* 0x000000044f5e7825 */ /* 0x050fe200078e0204 */
[----:B------:R1:W-:Y:S03]  /*4410*/  STL.64 [R1+0x398], R96 ;  /* 0x0003986001007387 */ /* 0x0003e60000100a00 */
[C---:B------:R-:W-:Y:S01]  /*4420*/  IMAD.WIDE R92, R79.reuse, 0x4, R84 ;  /* 0x000000044f5c7825 */ /* 0x040fe200078e0254 */
[----:B------:R1:W-:Y:S03]  /*4430*/  LDGSTS.E [R245+0x4], desc[UR16][R96.64], !P5 ;  /* 0x0000400060f57fae */ /* 0x0003e6000e921850 */
[----:B------:R-:W-:Y:S01]  /*4440*/  IMAD.WIDE R90, R79, 0x4, R86 ;  /* 0x000000044f5a7825 */ /* 0x000fe200078e0256 */
[----:B------:R4:W-:Y:S03]  /*4450*/  STL.64 [R1+0x390], R94 ;  /* 0x0003905e01007387 */ /* 0x0009e60000100a00 */
[----:B------:R-:W-:Y:S01]  /*4460*/  IMAD R79, R2, 0x28, RZ ;  /* 0x00000028024f7824 */ /* 0x000fe200078e02ff */
[----:B------:R4:W-:Y:S01]  /*4470*/  LDGSTS.E [R245+0x4004], desc[UR16][R94.64], !P5 ;  /* 0x040040005ef57fae */ /* 0x0009e2000e921850 */
[----:B--2---:R-:W-:-:S02]  /*4480*/  VIADD R78, R78, 0xfffffff0 ;  /* 0xfffffff04e4e7836 */ /* 0x004fc40000000000 */
[----:B------:R-:W-:Y:S01]  /*4490*/  IMAD.WIDE R234, R236, 0x4, R84 ;  /* 0x00000004ecea7825 */ /* 0x000fe200078e0254 */
[----:B------:R2:W-:Y:S03]  /*44a0*/  STL.64 [R1+0x388], R92 ;  /* 0x0003885c01007387 */ /* 0x0005e60000100a00 */
[C---:B-1----:R-:W-:Y:S01]  /*44b0*/  IMAD.WIDE R96, R3.reuse, 0x4, R88 ;  /* 0x0000000403607825 */ /* 0x042fe200078e0258 */
[----:B------:R2:W-:Y:S03]  /*44c0*/  LDGSTS.E [R245+0x8004], desc[UR16][R92.64], !P5 ;  /* 0x080040005cf57fae */ /* 0x0005e6000e921850 */
[C---:B----4-:R-:W-:Y:S01]  /*44d0*/  IMAD.WIDE R94, R3.reuse, 0x4, R4 ;  /* 0x00000004035e7825 */ /* 0x050fe200078e0204 */
[----:B------:R1:W-:Y:S04]  /*44e0*/  STL.64 [R1+0x380], R90 ;  /* 0x0003805a01007387 */ /* 0x0003e80000100a00 */
[----:B------:R1:W-:Y:S01]  /*44f0*/  LDGSTS.E [R245+0xc004], desc[UR16][R90.64], !P5 ;  /* 0x0c0040005af57fae */ /* 0x0003e2000e921850 */
[----:B------:R-:W-:Y:S01]  /*4500*/  ISETP.GE.U32.AND P5, PT, R0, 0x7fffffb4, PT ;  /* 0x7fffffb40000780c */ /* 0x000fe20003fa6070 */
[----:B--2---:R-:W-:-:S02]  /*4510*/  IMAD.WIDE R92, R3, 0x4, R84 ;  /* 0x00000004035c7825 */ /* 0x004fc400078e0254 */
[----:B------:R2:W-:Y:S01]  /*4520*/  STL.64 [R1+0x378], R96 ;  /* 0x0003786001007387 */ /* 0x0005e20000100a00 */
[----:B---3--:R-:W-:-:S03]  /*4530*/  IADD3 R0, R80, -0xe, RZ ;  /* 0xfffffff250007810 */ /* 0x008fc60007ffe0ff */
[----:B------:R2:W-:Y:S01]  /*4540*/  LDGSTS.E [R245+0x8], desc[UR16][R96.64], !P6 ;  /* 0x0000800060f57fae */ /* 0x0005e2000f121850 */
[----:B-1----:R-:W-:-:S03]  /*4550*/  IMAD.WIDE R90, R3, 0x4, R86 ;  /* 0x00000004035a7825 */ /* 0x002fc600078e0256 */
[----:B------:R1:W-:Y:S01]  /*4560*/  STL.64 [R1+0x370], R94 ;  /* 0x0003705e01007387 */ /* 0x0003e20000100a00 */
[----:B------:R-:W-:-:S03]  /*4570*/  VIADD R3, R82, 0xfffffff1 ;  /* 0xfffffff152037836 */ /* 0x000fc60000000000 */
[----:B------:R1:W-:Y:S01]  /*4580*/  LDGSTS.E [R245+0x4008], desc[UR16][R94.64], !P6 ;  /* 0x040080005ef57fae */ /* 0x0003e2000f121850 */
[----:B------:R-:W-:-:S03]  /*4590*/  IMAD.WIDE R82, R79, 0x4, R84 ;  /* 0x000000044f527825 */ /* 0x000fc600078e0254 */
[----:B------:R3:W-:Y:S01]  /*45a0*/  STL.64 [R1+0x368], R92 ;  /* 0x0003685c01007387 */ /* 0x0007e20000100a00 */
[----:B--2---:R-:W-:-:S03]  /*45b0*/  IMAD.WIDE R96, R81, 0x4, R88 ;  /* 0x0000000451607825 */ /* 0x004fc600078e0258 */
[----:B------:R3:W-:Y:S01]  /*45c0*/  LDGSTS.E [R245+0x8008], desc[UR16][R92.64], !P6 ;  /* 0x080080005cf57fae */ /* 0x0007e2000f121850 */
[----:B-1----:R-:W-:-:S03]  /*45d0*/  IMAD.WIDE R94, R81, 0x4, R4 ;  /* 0x00000004515e7825 */ /* 0x002fc600078e0204 */
[----:B------:R1:W-:Y:S04]  /*45e0*/  STL.64 [R1+0x360], R90 ;  /* 0x0003605a01007387 */ /* 0x0003e80000100a00 */
[----:B------:R1:W-:Y:S01]  /*45f0*/  LDGSTS.E [R245+0xc008], desc[UR16][R90.64], !P6 ;  /* 0x0c0080005af57fae */ /* 0x0003e2000f121850 */
[----:B------:R-:W-:Y:S01]  /*4600*/  ISETP.GE.U32.AND P6, PT, R0, 0x7fffffb3, PT ;  /* 0x7fffffb30000780c */ /* 0x000fe20003fc6070 */
[C---:B---3--:R-:W-:Y:S02]  /*4610*/  IMAD.WIDE R92, R81.reuse, 0x4, R84 ;  /* 0x00000004515c7825 */ /* 0x048fe400078e0254 */
[----:B------:R2:W-:Y:S01]  /*4620*/  STL.64 [R1+0x358], R96 ;  /* 0x0003586001007387 */ /* 0x0005e20000100a00 */
[----:B------:R-:W3:Y:S03]  /*4630*/  LDC R0, c[0x0][0x230] ;  /* 0x00008c00ff007b82 */ /* 0x000ee60000000800 */
[----:B------:R2:W-:Y:S01]  /*4640*/  LDGSTS.E [R245+0xc], desc[UR16][R96.64], !P0 ;  /* 0x0000c00060f57fae */ /* 0x0005e2000c121850 */
[----:B-1----:R-:W-:-:S03]  /*4650*/  IMAD.WIDE R90, R81, 0x4, R86 ;  /* 0x00000004515a7825 */ /* 0x002fc600078e0256 */
[----:B------:R1:W-:Y:S01]  /*4660*/  STL.64 [R1+0x350], R94 ;  /* 0x0003505e01007387 */ /* 0x0003e20000100a00 */
[----:B------:R-:W-:-:S03]  /*4670*/  IMAD.WIDE R80, R79, 0x4, R86 ;  /* 0x000000044f507825 */ /* 0x000fc600078e0256 */
[----:B------:R1:W-:Y:S01]  /*4680*/  LDGSTS.E [R245+0x400c], desc[UR16][R94.64], !P0 ;  /* 0x0400c0005ef57fae */ /* 0x0003e2000c121850 */
[----:B--2---:R-:W-:-:S03]  /*4690*/  IMAD.WIDE R96, R100, 0x4, R4 ;  /* 0x0000000464607825 */ /* 0x004fc600078e0204 */
[----:B------:R2:W-:Y:S01]  /*46a0*/  STL.64 [R1+0x348], R92 ;  /* 0x0003485c01007387 */ /* 0x0005e20000100a00 */
[----:B------:R-:W-:-:S03]  /*46b0*/  IMAD.WIDE R100, R100, 0x4, R86 ;  /* 0x0000000464647825 */ /* 0x000fc600078e0256 */
[----:B------:R2:W-:Y:S04]  /*46c0*/  LDGSTS.E [R245+0x800c], desc[UR16][R92.64], !P0 ;  /* 0x0800c0005cf57fae */ /* 0x0005e8000c121850 */
[----:B------:R4:W-:Y:S01]  /*46d0*/  STL.64 [R1+0x340], R90 ;  /* 0x0003405a01007387 */ /* 0x0009e20000100a00 */
[----:B-1----:R-:W-:Y:S02]  /*46e0*/  IMAD R94, R2, 0x29, RZ ;  /* 0x00000029025e7824 */ /* 0x002fe400078e02ff */
[----:B---3--:R-:W-:Y:S01]  /*46f0*/  VIADD R0, R0, 0xffffffd3 ;  /* 0xffffffd300007836 */ /* 0x008fe20000000000 */
[----:B------:R4:W-:Y:S01]  /*4700*/  LDGSTS.E [R245+0xc00c], desc[UR16][R90.64], !P0 ;  /* 0x0c00c0005af57fae */ /* 0x0009e2000c121850 */
[----:B------:R-:W-:Y:S01]  /*4710*/  ISETP.GE.U32.AND P0, PT, R3, 0x7fffffb2, PT ;  /* 0x7fffffb20300780c */ /* 0x000fe20003f06070 */
[--C-:B------:R-:W-:Y:S01]  /*4720*/  IMAD.WIDE R250, R94, 0x4, R88.reuse ;  /* 0x000000045efa7825 */ /* 0x100fe200078e0258 */
[----:B------:R-:W1:Y:S03]  /*4730*/  LDC R3, c[0x0][0x230] ;  /* 0x00008c00ff037b82 */ /* 0x000e660000000800 */
[----:B--2---:R-:W-:-:S05]  /*4740*/  IMAD.WIDE R92, R79, 0x4, R88 ;  /* 0x000000044f5c7825 */ /* 0x004fca00078e0258 */
[----:B------:R2:W-:Y:S01]  /*4750*/  LDGSTS.E [R245+0x10000], desc[UR16][R92.64], !P1 ;  /* 0x100000005cf57fae */ /* 0x0005e2000c921850 */
[----:B----4-:R-:W-:Y:S02]  /*4760*/  IMAD.WIDE R90, R79, 0x4, R4 ;  /* 0x000000044f5a7825 */ /* 0x010fe400078e0204 */
[----:B------:R-:W3:Y:S01]  /*4770*/  LDC R79, c[0x0][0x230] ;  /* 0x00008c00ff4f7b82 */ /* 0x000ee20000000800 */
[----:B------:R2:W-:Y:S04]  /*4780*/  STL.64 [R1+0x18], R92 ;  /* 0x0000185c01007387 */ /* 0x0005e80000100a00 */
[----:B------:R4:W-:Y:S04]  /*4790*/  LDGSTS.E [R245+0x14000], desc[UR16][R90.64], !P1 ;  /* 0x140000005af57fae */ /* 0x0009e8000c921850 */
[----:B------:R-:W-:Y:S04]  /*47a0*/  LDGSTS.E [R245+0x18000], desc[UR16][R82.64], !P1 ;  /* 0x1800000052f57fae */ /* 0x000fe8000c921850 */
[----:B------:R1:W-:Y:S01]  /*47b0*/  LDGSTS.E [R245+0x1c000], desc[UR16][R80.64], !P1 ;  /* 0x1c00000050f57fae */ /* 0x0003e2000c921850 */
[----:B------:R-:W-:Y:S01]  /*47c0*/  ISETP.GE.U32.AND P1, PT, R78, 0x7fffffb1, PT ;  /* 0x7fffffb14e00780c */ /* 0x000fe20003f26070 */
[C---:B--2---:R-:W-:Y:S01]  /*47d0*/  IMAD.WIDE R92, R94.reuse, 0x4, R84 ;  /* 0x000000045e5c7825 */ /* 0x044fe200078e0254 */
[----:B------:R-:W2:Y:S01]  /*47e0*/  LDC R78, c[0x0][0x230] ;  /* 0x00008c00ff4e7b82 */ /* 0x000ea20000000800 */
[----:B------:R4:W-:Y:S04]  /*47f0*/  STL.64 [R1+0x10], R90 ;  /* 0x0000105a01007387 */ /* 0x0009e80000100a00 */
[----:B------:R3:W-:Y:S04]  /*4800*/  LDGSTS.E [R245+0x10004], desc[UR16][R250.64], !P2 ;  /* 0x10004000faf57fae */ /* 0x0007e8000d121850 */
[----:B------:R-:W-:Y:S01]  /*4810*/  STL.64 [R1+0x8], R82 ;  /* 0x0000085201007387 */ /* 0x000fe20000100a00 */
[----:B----4-:R-:W-:-:S03]  /*4820*/  IMAD.WIDE R90, R94, 0x4, R4 ;  /* 0x000000045e5a7825 */ /* 0x010fc600078e0204 */
[----:B------:R1:W-:Y:S01]  /*4830*/  STL.64 [R1], R80 ;  /* 0x0000005001007387 */ /* 0x0003e20000100a00 */
[----:B------:R-:W-:-:S03]  /*4840*/  IMAD.WIDE R94, R94, 0x4, R86 ;  /* 0x000000045e5e7825 */ /* 0x000fc600078e0256 */
[----:B------:R-:W-:Y:S04]  /*4850*/  LDGSTS.E [R245+0x14004], desc[UR16][R90.64], !P2 ;  /* 0x140040005af57fae */ /* 0x000fe8000d121850 */
[----:B------:R4:W-:Y:S04]  /*4860*/  LDGSTS.E [R245+0x18004], desc[UR16][R92.64], !P2 ;  /* 0x180040005cf57fae */ /* 0x0009e8000d121850 */
[----:B------:R4:W-:Y:S01]  /*4870*/  LDGSTS.E [R245+0x1c004], desc[UR16][R94.64], !P2 ;  /* 0x1c0040005ef57fae */ /* 0x0009e2000d121850 */
[----:B------:R-:W-:Y:S01]  /*4880*/  ISETP.GE.U32.AND P2, PT, R0, 0x7fffff94, PT ;  /* 0x7fffff940000780c */ /* 0x000fe20003f46070 */
[----:B-1----:R-:W1:Y:S01]  /*4890*/  LDC R80, c[0x0][0x230] ;  /* 0x00008c00ff507b82 */ /* 0x002e620000000800 */
[----:B------:R-:W-:Y:S01]  /*48a0*/  IADD3 R0, R3, -0x2e, RZ ;  /* 0xffffffd203007810 */ /* 0x000fe20007ffe0ff */
[----:B------:R4:W-:Y:S01]  /*48b0*/  LDGSTS.E [R245+0x10008], desc[UR16][R108.64], !P3 ;  /* 0x100080006cf57fae */ /* 0x0009e2000d921850 */
[----:B------:R-:W-:-:S03]  /*48c0*/  IMAD R3, R2, 0xd, RZ ;  /* 0x0000000d02037824 */ /* 0x000fc600078e02ff */
[----:B------:R4:W-:Y:S02]  /*48d0*/  LDGSTS.E [R245+0x14008], desc[UR16][R96.64], !P3 ;  /* 0x1400800060f57fae */ /* 0x0009e4000d921850 */
[----:B------:R-:W1:Y:S02]  /*48e0*/  LDC R81, c[0x0][0x230] ;  /* 0x00008c00ff517b82 */ /* 0x000e640000000800 */
[----:B------:R-:W-:Y:S04]  /*48f0*/  LDGSTS.E [R245+0x18008], desc[UR16][R98.64], !P3 ;  /* 0x1800800062f57fae */ /* 0x000fe8000d921850 */
[----:B------:R-:W-:Y:S01]  /*4900*/  LDGSTS.E [R245+0x1c008], desc[UR16][R100.64], !P3 ;  /* 0x1c00800064f57fae */ /* 0x000fe2000d921850 */
[----:B------:R-:W-:Y:S01]  /*4910*/  ISETP.GE.U32.AND P3, PT, R0, 0x7fffff93, PT ;  /* 0x7fffff930000780c */ /* 0x000fe20003f66070 */
[----:B--2---:R-:W-:-:S02]  /*4920*/  VIADD R0, R78, 0xffffffd1 ;  /* 0xffffffd14e007836 */ /* 0x004fc40000000000 */
[----:B------:R-:W-:Y:S01]  /*4930*/  LDGSTS.E [R245+0x1000c], desc[UR16][R110.64], !P4 ;  /* 0x1000c0006ef57fae */ /* 0x000fe2000e121850 */
[----:B------:R-:W2:Y:S03]  /*4940*/  LDC R78, c[0x0][0x230] ;  /* 0x00008c00ff4e7b82 */ /* 0x000ea60000000800 */
[----:B------:R-:W-:Y:S04]  /*4950*/  LDGSTS.E [R245+0x1400c], desc[UR16][R102.64], !P4 ;  /* 0x1400c00066f57fae */ /* 0x000fe8000e121850 */
[----:B------:R-:W-:Y:S04]  /*4960*/  LDGSTS.E [R245+0x1800c], desc[UR16][R104.64], !P4 ;  /* 0x1800c00068f57fae */ /* 0x000fe8000e121850 */
[----:B------:R1:W-:Y:S01]  /*4970*/  LDGSTS.E [R245+0x1c00c], desc[UR16][R106.64], !P4 ;  /* 0x1c00c0006af57fae */ /* 0x0003e2000e121850 */
[----:B------:R-:W-:Y:S01]  /*4980*/  ISETP.GE.U32.AND P4, PT, R0, 0x7fffff92, PT ;  /* 0x7fffff920000780c */ /* 0x000fe20003f86070 */
[----:B------:R-:W-:-:S02]  /*4990*/  IMAD R0, R2, 0xc, RZ ;  /* 0x0000000c02007824 */ /* 0x000fc400078e02ff */
[----:B------:R3:W-:Y:S02]  /*49a0*/  STL.64 [R1+0xc18], R250 ;  /* 0x000c18fa01007387 */ /* 0x0007e40000100a00 */
[C---:B------:R-:W-:Y:S02]  /*49b0*/  IMAD.WIDE R116, R0.reuse, 0x4, R88 ;  /* 0x0000000400747825 */ /* 0x040fe400078e0258 */
[----:B------:R-:W-:Y:S02]  /*49c0*/  STL.64 [R1+0xc20], R90 ;  /* 0x000c205a01007387 */ /* 0x000fe40000100a00 */
[C---:B------:R-:W-:Y:S02]  /*49d0*/  IMAD.WIDE R114, R0.reuse, 0x4, R4 ;  /* 0x0000000400727825 */ /* 0x040fe400078e0204 */
[----:B------:R4:W-:Y:S02]  /*49e0*/  STL.64 [R1+0xc28], R92 ;  /* 0x000c285c01007387 */ /* 0x0009e40000100a00 */
[----:B------:R-:W-:-:S02]  /*49f0*/  IMAD.WIDE R112, R0, 0x4, R84 ;  /* 0x0000000400707825 */ /* 0x000fc400078e0254 */
[----:B------:R1:W-:Y:S01]  /*4a00*/  STL.64 [R1+0xc30], R94 ;  /* 0x000c305e01007387 */ /* 0x0003e20000100a00 */
[----:B---3--:R-:W-:Y:S01]  /*4a10*/  MOV R251, R213 ;  /* 0x000000d500fb7202 */ /* 0x008fe20000000f00 */
[----:B------:R-:W-:Y:S02]  /*4a20*/  IMAD.WIDE R82, R0, 0x4, R86 ;  /* 0x0000000400527825 */ /* 0x000fe400078e0256 */
[----:B------:R3:W-:Y:S02]  /*4a30*/  STL.64 [R1+0xc38], R108 ;  /* 0x000c386c01007387 */ /* 0x0007e40000100a00 */
[----:B------:R-:W-:Y:S02]  /*4a40*/  VIADD R0, R79, 0xffffffd0 ;  /* 0xffffffd04f007836 */ /* 0x000fe40000000000 */
[----:B------:R2:W-:Y:S01]  /*4a50*/  STL.64 [R1+0xc40], R96 ;  /* 0x000c406001007387 */ /* 0x0005e20000100a00 */
[----:B------:R-:W2:Y:S01]  /*4a60*/  LDC R79, c[0x0][0x230] ;  /* 0x00008c00ff4f7b82 */ /* 0x000ea20000000800 */
[----:B----4-:R-:W-:-:S02]  /*4a70*/  IMAD.WIDE R92, R3, 0x4, R4 ;  /* 0x00000004035c7825 */ /* 0x010fc400078e0204 */
[----:B------:R-:W-:Y:S02]  /*4a80*/  STL.64 [R1+0xc48], R98 ;  /* 0x000c486201007387 */ /* 0x000fe40000100a00 */
[C---:B-1----:R-:W-:Y:S02]  /*4a90*/  IMAD.WIDE R94, R3.reuse, 0x4, R88 ;  /* 0x00000004035e7825 */ /* 0x042fe400078e0258 */
[----:B------:R-:W-:Y:S01]  /*4aa0*/  STL.64 [R1+0xc50], R100 ;  /* 0x000c506401007387 */ /* 0x000fe20000100a00 */
[----:B---3--:R-:W-:Y:S01]  /*4ab0*/  MOV R109, R217 ;  /* 0x000000d9006d7202 */ /* 0x008fe20000000f00 */
[----:B------:R-:W-:Y:S02]  /*4ac0*/  IMAD.WIDE R90, R3, 0x4, R84 ;  /* 0x00000004035a7825 */ /* 0x000fe400078e0254 */
[----:B------:R-:W-:Y:S01]  /*4ad0*/  STL.64 [R1+0xc58], R110 ;  /* 0x000c586e01007387 */ /* 0x000fe20000100a00 */
[----:B--2---:R-:W-:Y:S01]  /*4ae0*/  IADD3 R96, R81, 0x3f, RZ ;  /* 0x0000003f51607810 */ /* 0x004fe20007ffe0ff */
[----:B------:R-:W-:-:S02]  /*4af0*/  IMAD.MOV.U32 R108, RZ, RZ, R216 ;  /* 0x000000ffff6c7224 */ /* 0x000fc400078e00d8 */
[----:B------:R-:W-:Y:S01]  /*4b00*/  STL.64 [R1+0xc60], R102 ;  /* 0x000c606601007387 */ /* 0x000fe20000100a00 */
[----:B------:R-:W-:-:S03]  /*4b10*/  IMAD.WIDE R216, R218, 0x4, R84 ;  /* 0x00000004dad87825 */ /* 0x000fc600078e0254 */
[----:B------:R-:W-:Y:S01]  /*4b20*/  STL.64 [R1+0xc68], R104 ;  /* 0x000c686801007387 */ /* 0x000fe20000100a00 */
[----:B------:R-:W-:Y:S02]  /*4b30*/  IMAD.MOV.U32 R250, RZ, RZ, R212 ;  /* 0x000000fffffa7224 */ /* 0x000fe400078e00d4 */
[C---:B------:R-:W-:Y:S01]  /*4b40*/  IMAD.WIDE R212, R236.reuse, 0x4, R88 ;  /* 0x00000004ecd47825 */ /* 0x040fe200078e0258 */
[----:B------:R1:W-:Y:S03]  /*4b50*/  STL.64 [R1+0xc70], R106 ;  /* 0x000c706a01007387 */ /* 0x0003e60000100a00 */
[----:B------:R-:W-:Y:S01]  /*4b60*/  IMAD.WIDE R236, R236, 0x4, R86 ;  /* 0x00000004ecec7825 */ /* 0x000fe200078e0256 */
[----:B------:R2:W-:Y:S04]  /*4b70*/  LDGSTS.E [R246], desc[UR16][R116.64], !P5 ;  /* 0x0000000074f67fae */ /* 0x0005e8000e921850 */
[----:B------:R2:W-:Y:S04]  /*4b80*/  STL.64 [R1+0x338], R116 ;  /* 0x0003387401007387 */ /* 0x0005e80000100a00 */
[----:B------:R3:W-:Y:S01]  /*4b90*/  LDGSTS.E [R246+0x4000], desc[UR16][R114.64], !P5 ;  /* 0x0400000072f67fae */ /* 0x0007e2000e921850 */
[----:B-1----:R-:W1:Y:S03]  /*4ba0*/  LDC R106, c[0x0][0x230] ;  /* 0x00008c00ff6a7b82 */ /* 0x002e660000000800 */
[----:B------:R3:W-:Y:S04]  /*4bb0*/  STL.64 [R1+0x330], R114 ;  /* 0x0003307201007387 */ /* 0x0007e80000100a00 */
[----:B------:R4:W-:Y:S01]  /*4bc0*/  LDGSTS.E [R246+0x8000], desc[UR16][R112.64], !P5 ;  /* 0x0800000070f67fae */ /* 0x0009e2000e921850 */
[----:B--2---:R-:W-:-:S03]  /*4bd0*/  IMAD R116, R2, 0x2c, RZ ;  /* 0x0000002c02747824 */ /* 0x004fc600078e02ff */
[----:B------:R4:W-:Y:S01]  /*4be0*/  STL.64 [R1+0x328], R112 ;  /* 0x0003287001007387 */ /* 0x0009e20000100a00 */
[----:B------:R-:W-:-:S03]  /*4bf0*/  IMAD.WIDE R130, R116, 0x4, R88 ;  /* 0x0000000474827825 */ /* 0x000fc600078e0258 */
[----:B------:R2:W-:Y:S01]  /*4c00*/  LDGSTS.E [R246+0xc000], desc[UR16][R82.64], !P5 ;  /* 0x0c00000052f67fae */ /* 0x0005e2000e921850 */
[----:B------:R-:W-:Y:S01]  /*4c10*/  ISETP.GE.U32.AND P5, PT, R0, 0x7fffff91, PT ;  /* 0x7fffff910000780c */ /* 0x000fe20003fa6070 */
[----:B------:R-:W-:Y:S02]  /*4c20*/  IMAD R0, R2, 0xe, RZ ;  /* 0x0000000e02007824 */ /* 0x000fe400078e02ff */
[----:B------:R2:W-:Y:S01]  /*4c30*/  STL.64 [R1+0x320], R82 ;  /* 0x0003205201007387 */ /* 0x0005e20000100a00 */
[----:B---3--:R-:W-:-:S03]  /*4c40*/  IMAD.WIDE R114, R116, 0x4, R84 ;  /* 0x0000000474727825 */ /* 0x008fc600078e0254 */
[----:B------:R3:W-:Y:S01]  /*4c50*/  STL.64 [R1+0x318], R94 ;  /* 0x0003185e01007387 */ /* 0x0007e20000100a00 */
[----:B----4-:R-:W-:-:S03]  /*4c60*/  IMAD.WIDE R112, R116, 0x4, R4 ;  /* 0x0000000474707825 */ /* 0x010fc600078e0204 */
[----:B------:R3:W-:Y:S01]  /*4c70*/  LDGSTS.E [R246+0x4], desc[UR16][R94.64], !P6 ;  /* 0x000040005ef67fae */ /* 0x0007e2000f121850 */
[----:B------:R-:W-:-:S03]  /*4c80*/  IMAD.WIDE R116, R116, 0x4, R86 ;  /* 0x0000000474747825 */ /* 0x000fc600078e0256 */
[----:B------:R4:W-:Y:S01]  /*4c90*/  STL.64 [R1+0x310], R92 ;  /* 0x0003105c01007387 */ /* 0x0009e20000100a00 */
[----:B--2---:R-:W-:Y:S01]  /*4ca0*/  IMAD.WIDE R82, R3, 0x4, R86 ;  /* 0x0000000403527825 */ /* 0x004fe200078e0256 */
[----:B------:R-:W-:Y:S02]  /*4cb0*/  IADD3 R3, R80, -0x11, RZ ;  /* 0xffffffef50037810 */ /* 0x000fe40007ffe0ff */
[----:B------:R-:W2:Y:S01]  /*4cc0*/  LDC R80, c[0x0][0x230] ;  /* 0x00008c00ff507b82 */ /* 0x000ea20000000800 */
[----:B------:R4:W-:Y:S01]  /*4cd0*/  LDGSTS.E [R246+0x4004], desc[UR16][R92.64], !P6 ;  /* 0x040040005cf67fae */ /* 0x0009e2000f121850 */
[----:B---3--:R-:W-:-:S03]  /*4ce0*/  IMAD.WIDE R94, R0, 0x4, R88 ;  /* 0x00000004005e7825 */ /* 0x008fc600078e0258 */
[----:B------:R3:W-:Y:S04]  /*4cf0*/  STL.64 [R1+0x308], R90 ;  /* 0x0003085a01007387 */ /* 0x0007e80000100a00 */
[----:B------:R3:W-:Y:S04]  /*4d00*/  LDGSTS.E [R246+0x8004], desc[UR16][R90.64], !P6 ;  /* 0x080040005af67fae */ /* 0x0007e8000f121850 */
[----:B------:R1:W-:Y:S01]  /*4d10*/  STL.64 [R1+0x300], R82 ;  /* 0x0003005201007387 */ /* 0x0003e20000100a00 */
[----:B----4-:R-:W-:-:S03]  /*4d20*/  IMAD.WIDE R92, R0, 0x4, R4 ;  /* 0x00000004005c7825 */ /* 0x010fc600078e0204 */
[----:B------:R1:W-:Y:S01]  /*4d30*/  LDGSTS.E [R246+0xc004], desc[UR16][R82.64], !P6 ;  /* 0x0c00400052f67fae */ /* 0x0003e2000f121850 */
[----:B------:R-:W-:Y:S01]  /*4d40*/  ISETP.GE.U32.AND P6, PT, R3, 0x7fffffb0, PT ;  /* 0x7fffffb00300780c */ /* 0x000fe20003fc6070 */
[----:B------:R-:W-:Y:S02]  /*4d50*/  IMAD R3, R2, 0xf, RZ ;  /* 0x0000000f02037824 */ /* 0x000fe400078e02ff */
[C---:B---3--:R-:W-:Y:S01]  /*4d60*/  IMAD.WIDE R90, R0.reuse, 0x4, R84 ;  /* 0x00000004005a7825 */ /* 0x048fe200078e0254 */
[----:B------:R3:W-:Y:S04]  /*4d70*/  LDGSTS.E [R246+0x8], desc[UR16][R94.64], !P0 ;  /* 0x000080005ef67fae */ /* 0x0007e8000c121850 */
[----:B------:R4:W-:Y:S01]  /*4d80*/  LDGSTS.E [R246+0x4008], desc[UR16][R92.64], !P0 ;  /* 0x040080005cf67fae */ /* 0x0009e2000c121850 */
[----:B-1----:R-:W-:-:S03]  /*4d90*/  IMAD.WIDE R82, R0, 0x4, R86 ;  /* 0x0000000400527825 */ /* 0x002fc600078e0256 */
[----:B------:R1:W-:Y:S01]  /*4da0*/  LDGSTS.E [R246+0x8008], desc[UR16][R90.64], !P0 ;  /* 0x080080005af67fae */ /* 0x0003e2000c121850 */
[----:B------:R-:W-:-:S03]  /*4db0*/  VIADD R0, R78, 0xffffffee ;  /* 0xffffffee4e007836 */ /* 0x000fc60000000000 */
[----:B------:R2:W-:Y:S01]  /*4dc0*/  LDGSTS.E [R246+0xc008], desc[UR16][R82.64], !P0 ;  /* 0x0c00800052f67fae */ /* 0x0005e2000c121850 */
[----:B------:R-:W2:Y:S01]  /*4dd0*/  LDC R78, c[0x0][0x230] ;  /* 0x00008c00ff4e7b82 */ /* 0x000ea20000000800 */
[----:B------:R-:W-:Y:S01]  /*4de0*/  ISETP.GE.U32.AND P0, PT, R0, 0x7fffffaf, PT ;  /* 0x7fffffaf0000780c */ /* 0x000fe20003f06070 */
[----:B------:R-:W-:Y:S01]  /*4df0*/  VIADD R0, R79, 0xffffffed ;  /* 0xffffffed4f007836 */ /* 0x000fe20000000000 */
[----:B------:R3:W-:Y:S05]  /*4e00*/  STL.64 [R1+0x2f8], R94 ;  /* 0x0002f85e01007387 */ /* 0x0007ea0000100a00 */
[----:B------:R-:W2:Y:S01]  /*4e10*/  LDC R79, c[0x0][0x230] ;  /* 0x00008c00ff4f7b82 */ /* 0x000ea20000000800 */
[----:B------:R4:W-:Y:S04]  /*4e20*/  STL.64 [R1+0x2f0], R92 ;  /* 0x0002f05c01007387 */ /* 0x0009e80000100a00 */
[----:B------:R1:W-:Y:S01]  /*4e30*/  STL.64 [R1+0x2e8], R90 ;  /* 0x0002e85a01007387 */ /* 0x0003e20000100a00 */
[----:B---3--:R-:W-:-:S03]  /*4e40*/  IMAD.WIDE R94, R3, 0x4, R88 ;  /* 0x00000004035e7825 */ /* 0x008fc600078e0258 */
[----:B------:R2:W-:Y:S01]  /*4e50*/  STL.64 [R1+0x2e0], R82 ;  /* 0x0002e05201007387 */ /* 0x0005e20000100a00 */
[----:B----4-:R-:W-:-:S03]  /*4e60*/  IMAD.WIDE R92, R3, 0x4, R4 ;  /* 0x00000004035c7825 */ /* 0x010fc600078e0204 */
[----:B------:R3:W-:Y:S01]  /*4e70*/  LDGSTS.E [R246+0xc], desc[UR16][R94.64], !P1 ;  /* 0x0000c0005ef67fae */ /* 0x0007e2000c921850 */
[----:B-1----:R-:W-:-:S03]  /*4e80*/  IMAD.WIDE R90, R3, 0x4, R84 ;  /* 0x00000004035a7825 */ /* 0x002fc600078e0254 */
[----:B------:R1:W-:Y:S01]  /*4e90*/  LDGSTS.E [R246+0x400c], desc[UR16][R92.64], !P1 ;  /* 0x0400c0005cf67fae */ /* 0x0003e2000c921850 */
[----:B--2---:R-:W-:-:S03]  /*4ea0*/  IMAD.WIDE R82, R3, 0x4, R86 ;  /* 0x0000000403527825 */ /* 0x004fc600078e0256 */
[----:B------:R2:W-:Y:S01]  /*4eb0*/  LDGSTS.E [R246+0x800c], desc[UR16][R90.64], !P1 ;  /* 0x0800c0005af67fae */ /* 0x0005e2000c921850 */
[----:B------:R-:W4:Y:S03]  /*4ec0*/  LDC R3, c[0x0][0x230] ;  /* 0x00008c00ff037b82 */ /* 0x000f260000000800 */
[----:B------:R2:W-:Y:S01]  /*4ed0*/  LDGSTS.E [R246+0xc00c], desc[UR16][R82.64], !P1 ;  /* 0x0c00c00052f67fae */ /* 0x0005e2000c921850 */
[----:B------:R-:W-:Y:S01]  /*4ee0*/  ISETP.GE.U32.AND P1, PT, R0, 0x7fffffae, PT ;  /* 0x7fffffae0000780c */ /* 0x000fe20003f26070 */
[----:B------:R-:W-:Y:S02]  /*4ef0*/  VIADD R0, R80, 0xffffffec ;  /* 0xffffffec50007836 */ /* 0x000fe40000000000 */
[----:B------:R-:W-:Y:S01]  /*4f00*/  LDGSTS.E [R246+0x10000], desc[UR16][R130.64], !P2 ;  /* 0x1000000082f67fae */ /* 0x000fe2000d121850 */
[----:B------:R-:W2:Y:S03]  /*4f10*/  LDC R80, c[0x0][0x230] ;  /* 0x00008c00ff507b82 */ /* 0x000ea60000000800 */
[----:B------:R-:W-:Y:S04]  /*4f20*/  LDGSTS.E [R246+0x14000], desc[UR16][R112.64], !P2 ;  /* 0x1400000070f67fae */ /* 0x000fe8000d121850 */
[----:B------:R-:W-:Y:S04]  /*4f30*/  LDGSTS.E [R246+0x18000], desc[UR16][R114.64], !P2 ;  /* 0x1800000072f67fae */ /* 0x000fe8000d121850 */
[----:B------:R-:W-:Y:S01]  /*4f40*/  LDGSTS.E [R246+0x1c000], desc[UR16][R116.64], !P2 ;  /* 0x1c00000074f67fae */ /* 0x000fe2000d121850 */
[----:B------:R-:W-:-:S02]  /*4f50*/  ISETP.GE.U32.AND P2, PT, R0, 0x7fffffad, PT ;  /* 0x7fffffad0000780c */ /* 0x000fc40003f46070 */
[----:B------:R-:W-:Y:S01]  /*4f60*/  IADD3 R0, R78, -0x31, RZ ;  /* 0xffffffcf4e007810 */ /* 0x000fe20007ffe0ff */
[----:B------:R-:W-:Y:S01]  /*4f70*/  LDGSTS.E [R246+0x10004], desc[UR16][R138.64], !P3 ;  /* 0x100040008af67fae */ /* 0x000fe2000d921850 */
[----:B------:R-:W2:Y:S01]  /*4f80*/  LDC R78, c[0x0][0x230] ;  /* 0x00008c00ff4e7b82 */ /* 0x000ea20000000800 */
[----:B----4-:R-:W-:Y:S02]  /*4f90*/  VIADD R3, R3, 0xffffffcd ;  /* 0xffffffcd03037836 */ /* 0x010fe40000000000 */
[----:B------:R-:W-:Y:S04]  /*4fa0*/  LDGSTS.E [R246+0x14004], desc[UR16][R118.64], !P3 ;  /* 0x1400400076f67fae */ /* 0x000fe8000d921850 */
[----:B------:R-:W-:Y:S04]  /*4fb0*/  LDGSTS.E [R246+0x18004], desc[UR16][R120.64], !P3 ;  /* 0x1800400078f67fae */ /* 0x000fe8000d921850 */
[----:B------:R-:W-:Y:S01]  /*4fc0*/  LDGSTS.E [R246+0x1c004], desc[UR16][R122.64], !P3 ;  /* 0x1c0040007af67fae */ /* 0x000fe2000d921850 */
[----:B------:R-:W-:Y:S01]  /*4fd0*/  ISETP.GE.U32.AND P3, PT, R0, 0x7fffff90, PT ;  /* 0x7fffff900000780c */ /* 0x000fe20003f66070 */
[----:B------:R-:W-:-:S02]  /*4fe0*/  VIADD R0, R79, 0xffffffce ;  /* 0xffffffce4f007836 */ /* 0x000fc40000000000 */
[----:B------:R-:W4:Y:S01]  /*4ff0*/  LDC R79, c[0x0][0x230] ;  /* 0x00008c00ff4f7b82 */ /* 0x000f220000000800 */
[----:B------:R-:W-:Y:S04]  /*5000*/  LDGSTS.E [R246+0x10008], desc[UR16][R140.64], !P4 ;  /* 0x100080008cf67fae */ /* 0x000fe8000e121850 */
[----:B------:R-:W-:Y:S04]  /*5010*/  LDGSTS.E [R246+0x14008], desc[UR16][R124.64], !P4 ;  /* 0x140080007cf67fae */ /* 0x000fe8000e121850 */
[----:B------:R-:W-:Y:S04]  /*5020*/  LDGSTS.E [R246+0x18008], desc[UR16][R126.64], !P4 ;  /* 0x180080007ef67fae */ /* 0x000fe8000e121850 */
[----:B------:R-:W-:Y:S01]  /*5030*/  LDGSTS.E [R246+0x1c008], desc[UR16][R128.64], !P4 ;  /* 0x1c00800080f67fae */ /* 0x000fe2000e121850 */
[----:B------:R-:W-:Y:S01]  /*5040*/  ISETP.GE.U32.AND P4, PT, R0, 0x7fffff8f, PT ;  /* 0x7fffff8f0000780c */ /* 0x000fe20003f86070 */
[----:B------:R-:W-:-:S02]  /*5050*/  IMAD.SHL.U32 R0, R2, 0x10, RZ ;  /* 0x0000001002007824 */ /* 0x000fc400078e00ff */
[----:B------:R-:W-:Y:S04]  /*5060*/  LDGSTS.E [R246+0x1000c], desc[UR16][R142.64], !P5 ;  /* 0x1000c0008ef67fae */ /* 0x000fe8000e921850 */
[----:B------:R3:W-:Y:S04]  /*5070*/  STL.64 [R1+0x2d8], R94 ;  /* 0x0002d85e01007387 */ /* 0x0007e80000100a00 */
[----:B------:R-:W-:Y:S04]  /*5080*/  LDGSTS.E [R246+0x1400c], desc[UR16][R132.64], !P5 ;  /* 0x1400c00084f67fae */ /* 0x000fe8000e921850 */
[----:B------:R1:W-:Y:S04]  /*5090*/  STL.64 [R1+0x2d0], R92 ;  /* 0x0002d05c01007387 */ /* 0x0003e80000100a00 */
[----:B------:R-:W-:Y:S01]  /*50a0*/  LDGSTS.E [R246+0x1800c], desc[UR16][R134.64], !P5 ;  /* 0x1800c00086f67fae */ /* 0x000fe2000e921850 */
[----:B---3--:R-:W-:-:S03]  /*50b0*/  IMAD.WIDE R94, R0, 0x4, R88 ;  /* 0x00000004005e7825 */ /* 0x008fc600078e0258 */
[----:B------:R2:W-:Y:S04]  /*50c0*/  STL.64 [R1+0x2c8], R90 ;  /* 0x0002c85a01007387 */ /* 0x0005e80000100a00 */
[----:B------:R-:W-:Y:S01]  /*50d0*/  LDGSTS.E [R246+0x1c00c], desc[UR16][R136.64], !P5 ;  /* 0x1c00c00088f67fae */ /* 0x000fe2000e921850 */
[----:B-1----:R-:W-:Y:S01]  /*50e0*/  IMAD.WIDE R92, R0, 0x4, R4 ;  /* 0x00000004005c7825 */ /* 0x002fe200078e0204 */
[----:B------:R-:W-:Y:S02]  /*50f0*/  ISETP.GE.U32.AND P5, PT, R3, 0x7fffff8e, PT ;  /* 0x7fffff8e0300780c */ /* 0x000fe40003fa6070 */
[----:B------:R1:W-:Y:S01]  /*5100*/  STL.64 [R1+0x2c0], R82 ;  /* 0x0002c05201007387 */ /* 0x0003e20000100a00 */
[----:B------:R-:W-:Y:S02]  /*5110*/  IMAD R3, R2, 0x11, RZ ;  /* 0x0000001102037824 */ /* 0x000fe400078e02ff */
[C---:B--2---:R-:W-:Y:S01]  /*5120*/  IMAD.WIDE R90, R0.reuse, 0x4, R84 ;  /* 0x00000004005a7825 */ /* 0x044fe200078e0254 */
[----:B------:R-:W-:Y:S04]  /*5130*/  STL.64 [R1+0xc10], R130 ;  /* 0x000c108201007387 */ /* 0x000fe80000100a00 */
[----:B------:R2:W-:Y:S01]  /*5140*/  LDGSTS.E [R247], desc[UR16][R94.64], !P6 ;  /* 0x000000005ef77fae */ /* 0x0005e2000f121850 */
[----:B-1----:R-:W-:-:S03]  /*5150*/  IMAD.WIDE R82, R0, 0x4, R86 ;  /* 0x0000000400527825 */ /* 0x002fc600078e0256 */
[----:B------:R2:W-:Y:S01]  /*5160*/  STL.64 [R1+0x2b8], R94 ;  /* 0x0002b85e01007387 */ /* 0x0005e20000100a00 */
[----:B------:R-:W-:-:S03]  /*5170*/  VIADD R0, R78, 0xffffffcc ;  /* 0xffffffcc4e007836 */ /* 0x000fc60000000000 */
[----:B------:R1:W-:Y:S01]  /*5180*/  LDGSTS.E [R247+0x4000], desc[UR16][R92.64], !P6 ;  /* 0x040000005cf77fae */ /* 0x0003e2000f121850 */
[----:B------:R-:W3:Y:S03]  /*5190*/  LDC R78, c[0x0][0x230] ;  /* 0x00008c00ff4e7b82 */ /* 0x000ee60000000800 */
[----:B------:R1:W-:Y:S04]  /*51a0*/  STL.64 [R1+0x2b0], R92 ;  /* 0x0002b05c01007387 */ /* 0x0003e80000100a00 */
[----:B------:R4:W-:Y:S01]  /*51b0*/  LDGSTS.E [R247+0x8000], desc[UR16][R90.64], !P6 ;  /* 0x080000005af77fae */ /* 0x0009e2000f121850 */
[----:B--2---:R-:W-:-:S03]  /*51c0*/  IMAD.WIDE R94, R3, 0x4, R88 ;  /* 0x00000004035e7825 */ /* 0x004fc600078e0258 */
[----:B------:R4:W-:Y:S04]  /*51d0*/  STL.64 [R1+0x2a8], R90 ;  /* 0x0002a85a01007387 */ /* 0x0009e80000100a00 */
[----:B------:R2:W-:Y:S01]  /*51e0*/  LDGSTS.E [R247+0xc000], desc[UR16][R82.64], !P6 ;  /* 0x0c00000052f77fae */ /* 0x0005e2000f121850 */
[C---:B-1----:R-:W-:Y:S01]  /*51f0*/  IMAD.WIDE R92, R3.reuse, 0x4, R4 ;  /* 0x00000004035c7825 */ /* 0x042fe200078e0204 */
[----:B------:R-:W-:Y:S02]  /*5200*/  ISETP.GE.U32.AND P6, PT, R0, 0x7fffff8d, PT ;  /* 0x7fffff8d0000780c */ /* 0x000fe40003fc6070 */
[----:B------:R2:W-:Y:S01]  /*5210*/  STL.64 [R1+0x2a0], R82 ;  /* 0x0002a05201007387 */ /* 0x0005e20000100a00 */
[----:B------:R-:W-:Y:S02]  /*5220*/  IMAD R0, R2, 0x12, RZ ;  /* 0x0000001202007824 */ /* 0x000fe400078e02ff */
[C---:B----4-:R-:W-:Y:S01]  /*5230*/  IMAD.WIDE R90, R3.reuse, 0x4, R84 ;  /* 0x00000004035a7825 */ /* 0x050fe200078e0254 */
[----:B------:R1:W-:Y:S04]  /*5240*/  STL.64 [R1+0x298], R94 ;  /* 0x0002985e01007387 */ /* 0x0003e80000100a00 */
[----:B------:R1:W-:Y:S01]  /*5250*/  LDGSTS.E [R247+0x4], desc[UR16][R94.64], !P0 ;  /* 0x000040005ef77fae */ /* 0x0003e2000c121850 */
[----:B--2---:R-:W-:-:S03]  /*5260*/  IMAD.WIDE R82, R3, 0x4, R86 ;  /* 0x0000000403527825 */ /* 0x004fc600078e0256 */
[----:B------:R2:W-:Y:S01]  /*5270*/  STL.64 [R1+0x290], R92 ;  /* 0x0002905c01007387 */ /* 0x0005e20000100a00 */
[----:B------:R-:W-:-:S03]  /*5280*/  VIADD R3, R79, 0xffffffeb ;  /* 0xffffffeb4f037836 */ /* 0x000fc60000000000 */
[----:B------:R2:W-:Y:S01]  /*5290*/  LDGSTS.E [R247+0x4004], desc[UR16][R92.64], !P0 ;  /* 0x040040005cf77fae */ /* 0x0005e2000c121850 */
[----:B------:R-:W4:Y:S03]  /*52a0*/  LDC R79, c[0x0][0x230] ;  /* 0x00008c00ff4f7b82 */ /* 0x000f260000000800 */
[----:B------:R3:W-:Y:S01]  /*52b0*/  STL.64 [R1+0x288], R90 ;  /* 0x0002885a01007387 */ /* 0x0007e20000100a00 */
[----:B-1----:R-:W-:-:S03]  /*52c0*/  IMAD.WIDE R94, R0, 0x4, R88 ;  /* 0x00000004005e7825 */ /* 0x002fc600078e0258 */
[----:B------:R3:W-:Y:S04]  /*52d0*/  LDGSTS.E [R247+0x8004], desc[UR16][R90.64], !P0 ;  /* 0x080040005af77fae */ /* 0x0007e8000c121850 */
[----:B------:R1:W-:Y:S01]  /*52e0*/  STL.64 [R1+0x280], R82 ;  /* 0x0002805201007387 */ /* 0x0003e20000100a00 */
[----:B--2---:R-:W-:-:S03]  /*52f0*/  IMAD.WIDE R92, R0, 0x4, R4 ;  /* 0x00000004005c7825 */ /* 0x004fc600078e0204 */
[----:B------:R1:W-:Y:S01]  /*5300*/  LDGSTS.E [R247+0xc004], desc[UR16][R82.64], !P0 ;  /* 0x0c00400052f77fae */ /* 0x0003e2000c121850 */
[----:B------:R-:W-:Y:S01]  /*5310*/  ISETP.GE.U32.AND P0, PT, R3, 0x7fffffac, PT ;  /* 0x7fffffac0300780c */ /* 0x000fe20003f06070 */
[----:B------:R-:W-:Y:S02]  /*5320*/  IMAD R3, R2, 0x13, RZ ;  /* 0x0000001302037824 */ /* 0x000fe400078e02ff */
[C---:B---3--:R-:W-:Y:S01]  /*5330*/  IMAD.WIDE R90, R0.reuse, 0x4, R84 ;  /* 0x00000004005a7825 */ /* 0x048fe200078e0254 */
[----:B------:R2:W-:Y:S04]  /*5340*/  STL.64 [R1+0x278], R94 ;  /* 0x0002785e01007387 */ /* 0x0005e80000100a00 */
[----:B------:R2:W-:Y:S01]  /*5350*/  LDGSTS.E [R247+0x8], desc[UR16][R94.64], !P1 ;  /* 0x000080005ef77fae */ /* 0x0005e2000c921850 */
[----:B-1----:R-:W-:-:S03]  /*5360*/  IMAD.WIDE R82, R0, 0x4, R86 ;  /* 0x0000000400527825 */ /* 0x002fc600078e0256 */
[----:B------:R1:W-:Y:S01]  /*5370*/  STL.64 [R1+0x270], R92 ;  /* 0x0002705c01007387 */ /* 0x0003e20000100a00 */
[----:B------:R-:W-:-:S03]  /*5380*/  VIADD R0, R80, 0xffffffea ;  /* 0xffffffea50007836 */ /* 0x000fc60000000000 */
[----:B------:R1:W-:Y:S01]  /*5390*/  LDGSTS.E [R247+0x4008], desc[UR16][R92.64], !P1 ;  /* 0x040080005cf77fae */ /* 0x0003e2000c921850 */
[----:B------:R-:W3:Y:S03]  /*53a0*/  LDC R80, c[0x0][0x230] ;  /* 0x00008c00ff507b82 */ /* 0x000ee60000000800 */
[----:B------:R4:W-:Y:S01]  /*53b0*/  STL.64 [R1+0x268], R90 ;  /* 0x0002685a01007387 */ /* 0x0009e20000100a00 */
[----:B--2---:R-:W-:-:S03]  /*53c0*/  IMAD.WIDE R94, R3, 0x4, R88 ;  /* 0x00000004035e7825 */ /* 0x004fc600078e0258 */
[----:B------:R4:W-:Y:S04]  /*53d0*/  LDGSTS.E [R247+0x8008], desc[UR16][R90.64], !P1 ;  /* 0x080080005af77fae */ /* 0x0009e8000c921850 */
[----:B------:R2:W-:Y:S01]  /*53e0*/  STL.64 [R1+0x260], R82 ;  /* 0x0002605201007387 */ /* 0x0005e20000100a00 */
[----:B-1----:R-:W-:-:S03]  /*53f0*/  IMAD.WIDE R92, R3, 0x4, R4 ;  /* 0x00000004035c7825 */ /* 0x002fc600078e0204 */
[----:B------:R2:W-:Y:S01]  /*5400*/  LDGSTS.E [R247+0xc008], desc[UR16][R82.64], !P1 ;  /* 0x0c00800052f77fae */ /* 0x0005e2000c921850 */
[----:B------:R-:W-:Y:S02]  /*5410*/  ISETP.GE.U32.AND P1, PT, R0, 0x7fffffab, PT ;  /* 0x7fffffab0000780c */ /* 0x000fe40003f26070 */
[----:B------:R-:W-:Y:S01]  /*5420*/  IADD3 R0, R78, -0x17, RZ ;  /* 0xffffffe94e007810 */ /* 0x000fe20007ffe0ff */
[C---:B----4-:R-:W-:Y:S01]  /*5430*/  IMAD.WIDE R90, R3.reuse, 0x4, R84 ;  /* 0x00000004035a7825 */ /* 0x050fe200078e0254 */
[----:B------:R-:W1:Y:S01]  /*5440*/  LDC R78, c[0x0][0x230] ;  /* 0x00008c00ff4e7b82 */ /* 0x000e620000000800 */
[----:B------:R4:W-:Y:S04]  /*5450*/  LDGSTS.E [R247+0xc], desc[UR16][R94.64], !P2 ;  /* 0x0000c0005ef77fae */ /* 0x0009e8000d121850 */
[----:B------:R4:W-:Y:S01]  /*5460*/  LDGSTS.E [R247+0x400c], desc[UR16][R92.64], !P2 ;  /* 0x0400c0005cf77fae */ /* 0x0009e2000d121850 */
[----:B--2---:R-:W-:-:S02]  /*5470*/  IMAD.WIDE R82, R3, 0x4, R86 ;  /* 0x0000000403527825 */ /* 0x004fc400078e0256 */
[----:B------:R-:W2:Y:S01]  /*5480*/  LDC R3, c[0x0][0x230] ;  /* 0x00008c00ff037b82 */ /* 0x000ea20000000800 */
[----:B------:R4:W-:Y:S04]  /*5490*/  LDGSTS.E [R247+0x800c], desc[UR16][R90.64], !P2 ;  /* 0x0800c0005af77fae */ /* 0x0009e8000d121850 */
[----:B------:R4:W-:Y:S01]  /*54a0*/  LDGSTS.E [R247+0xc00c], desc[UR16][R82.64], !P2 ;  /* 0x0c00c00052f77fae */ /* 0x0009e2000d121850 */
[----:B------:R-:W-:Y:S01]  /*54b0*/  ISETP.GE.U32.AND P2, PT, R0, 0x7fffffaa, PT ;  /* 0x7fffffaa0000780c */ /* 0x000fe20003f46070 */
[----:B------:R-:W-:Y:S02]  /*54c0*/  VIADD R0, R79, 0xffffffe8 ;  /* 0xffffffe84f007836 */ /* 0x000fe40000000000 */
[----:B------:R-:W-:Y:S01]  /*54d0*/  LDGSTS.E [R247+0x10000], desc[UR16][R162.64], !P3 ;  /* 0x10000000a2f77fae */ /* 0x000fe2000d921850 */
[----:B------:R-:W4:Y:S03]  /*54e0*/  LDC R79, c[0x0][0x230] ;  /* 0x00008c00ff4f7b82 */ /* 0x000f260000000800 */
[----:B------:R-:W-:Y:S04]  /*54f0*/  LDGSTS.E [R247+0x14000], desc[UR16][R144.64], !P3 ;  /* 0x1400000090f77fae */ /* 0x000fe8000d921850 */
[----:B------:R-:W-:Y:S04]  /*5500*/  LDGSTS.E [R247+0x18000], desc[UR16][R146.64], !P3 ;  /* 0x1800000092f77fae */ /* 0x000fe8000d921850 */
[----:B------:R-:W-:Y:S01]  /*5510*/  LDGSTS.E [R247+0x1c000], desc[UR16][R148.64], !P3 ;  /* 0x1c00000094f77fae */ /* 0x000fe2000d921850 */
[----:B------:R-:W-:Y:S01]  /*5520*/  ISETP.GE.U32.AND P3, PT, R0, 0x7fffffa9, PT ;  /* 0x7fffffa90000780c */ /* 0x000fe20003f66070 */
[----:B---3--:R-:W-:-:S02]  /*5530*/  VIADD R0, R80, 0xffffffcb ;  /* 0xffffffcb50007836 */ /* 0x008fc40000000000 */
[----:B------:R-:W-:Y:S01]  /*5540*/  LDGSTS.E [R247+0x10004], desc[UR16][R170.64], !P4 ;  /* 0x10004000aaf77fae */ /* 0x000fe2000e121850 */
[----:B------:R-:W3:Y:S03]  /*5550*/  LDC R80, c[0x0][0x230] ;  /* 0x00008c00ff507b82 */ /* 0x000ee60000000800 */
[----:B------:R-:W-:Y:S04]  /*5560*/  LDGSTS.E [R247+0x14004], desc[UR16][R150.64], !P4 ;  /* 0x1400400096f77fae */ /* 0x000fe8000e121850 */
[----:B------:R-:W-:Y:S04]  /*5570*/  LDGSTS.E [R247+0x18004], desc[UR16][R152.64], !P4 ;  /* 0x1800400098f77fae */ /* 0x000fe8000e121850 */
[----:B------:R-:W-:Y:S01]  /*5580*/  LDGSTS.E [R247+0x1c004], desc[UR16][R154.64], !P4 ;  /* 0x1c0040009af77fae */ /* 0x000fe2000e121850 */
[----:B------:R-:W-:Y:S01]  /*5590*/  ISETP.GE.U32.AND P4, PT, R0, 0x7fffff8c, PT ;  /* 0x7fffff8c0000780c */ /* 0x000fe20003f86070 */
[----:B--2---:R-:W-:-:S02]  /*55a0*/  VIADD R0, R3, 0xffffffca ;  /* 0xffffffca03007836 */ /* 0x004fc40000000000 */
[----:B------:R-:W-:Y:S01]  /*55b0*/  LDGSTS.E [R247+0x10008], desc[UR16][R172.64], !P5 ;  /* 0x10008000acf77fae */ /* 0x000fe2000e921850 */
[----:B------:R-:W-:-:S03]  /*55c0*/  IMAD R3, R2, 0x15, RZ ;  /* 0x0000001502037824 */ /* 0x000fc600078e02ff */
[----:B------:R-:W-:Y:S04]  /*55d0*/  LDGSTS.E [R247+0x14008], desc[UR16][R156.64], !P5 ;  /* 0x140080009cf77fae */ /* 0x000fe8000e921850 */
[----:B------:R-:W-:Y:S04]  /*55e0*/  LDGSTS.E [R247+0x18008], desc[UR16][R158.64], !P5 ;  /* 0x180080009ef77fae */ /* 0x000fe8000e921850 */
[----:B------:R-:W-:Y:S01]  /*55f0*/  LDGSTS.E [R247+0x1c008], desc[UR16][R160.64], !P5 ;  /* 0x1c008000a0f77fae */ /* 0x000fe2000e921850 */
[----:B------:R-:W-:Y:S02]  /*5600*/  ISETP.GE.U32.AND P5, PT, R0, 0x7fffff8b, PT ;  /* 0x7fffff8b0000780c */ /* 0x000fe40003fa6070 */
[----:B-1----:R-:W-:Y:S01]  /*5610*/  IADD3 R0, R78, -0x37, RZ ;  /* 0xffffffc94e007810 */ /* 0x002fe20007ffe0ff */
[----:B------:R-:W-:Y:S01]  /*5620*/  LDGSTS.E [R247+0x1000c], desc[UR16][R174.64], !P6 ;  /* 0x1000c000aef77fae */ /* 0x000fe2000f121850 */
[----:B------:R-:W1:Y:S03]  /*5630*/  LDC R78, c[0x0][0x230] ;  /* 0x00008c00ff4e7b82 */ /* 0x000e660000000800 */
[----:B------:R-:W-:Y:S04]  /*5640*/  LDGSTS.E [R247+0x1400c], desc[UR16][R164.64], !P6 ;  /* 0x1400c000a4f77fae */ /* 0x000fe8000f121850 */
[----:B------:R-:W-:Y:S04]  /*5650*/  LDGSTS.E [R247+0x1800c], desc[UR16][R166.64], !P6 ;  /* 0x1800c000a6f77fae */ /* 0x000fe8000f121850 */
[----:B------:R-:W-:Y:S01]  /*5660*/  LDGSTS.E [R247+0x1c00c], desc[UR16][R168.64], !P6 ;  /* 0x1c00c000a8f77fae */ /* 0x000fe2000f121850 */
[----:B------:R-:W-:Y:S01]  /*5670*/  ISETP.GE.U32.AND P6, PT, R0, 0x7fffff8a, PT ;  /* 0x7fffff8a0000780c */ /* 0x000fe20003fc6070 */
[----:B------:R-:W-:-:S02]  /*5680*/  IMAD R0, R2, 0x14, RZ ;  /* 0x0000001402007824 */ /* 0x000fc400078e02ff */
[----:B------:R4:W-:Y:S04]  /*5690*/  STL.64 [R1+0x258], R94 ;  /* 0x0002585e01007387 */ /* 0x0009e80000100a00 */
[----:B------:R2:W-:Y:S04]  /*56a0*/  STL.64 [R1+0x250], R92 ;  /* 0x0002505c01007387 */ /* 0x0005e80000100a00 */
[----:B------:R3:W-:Y:S01]  /*56b0*/  STL.64 [R1+0x248], R90 ;  /* 0x0002485a01007387 */ /* 0x0007e20000100a00 */
[----:B----4-:R-:W-:-:S03]  /*56c0*/  IMAD.WIDE R94, R0, 0x4, R88 ;  /* 0x00000004005e7825 */ /* 0x010fc600078e0258 */
[----:B------:R4:W-:Y:S01]  /*56d0*/  STL.64 [R1+0x240], R82 ;  /* 0x0002405201007387 */ /* 0x0009e20000100a00 */
[----:B--2---:R-:W-:-:S03]  /*56e0*/  IMAD.WIDE R92, R0, 0x4, R4 ;  /* 0x00000004005c7825 */ /* 0x004fc600078e0204 */
[----:B------:R2:W-:Y:S01]  /*56f0*/  LDGSTS.E [R248], desc[UR16][R94.64], !P0 ;  /* 0x000000005ef87fae */ /* 0x0005e2000c121850 */
[----:B---3--:R-:W-:-:S03]  /*5700*/  IMAD.WIDE R90, R0, 0x4, R84 ;  /* 0x00000004005a7825 */ /* 0x008fc600078e0254 */
[----:B------:R2:W-:Y:S01]  /*5710*/  STL.64 [R1+0x238], R94 ;  /* 0x0002385e01007387 */ /* 0x0005e20000100a00 */
[----:B----4-:R-:W-:-:S03]  /*5720*/  IMAD.WIDE R82, R0, 0x4, R86 ;  /* 0x0000000400527825 */ /* 0x010fc600078e0256 */
[----:B------:R3:W-:Y:S01]  /*5730*/  LDGSTS.E [R248+0x4000], desc[UR16][R92.64], !P0 ;  /* 0x040000005cf87fae */ /* 0x0007e2000c121850 */
[----:B------:R-:W-:-:S03]  /*5740*/  VIADD R0, R79, 0xffffffc8 ;  /* 0xffffffc84f007836 */ /* 0x000fc60000000000 */
[----:B------:R3:W-:Y:S01]  /*5750*/  STL.64 [R1+0x230], R92 ;  /* 0x0002305c01007387 */ /* 0x0007e20000100a00 */
[----:B------:R-:W4:Y:S01]  /*5760*/  LDC R79, c[0x0][0x230] ;  /* 0x00008c00ff4f7b82 */ /* 0x000f220000000800 */
[C---:B--2---:R-:W-:Y:S02]  /*5770*/  IMAD.WIDE R94, R3.reuse, 0x4, R88 ;  /* 0x00000004035e7825 */ /* 0x044fe400078e0258 */
[----:B------:R2:W-:Y:S04]  /*5780*/  LDGSTS.E [R248+0x8000], desc[UR16][R90.64], !P0 ;  /* 0x080000005af87fae */ /* 0x0005e8000c121850 */
[----:B------:R2:W-:Y:S04]  /*5790*/  STL.64 [R1+0x228], R90 ;  /* 0x0002285a01007387 */ /* 0x0005e80000100a00 */
[----:B------:R1:W-:Y:S01]  /*57a0*/  LDGSTS.E [R248+0xc000], desc[UR16][R82.64], !P0 ;  /* 0x0c00000052f87fae */ /* 0x0003e2000c121850 */
[----:B---3--:R-:W-:Y:S01]  /*57b0*/  IMAD.WIDE R92, R3, 0x4, R4 ;  /* 0x00000004035c7825 */ /* 0x008fe200078e0204 */
[----:B------:R-:W-:-:S02]  /*57c0*/  ISETP.GE.U32.AND P0, PT, R0, 0x7fffff89, PT ;  /* 0x7fffff890000780c */ /* 0x000fc40003f06070 */
[----:B------:R1:W-:Y:S01]  /*57d0*/  STL.64 [R1+0x220], R82 ;  /* 0x0002205201007387 */ /* 0x0003e20000100a00 */
[----:B------:R-:W-:Y:S02]  /*57e0*/  IMAD R0, R2, 0x16, RZ ;  /* 0x0000001602007824 */ /* 0x000fe400078e02ff */
[C---:B--2---:R-:W-:Y:S01]  /*57f0*/  IMAD.WIDE R90, R3.reuse, 0x4, R84 ;  /* 0x00000004035a7825 */ /* 0x044fe200078e0254 */
        /* <DEDUP_REMOVED lines=13> */
[----:B------:R-:W-:Y:S01]  /*58d0*/  ISETP.GE.U32.AND P1, PT, R3, 0x7fffffa8, PT ;  /* 0x7fffffa80300780c */ /* 0x000fe20003f26070 */
[----:B------:R-:W-:Y:S02]  /*58e0*/  IMAD R3, R2, 0x17, RZ ;  /* 0x0000001702037824 */ /* 0x000fe400078e02ff */
[C---:B----4-:R-:W-:Y:S01]  /*58f0*/  IMAD.WIDE R90, R0.reuse, 0x4, R84 ;  /* 0x00000004005a7825 */ /* 0x050fe200078e0254 */
[----:B------:R1:W-:Y:S04]  /*5900*/  STL.64 [R1+0x1f8], R94 ;  /* 0x0001f85e01007387 */ /* 0x0003e80000100a00 */
[----:B------:R1:W-:Y:S01]  /*5910*/  LDGSTS.E [R248+0x8], desc[UR16][R94.64], !P2 ;  /* 0x000080005ef87fae */ /* 0x0003e2000d121850 */
[----:B--2---:R-:W-:Y:S01]  /*5920*/  IMAD.WIDE R82, R0, 0x4, R86 ;  /* 0x0000000400527825 */ /* 0x004fe200078e0256 */
[----:B------:R-:W-:-:S02]  /*5930*/  IADD3 R0, R78, -0x1a, RZ ;  /* 0xffffffe64e007810 */ /* 0x000fc40007ffe0ff */
[----:B------:R2:W-:Y:S01]  /*5940*/  STL.64 [R1+0x1f0], R92 ;  /* 0x0001f05c01007387 */ /* 0x0005e20000100a00 */
[----:B------:R-:W4:Y:S03]  /*5950*/  LDC R78, c[0x0][0x230] ;  /* 0x00008c00ff4e7b82 */ /* 0x000f260000000800 */
[----:B------:R2:W-:Y:S01]  /*5960*/  LDGSTS.E [R248+0x4008], desc[UR16][R92.64], !P2 ;  /* 0x040080005cf87fae */ /* 0x0005e2000d121850 */
[----:B-1----:R-:W-:-:S03]  /*5970*/  IMAD.WIDE R94, R3, 0x4, R88 ;  /* 0x00000004035e7825 */ /* 0x002fc600078e0258 */
[----:B------:R1:W-:Y:S04]  /*5980*/  STL.64 [R1+0x1e8], R90 ;  /* 0x0001e85a01007387 */ /* 0x0003e80000100a00 */
[----:B------:R1:W-:Y:S04]  /*5990*/  LDGSTS.E [R248+0x8008], desc[UR16][R90.64], !P2 ;  /* 0x080080005af87fae */ /* 0x0003e8000d121850 */
[----:B------:R3:W-:Y:S01]  /*59a0*/  STL.64 [R1+0x1e0], R82 ;  /* 0x0001e05201007387 */ /* 0x0007e20000100a00 */
[----:B--2---:R-:W-:-:S03]  /*59b0*/  IMAD.WIDE R92, R3, 0x4, R4 ;  /* 0x00000004035c7825 */ /* 0x004fc600078e0204 */
[----:B------:R3:W-:Y:S01]  /*59c0*/  LDGSTS.E [R248+0xc008], desc[UR16][R82.64], !P2 ;  /* 0x0c00800052f87fae */ /* 0x0007e2000d121850 */
[----:B------:R-:W-:Y:S01]  /*59d0*/  ISETP.GE.U32.AND P2, PT, R0, 0x7fffffa7, PT ;  /* 0x7fffffa70000780c */ /* 0x000fe20003f46070 */
[----:B------:R-:W-:Y:S02]  /*59e0*/  VIADD R0, R79, 0xffffffe5 ;  /* 0xffffffe54f007836 */ /* 0x000fe40000000000 */
[C---:B-1----:R-:W-:Y:S01]  /*59f0*/  IMAD.WIDE R90, R3.reuse, 0x4, R84 ;  /* 0x00000004035a7825 */ /* 0x042fe200078e0254 */
[----:B------:R-:W1:Y:S01]  /*5a00*/  LDC R79, c[0x0][0x230] ;  /* 0x00008c00ff4f7b82 */ /* 0x000e620000000800 */
[----:B------:R2:W-:Y:S04]  /*5a10*/  LDGSTS.E [R248+0xc], desc[UR16][R94.64], !P3 ;  /* 0x0000c0005ef87fae */ /* 0x0005e8000d921850 */
[----:B------:R2:W-:Y:S01]  /*5a20*/  LDGSTS.E [R248+0x400c], desc[UR16][R92.64], !P3 ;  /* 0x0400c0005cf87fae */ /* 0x0005e2000d921850 */
[----:B---3--:R-:W-:-:S02]  /*5a30*/  IMAD.WIDE R82, R3, 0x4, R86 ;  /* 0x0000000403527825 */ /* 0x008fc400078e0256 */
[----:B------:R-:W3:Y:S01]  /*5a40*/  LDC R3, c[0x0][0x230] ;  /* 0x00008c00ff037b82 */ /* 0x000ee20000000800 */
[----:B------:R2:W-:Y:S04]  /*5a50*/  LDGSTS.E [R248+0x800c], desc[UR16][R90.64], !P3 ;  /* 0x0800c0005af87fae */ /* 0x0005e8000d921850 */
        /* <DEDUP_REMOVED lines=8> */
[----:B------:R-:W-:Y:S01]  /*5ae0*/  ISETP.GE.U32.AND P4, PT, R0, 0x7fffffa5, PT ;  /* 0x7fffffa50000780c */ /* 0x000fe20003f86070 */
[----:B----4-:R-:W-:-:S02]  /*5af0*/  VIADD R0, R78, 0xffffffc7 ;  /* 0xffffffc74e007836 */ /* 0x010fc40000000000 */
[----:B------:R-:W-:Y:S01]  /*5b00*/  LDGSTS.E [R248+0x10004], desc[UR16][R204.64], !P5 ;  /* 0x10004000ccf87fae */ /* 0x000fe2000e921850 */
[----:B------:R-:W4:Y:S03]  /*5b10*/  LDC R78, c[0x0][0x230] ;  /* 0x00008c00ff4e7b82 */ /* 0x000f260000000800 */
[----:B------:R-:W-:Y:S04]  /*5b20*/  LDGSTS.E [R248+0x14004], desc[UR16][R182.64], !P5 ;  /* 0x14004000b6f87fae */ /* 0x000fe8000e921850 */
[----:B------:R-:W-:Y:S04]  /*5b30*/  LDGSTS.E [R248+0x18004], desc[UR16][R184.64], !P5 ;  /* 0x18004000b8f87fae */ /* 0x000fe8000e921850 */
[----:B------:R-:W-:Y:S01]  /*5b40*/  LDGSTS.E [R248+0x1c004], desc[UR16][R186.64], !P5 ;  /* 0x1c004000baf87fae */ /* 0x000fe2000e921850 */
[----:B------:R-:W-:-:S02]  /*5b50*/  ISETP.GE.U32.AND P5, PT, R0, 0x7fffff88, PT ;  /* 0x7fffff880000780c */ /* 0x000fc40003fa6070 */
[----:B---3--:R-:W-:Y:S01]  /*5b60*/  IADD3 R0, R3, -0x3a, RZ ;  /* 0xffffffc603007810 */ /* 0x008fe20007ffe0ff */
[----:B------:R-:W-:Y:S01]  /*5b70*/  LDGSTS.E [R248+0x10008], desc[UR16][R240.64], !P6 ;  /* 0x10008000f0f87fae */ /* 0x000fe2000f121850 */
[----:B------:R-:W-:-:S03]  /*5b80*/  IMAD R3, R2, 0x19, RZ ;  /* 0x0000001902037824 */ /* 0x000fc600078e02ff */
[----:B------:R-:W-:Y:S04]  /*5b90*/  LDGSTS.E [R248+0x14008], desc[UR16][R190.64], !P6 ;  /* 0x14008000bef87fae */ /* 0x000fe8000f121850 */
[----:B------:R-:W-:Y:S04]  /*5ba0*/  LDGSTS.E [R248+0x18008], desc[UR16][R192.64], !P6 ;  /* 0x18008000c0f87fae */ /* 0x000fe8000f121850 */
[----:B------:R-:W-:Y:S01]  /*5bb0*/  LDGSTS.E [R248+0x1c008], desc[UR16][R194.64], !P6 ;  /* 0x1c008000c2f87fae */ /* 0x000fe2000f121850 */
[----:B------:R-:W-:Y:S01]  /*5bc0*/  ISETP.GE.U32.AND P6, PT, R0, 0x7fffff87, PT ;  /* 0x7fffff870000780c */ /* 0x000fe20003fc6070 */
[----:B-1----:R-:W-:-:S02]  /*5bd0*/  VIADD R0, R79, 0xffffffc5 ;  /* 0xffffffc54f007836 */ /* 0x002fc40000000000 */
        /* <DEDUP_REMOVED lines=10> */
[----:B--2---:R-:W-:-:S03]  /*5c80*/  IMAD.WIDE R94, R0, 0x4, R88 ;  /* 0x00000004005e7825 */ /* 0x004fc600078e0258 */
[----:B------:R2:W-:Y:S01]  /*5c90*/  STL.64 [R1+0x1c0], R82 ;  /* 0x0001c05201007387 */ /* 0x0005e20000100a00 */
[----:B---3--:R-:W-:-:S03]  /*5ca0*/  IMAD.WIDE R92, R0, 0x4, R4 ;  /* 0x00000004005c7825 */ /* 0x008fc600078e0204 */
[----:B------:R3:W-:Y:S01]  /*5cb0*/  LDGSTS.E [R249], desc[UR16][R94.64], !P1 ;  /* 0x000000005ef97fae */ /* 0x0007e2000c921850 */
[----:B----4-:R-:W-:-:S03]  /*5cc0*/  IMAD.WIDE R90, R0, 0x4, R84 ;  /* 0x00000004005a7825 */ /* 0x010fc600078e0254 */
[----:B------:R4:W-:Y:S01]  /*5cd0*/  LDGSTS.E [R249+0x4000], desc[UR16][R92.64], !P1 ;  /* 0x040000005cf97fae */ /* 0x0009e2000c921850 */
[----:B--2---:R-:W-:-:S03]  /*5ce0*/  IMAD.WIDE R82, R0, 0x4, R86 ;  /* 0x0000000400527825 */ /* 0x004fc600078e0256 */
[----:B------:R3:W-:Y:S01]  /*5cf0*/  STL.64 [R1+0x1b8], R94 ;  /* 0x0001b85e01007387 */ /* 0x0007e20000100a00 */
[----:B------:R-:W-:-:S03]  /*5d00*/  VIADD R0, R78, 0xffffffc4 ;  /* 0xffffffc44e007836 */ /* 0x000fc60000000000 */
[----:B------:R2:W-:Y:S01]  /*5d10*/  LDGSTS.E [R249+0x8000], desc[UR16][R90.64], !P1 ;  /* 0x080000005af97fae */ /* 0x0005e2000c921850 */
[----:B------:R-:W1:Y:S03]  /*5d20*/  LDC R78, c[0x0][0x230] ;  /* 0x00008c00ff4e7b82 */ /* 0x000e660000000800 */
[----:B------:R4:W-:Y:S04]  /*5d30*/  STL.64 [R1+0x1b0], R92 ;  /* 0x0001b05c01007387 */ /* 0x0009e80000100a00 */
[----:B------:R2:W-:Y:S01]  /*5d40*/  LDGSTS.E [R249+0xc000], desc[UR16][R82.64], !P1 ;  /* 0x0c00000052f97fae */ /* 0x0005e2000c921850 */
[----:B---3--:R-:W-:Y:S01]  /*5d50*/  IMAD.WIDE R94, R3, 0x4, R88 ;  /* 0x00000004035e7825 */ /* 0x008fe200078e0258 */
[----:B------:R-:W-:-:S02]  /*5d60*/  ISETP.GE.U32.AND P1, PT, R0, 0x7fffff85, PT ;  /* 0x7fffff850000780c */ /* 0x000fc40003f26070 */
[----:B------:R2:W-:Y:S01]  /*5d70*/  STL.64 [R1+0x1a8], R90 ;  /* 0x0001a85a01007387 */ /* 0x0005e20000100a00 */
[----:B------:R-:W-:Y:S02]  /*5d80*/  IMAD R0, R2, 0x1a, RZ ;  /* 0x0000001a02007824 */ /* 0x000fe400078e02ff */
[C---:B----4-:R-:W-:Y:S01]  /*5d90*/  IMAD.WIDE R92, R3.reuse, 0x4, R4 ;  /* 0x00000004035c7825 */ /* 0x050fe200078e0204 */
[----:B------:R3:W-:Y:S04]  /*5da0*/  STL.64 [R1+0x1a0], R82 ;  /* 0x0001a05201007387 */ /* 0x0007e80000100a00 */
[----:B------:R4:W-:Y:S01]  /*5db0*/  STL.64 [R1+0x198], R94 ;  /* 0x0001985e01007387 */ /* 0x0009e20000100a00 */
[----:B--2---:R-:W-:-:S03]  /*5dc0*/  IMAD.WIDE R90, R3, 0x4, R84 ;  /* 0x00000004035a7825 */ /* 0x004fc600078e0254 */
[----:B------:R4:W-:Y:S01]  /*5dd0*/  LDGSTS.E [R249+0x4], desc[UR16][R94.64], !P2 ;  /* 0x000040005ef97fae */ /* 0x0009e2000d121850 */
[----:B---3--:R-:W-:Y:S01]  /*5de0*/  IMAD.WIDE R82, R3, 0x4, R86 ;  /* 0x0000000403527825 */ /* 0x008fe200078e0256 */
[----:B------:R-:W-:Y:S02]  /*5df0*/  IADD3 R3, R80, -0x1d, RZ ;  /* 0xffffffe350037810 */ /* 0x000fe40007ffe0ff */
[----:B------:R2:W-:Y:S01]  /*5e00*/  STL.64 [R1+0x190], R92 ;  /* 0x0001905c01007387 */ /* 0x0005e20000100a00 */
[----:B------:R-:W3:Y:S03]  /*5e10*/  LDC R80, c[0x0][0x230] ;  /* 0x00008c00ff507b82 */ /* 0x000ee60000000800 */
[----:B------:R2:W-:Y:S01]  /*5e20*/  LDGSTS.E [R249+0x4004], desc[UR16][R92.64], !P2 ;  /* 0x040040005cf97fae */ /* 0x0005e2000d121850 */
[----:B----4-:R-:W-:-:S03]  /*5e30*/  IMAD.WIDE R94, R0, 0x4, R88 ;  /* 0x00000004005e7825 */ /* 0x010fc600078e0258 */
[----:B------:R4:W-:Y:S04]  /*5e40*/  STL.64 [R1+0x188], R90 ;  /* 0x0001885a01007387 */ /* 0x0009e80000100a00 */
[----:B------:R4:W-:Y:S01]  /*5e50*/  LDGSTS.E [R249+0x8004], desc[UR16][R90.64], !P2 ;  /* 0x080040005af97fae */ /* 0x0009e2000d121850 */
[----:B--2---:R-:W-:-:S03]  /*5e60*/  IMAD.WIDE R92, R0, 0x4, R4 ;  /* 0x00000004005c7825 */ /* 0x004fc600078e0204 */
[----:B------:R2:W-:Y:S04]  /*5e70*/  STL.64 [R1+0x180], R82 ;  /* 0x0001805201007387 */ /* 0x0005e80000100a00 */
[----:B------:R2:W-:Y:S01]  /*5e80*/  LDGSTS.E [R249+0xc004], desc[UR16][R82.64], !P2 ;  /* 0x0c00400052f97fae */ /* 0x0005e2000d121850 */
[----:B------:R-:W-:Y:S01]  /*5e90*/  ISETP.GE.U32.AND P2, PT, R3, 0x7fffffa4, PT ;  /* 0x7fffffa40300780c */ /* 0x000fe20003f46070 */
[----:B------:R-:W-:Y:S02]  /*5ea0*/  IMAD R3, R2, 0x1b, RZ ;  /* 0x0000001b02037824 */ /* 0x000fe400078e02ff */
[C---:B----4-:R-:W-:Y:S01]  /*5eb0*/  IMAD.WIDE R90, R0.reuse, 0x4, R84 ;  /* 0x00000004005a7825 */ /* 0x050fe200078e0254 */
[----:B------:R4:W-:Y:S04]  /*5ec0*/  STL.64 [R1+0x178], R94 ;  /* 0x0001785e01007387 */ /* 0x0009e80000100a00 */
[----:B------:R4:W-:Y:S01]  /*5ed0*/  LDGSTS.E [R249+0x8], desc[UR16][R94.64], !P3 ;  /* 0x000080005ef97fae */ /* 0x0009e2000d921850 */
[----:B--2---:R-:W-:-:S03]  /*5ee0*/  IMAD.WIDE R82, R0, 0x4, R86 ;  /* 0x0000000400527825 */ /* 0x004fc600078e0256 */
[----:B------:R2:W-:Y:S01]  /*5ef0*/  STL.64 [R1+0x170], R92 ;  /* 0x0001705c01007387 */ /* 0x0005e20000100a00 */
[----:B-1----:R-:W-:-:S03]  /*5f00*/  VIADD R0, R79, 0xffffffe2 ;  /* 0xffffffe24f007836 */ /* 0x002fc60000000000 */
[----:B------:R2:W-:Y:S01]  /*5f10*/  LDGSTS.E [R249+0x4008], desc[UR16][R92.64], !P3 ;  /* 0x040080005cf97fae */ /* 0x0005e2000d921850 */
[----:B------:R-:W1:Y:S03]  /*5f20*/  LDC R79, c[0x0][0x230] ;  /* 0x00008c00ff4f7b82 */ /* 0x000e660000000800 */
[----:B------:R3:W-:Y:S01]  /*5f30*/  STL.64 [R1+0x168], R90 ;  /* 0x0001685a01007387 */ /* 0x0007e20000100a00 */
[----:B----4-:R-:W-:-:S03]  /*5f40*/  IMAD.WIDE R94, R3, 0x4, R88 ;  /* 0x00000004035e7825 */ /* 0x010fc600078e0258 */
[----:B------:R3:W-:Y:S04]  /*5f50*/  LDGSTS.E [R249+0x8008], desc[UR16][R90.64], !P3 ;  /* 0x080080005af97fae */ /* 0x0007e8000d921850 */
[----:B------:R4:W-:Y:S01]  /*5f60*/  STL.64 [R1+0x160], R82 ;  /* 0x0001605201007387 */ /* 0x0009e20000100a00 */
[----:B--2---:R-:W-:-:S03]  /*5f70*/  IMAD.WIDE R92, R3, 0x4, R4 ;  /* 0x00000004035c7825 */ /* 0x004fc600078e0204 */
[----:B------:R4:W-:Y:S01]  /*5f80*/  LDGSTS.E [R249+0xc008], desc[UR16][R82.64], !P3 ;  /* 0x0c00800052f97fae */ /* 0x0009e2000d921850 */
[----:B------:R-:W-:Y:S01]  /*5f90*/  ISETP.GE.U32.AND P3, PT, R0, 0x7fffffa3, PT ;  /* 0x7fffffa30000780c */ /* 0x000fe20003f66070 */
[----:B------:R-:W-:Y:S02]  /*5fa0*/  VIADD R0, R78, 0xffffffe1 ;  /* 0xffffffe14e007836 */ /* 0x000fe40000000000 */
[C---:B---3--:R-:W-:Y:S01]  /*5fb0*/  IMAD.WIDE R90, R3.reuse, 0x4, R84 ;  /* 0x00000004035a7825 */ /* 0x048fe200078e0254 */
[----:B------:R2:W-:Y:S01]  /*5fc0*/  STL.64 [R1+0x158], R94 ;  /* 0x0001585e01007387 */ /* 0x0005e20000100a00 */
[----:B------:R-:W3:Y:S03]  /*5fd0*/  LDC R78, c[0x0][0x230] ;  /* 0x00008c00ff4e7b82 */ /* 0x000ee60000000800 */
[----:B------:R2:W-:Y:S01]  /*5fe0*/  LDGSTS.E [R249+0xc], desc[UR16][R94.64], !P4 ;  /* 0x0000c0005ef97fae */ /* 0x0005e2000e121850 */
[----:B----4-:R-:W-:-:S03]  /*5ff0*/  IMAD.WIDE R82, R3, 0x4, R86 ;  /* 0x0000000403527825 */ /* 0x010fc600078e0256 */
[----:B------:R4:W-:Y:S01]  /*6000*/  STL.64 [R1+0x150], R92 ;  /* 0x0001505c01007387 */ /* 0x0009e20000100a00 */
[----:B------:R-:W3:Y:S03]  /*6010*/  LDC R3, c[0x0][0x230] ;  /* 0x00008c00ff037b82 */ /* 0x000ee60000000800 */
[----:B------:R4:W-:Y:S04]  /*6020*/  LDGSTS.E [R249+0x400c], desc[UR16][R92.64], !P4 ;  /* 0x0400c0005cf97fae */ /* 0x0009e8000e121850 */
[----:B------:R1:W-:Y:S01]  /*6030*/  STL.64 [R1+0x148], R90 ;  /* 0x0001485a01007387 */ /* 0x0003e20000100a00 */
[----:B--2---:R-:W-:Y:S02]  /*6040*/  IMAD.MOV.U32 R94, RZ, RZ, R210 ;  /* 0x000000ffff5e7224 */ /* 0x004fe400078e00d2 */
[----:B------:R-:W-:Y:S01]  /*6050*/  IMAD.MOV.U32 R95, RZ, RZ, R211 ;  /* 0x000000ffff5f7224 */ /* 0x000fe200078e00d3 */
[----:B------:R1:W-:Y:S01]  /*6060*/  LDGSTS.E [R249+0x800c], desc[UR16][R90.64], !P4 ;  /* 0x0800c0005af97fae */ /* 0x0003e2000e121850 */
[----:B------:R-:W-:-:S03]  /*6070*/  IMAD.WIDE R210, R230, 0x4, R88 ;  /* 0x00000004e6d27825 */ /* 0x000fc600078e0258 */
[----:B------:R2:W-:Y:S01]  /*6080*/  STL.64 [R1+0x140], R82 ;  /* 0x0001405201007387 */ /* 0x0005e20000100a00 */
[----:B----4-:R-:W-:Y:S02]  /*6090*/  IMAD.MOV.U32 R92, RZ, RZ, R206 ;  /* 0x000000ffff5c7224 */ /* 0x010fe400078e00ce */
[----:B------:R-:W-:Y:S01]  /*60a0*/  IMAD.MOV.U32 R93, RZ, RZ, R207 ;  /* 0x000000ffff5d7224 */ /* 0x000fe200078e00cf */
[----:B------:R2:W-:Y:S01]  /*60b0*/  LDGSTS.E [R249+0xc00c], desc[UR16][R82.64], !P4 ;  /* 0x0c00c00052f97fae */ /* 0x0005e2000e121850 */
[----:B------:R-:W-:Y:S01]  /*60c0*/  IMAD.WIDE R206, R218, 0x4, R88 ;  /* 0x00000004dace7825 */ /* 0x000fe200078e0258 */
[----:B------:R-:W-:Y:S02]  /*60d0*/  ISETP.GE.U32.AND P4, PT, R0, 0x7fffffa2, PT ;  /* 0x7fffffa20000780c */ /* 0x000fe40003f86070 */
[----:B-1----:R-:W-:Y:S01]  /*60e0*/  MOV R91, R209 ;  /* 0x000000d1005b7202 */ /* 0x002fe20000000f00 */
[----:B------:R-:W-:Y:S01]  /*60f0*/  IMAD.MOV.U32 R90, RZ, RZ, R208 ;  /* 0x000000ffff5a7224 */ /* 0x000fe200078e00d0 */
[----:B------:R-:W-:Y:S01]  /*6100*/  LDGSTS.E [R249+0x10000], desc[UR16][R206.64], !P5 ;  /* 0x10000000cef97fae */ /* 0x000fe2000e921850 */
[----:B------:R-:W-:-:S02]  /*6110*/  VIADD R0, R80, 0xffffffe0 ;  /* 0xffffffe050007836 */ /* 0x000fc40000000000 */
[----:B------:R-:W-:Y:S01]  /*6120*/  IMAD.WIDE R208, R224, 0x4, R88 ;  /* 0x00000004e0d07825 */ /* 0x000fe200078e0258 */
[----:B------:R-:W1:Y:S03]  /*6130*/  LDC R80, c[0x0][0x230] ;  /* 0x00008c00ff507b82 */ /* 0x000e660000000800 */
[----:B--2---:R-:W-:Y:S02]  /*6140*/  IMAD.MOV.U32 R82, RZ, RZ, R214 ;  /* 0x000000ffff527224 */ /* 0x004fe400078e00d6 */
[----:B------:R-:W-:Y:S02]  /*6150*/  IMAD.MOV.U32 R83, RZ, RZ, R215 ;  /* 0x000000ffff537224 */ /* 0x000fe400078e00d7 */
[----:B------:R-:W-:-:S04]  /*6160*/  IMAD.WIDE R214, R218, 0x4, R4 ;  /* 0x00000004dad67825 */ /* 0x000fc800078e0204 */
[--C-:B------:R-:W-:Y:S01]  /*6170*/  IMAD.WIDE R218, R218, 0x4, R86.reuse ;  /* 0x00000004dada7825 */ /* 0x100fe200078e0256 */
[----:B------:R-:W-:Y:S03]  /*6180*/  LDGSTS.E [R249+0x14000], desc[UR16][R214.64], !P5 ;  /* 0x14000000d6f97fae */ /* 0x000fe6000e921850 */
[--C-:B------:R-:W-:Y:S01]  /*6190*/  IMAD.WIDE R224, R224, 0x4, R86.reuse ;  /* 0x00000004e0e07825 */ /* 0x100fe200078e0256 */
[----:B------:R-:W-:Y:S03]  /*61a0*/  LDGSTS.E [R249+0x18000], desc[UR16][R216.64], !P5 ;  /* 0x18000000d8f97fae */ /* 0x000fe6000e921850 */
[----:B------:R-:W-:Y:S01]  /*61b0*/  IMAD.WIDE R230, R230, 0x4, R86 ;  /* 0x00000004e6e67825 */ /* 0x000fe200078e0256 */
[----:B------:R-:W-:Y:S01]  /*61c0*/  LDGSTS.E [R249+0x1c000], desc[UR16][R218.64], !P5 ;  /* 0x1c000000daf97fae */ /* 0x000fe2000e921850 */
[----:B------:R-:W-:-:S02]  /*61d0*/  ISETP.GE.U32.AND P5, PT, R0, 0x7fffffa1, PT ;  /* 0x7fffffa10000780c */ /* 0x000fc40003fa6070 */
[----:B------:R-:W-:Y:S01]  /*61e0*/  IADD3 R0, R79, -0x3d, RZ ;  /* 0xffffffc34f007810 */ /* 0x000fe20007ffe0ff */
[----:B------:R-:W-:Y:S01]  /*61f0*/  LDGSTS.E [R249+0x10004], desc[UR16][R208.64], !P6 ;  /* 0x10004000d0f97fae */ /* 0x000fe2000f121850 */
[----:B---3--:R-:W-:Y:S02]  /*6200*/  VIADD R79, R78, 0xffffffc1 ;  /* 0xffffffc14e4f7836 */ /* 0x008fe40000000000 */
[----:B-1----:R-:W-:Y:S01]  /*6210*/  VIADD R78, R80, 0xffffffc0 ;  /* 0xffffffc0504e7836 */ /* 0x002fe20000000000 */
[----:B------:R-:W-:Y:S04]  /*6220*/  LDGSTS.E [R249+0x14004], desc[UR16][R220.64], !P6 ;  /* 0x14004000dcf97fae */ /* 0x000fe8000f121850 */
[----:B------:R-:W-:Y:S04]  /*6230*/  LDGSTS.E [R249+0x18004], desc[UR16][R222.64], !P6 ;  /* 0x18004000def97fae */ /* 0x000fe8000f121850 */
[----:B------:R-:W-:Y:S01]  /*6240*/  LDGSTS.E [R249+0x1c004], desc[UR16][R224.64], !P6 ;  /* 0x1c004000e0f97fae */ /* 0x000fe2000f121850 */
[----:B------:R-:W-:Y:S01]  /*6250*/  ISETP.GE.U32.AND P6, PT, R0, 0x7fffff84, PT ;  /* 0x7fffff840000780c */ /* 0x000fe20003fc6070 */
[----:B------:R-:W-:-:S02]  /*6260*/  VIADD R0, R3, 0xffffffc2 ;  /* 0xffffffc203007836 */ /* 0x000fc40000000000 */
[----:B------:R-:W-:Y:S01]  /*6270*/  LDGSTS.E [R249+0x10008], desc[UR16][R210.64], !P0 ;  /* 0x10008000d2f97fae */ /* 0x000fe2000c121850 */
[----:B------:R-:W-:-:S03]  /*6280*/  IMAD R3, R2, 0x1d, RZ ;  /* 0x0000001d02037824 */ /* 0x000fc600078e02ff */
[----:B------:R-:W-:Y:S01]  /*6290*/  LDGSTS.E [R249+0x14008], desc[UR16][R226.64], !P0 ;  /* 0x14008000e2f97fae */ /* 0x000fe2000c121850 */
[----:B------:R-:W-:-:S03]  /*62a0*/  IMAD.WIDE R80, R3, 0x4, R86 ;  /* 0x0000000403507825 */ /* 0x000fc600078e0256 */
[----:B------:R-:W-:Y:S04]  /*62b0*/  LDGSTS.E [R249+0x18008], desc[UR16][R228.64], !P0 ;  /* 0x18008000e4f97fae */ /* 0x000fe8000c121850 */
[----:B------:R-:W-:Y:S01]  /*62c0*/  LDGSTS.E [R249+0x1c008], desc[UR16][R230.64], !P0 ;  /* 0x1c008000e6f97fae */ /* 0x000fe2000c121850 */
[----:B------:R-:W-:Y:S01]  /*62d0*/  ISETP.GE.U32.AND P0, PT, R0, 0x7fffff83, PT ;  /* 0x7fffff830000780c */ /* 0x000fe20003f06070 */
[----:B------:R-:W-:Y:S02]  /*62e0*/  IMAD R0, R2, 0x1c, RZ ;  /* 0x0000001c02007824 */ /* 0x000fe400078e02ff */
[----:B------:R-:W-:Y:S02]  /*62f0*/  LDGSTS.E [R249+0x1000c], desc[UR16][R212.64], !P1 ;  /* 0x1000c000d4f97fae */ /* 0x000fe4000c921850 */
[----:B------:R-:W-:-:S02]  /*6300*/  IMAD.WIDE R104, R0, 0x4, R88 ;  /* 0x0000000400687825 */ /* 0x000fc400078e0258 */
[----:B------:R-:W-:Y:S02]  /*6310*/  LDGSTS.E [R249+0x1400c], desc[UR16][R232.64], !P1 ;  /* 0x1400c000e8f97fae */ /* 0x000fe4000c921850 */
[C---:B------:R-:W-:Y:S02]  /*6320*/  IMAD.WIDE R102, R0.reuse, 0x4, R4 ;  /* 0x0000000400667825 */ /* 0x040fe400078e0204 */
[----:B------:R-:W-:Y:S02]  /*6330*/  LDGSTS.E [R249+0x1800c], desc[UR16][R234.64], !P1 ;  /* 0x1800c000eaf97fae */ /* 0x000fe4000c921850 */
[C---:B------:R-:W-:Y:S02]  /*6340*/  IMAD.WIDE R100, R0.reuse, 0x4, R84 ;  /* 0x0000000400647825 */ /* 0x040fe400078e0254 */
[----:B------:R-:W-:Y:S01]  /*6350*/  LDGSTS.E [R249+0x1c00c], desc[UR16][R236.64], !P1 ;  /* 0x1c00c000ecf97fae */ /* 0x000fe2000c921850 */
[----:B------:R-:W-:Y:S01]  /*6360*/  ISETP.GE.AND P1, PT, R11, UR4, PT ;  /* 0x000000040b007c0c */ /* 0x000fe2000bf26270 */
[----:B------:R-:W-:-:S02]  /*6370*/  IMAD.WIDE R98, R0, 0x4, R86 ;  /* 0x0000000400627825 */ /* 0x000fc400078e0256 */
[----:B------:R-:W-:Y:S04]  /*6380*/  STL.64 [R1+0x138], R104 ;  /* 0x0001386801007387 */ /* 0x000fe80000100a00 */
[----:B------:R-:W-:Y:S04]  /*6390*/  LDGSTS.E [R242], desc[UR16][R104.64], !P2 ;  /* 0x0000000068f27fae */ /* 0x000fe8000d121850 */
[----:B------:R1:W-:Y:S04]  /*63a0*/  STL.64 [R1+0x130], R102 ;  /* 0x0001306601007387 */ /* 0x0003e80000100a00 */
[----:B------:R1:W-:Y:S04]  /*63b0*/  LDGSTS.E [R242+0x4000], desc[UR16][R102.64], !P2 ;  /* 0x0400000066f27fae */ /* 0x0003e8000d121850 */
[----:B------:R2:W-:Y:S04]  /*63c0*/  STL.64 [R1+0x128], R100 ;  /* 0x0001286401007387 */ /* 0x0005e80000100a00 */
[----:B------:R2:W-:Y:S01]  /*63d0*/  LDGSTS.E [R242+0x8000], desc[UR16][R100.64], !P2 ;  /* 0x0800000064f27fae */ /* 0x0005e2000d121850 */
[----:B-1----:R-:W-:-:S03]  /*63e0*/  IMAD.WIDE R102, R3, 0x4, R88 ;  /* 0x0000000403667825 */ /* 0x002fc600078e0258 */
[----:B------:R1:W-:Y:S04]  /*63f0*/  STL.64 [R1+0x120], R98 ;  /* 0x0001206201007387 */ /* 0x0003e80000100a00 */
[----:B------:R1:W-:Y:S01]  /*6400*/  LDGSTS.E [R242+0xc000], desc[UR16][R98.64], !P2 ;  /* 0x0c00000062f27fae */ /* 0x0003e2000d121850 */
[----:B------:R-:W-:Y:S01]  /*6410*/  ISETP.GT.AND P2, PT, R96, 0x3f, PT ;  /* 0x0000003f6000780c */ /* 0x000fe20003f44270 */
[----:B--2---:R-:W-:Y:S02]  /*6420*/  IMAD.WIDE R100, R3, 0x4, R4 ;  /* 0x0000000403647825 */ /* 0x004fe400078e0204 */
[----:B------:R-:W-:Y:S01]  /*6430*/  LDGSTS.E [R242+0x4], desc[UR16][R102.64], !P3 ;  /* 0x0000400066f27fae */ /* 0x000fe2000d921850 */
[----:B------:R-:W-:Y:S02]  /*6440*/  SEL R0, RZ, 0x4, !P2 ;  /* 0x00000004ff007807 */ /* 0x000fe40005000000 */
[----:B------:R-:W-:Y:S01]  /*6450*/  ISETP.GE.U32.AND P2, PT, R79, 0x7fffff82, PT ;  /* 0x7fffff824f00780c */ /* 0x000fe20003f46070 */
[----:B------:R2:W-:Y:S01]  /*6460*/  LDGSTS.E [R242+0x4004], desc[UR16][R100.64], !P3 ;  /* 0x0400400064f27fae */ /* 0x0005e2000d921850 */
[----:B------:R-:W3:Y:S01]  /*6470*/  LDC R79, c[0x0][0x230] ;  /* 0x00008c00ff4f7b82 */ /* 0x000ee20000000800 */
[----:B-1----:R-:W-:-:S02]  /*6480*/  IMAD.WIDE R98, R3, 0x4, R84 ;  /* 0x0000000403627825 */ /* 0x002fc400078e0254 */
[----:B------:R-:W-:Y:S01]  /*6490*/  STL.64 [R1+0x4f8], R102 ;  /* 0x0004f86601007387 */ /* 0x000fe20000100a00 */
[----:B------:R-:W-:Y:S02]  /*64a0*/  SEL R3, R0, RZ, !P1 ;  /* 0x000000ff00037207 */ /* 0x000fe40004800000 */
[----:B------:R-:W-:Y:S01]  /*64b0*/  ISETP.GE.U32.AND P1, PT, R78, 0x7fffff81, PT ;  /* 0x7fffff814e00780c */ /* 0x000fe20003f26070 */
[----:B------:R1:W-:Y:S04]  /*64c0*/  LDGSTS.E [R242+0x8004], desc[UR16][R98.64], !P3 ;  /* 0x0800400062f27fae */ /* 0x0003e8000d921850 */
[----:B------:R4:W-:Y:S01]  /*64d0*/  LDGSTS.E [R242+0xc004], desc[UR16][R80.64], !P3 ;  /* 0x0c00400050f27fae */ /* 0x0009e2000d921850 */
[----:B------:R-:W-:Y:S01]  /*64e0*/  ISETP.GE.AND P3, PT, R11, R78, PT ;  /* 0x0000004e0b00720c */ /* 0x000fe20003f66270 */
[----:B------:R-:W-:Y:S01]  /*64f0*/  IMAD R11, R2, 0x1e, RZ ;  /* 0x0000001e020b7824 */ /* 0x000fe200078e02ff */
[----:B------:R-:W3:Y:S01]  /*6500*/  LDC R78, c[0x0][0x230] ;  /* 0x00008c00ff4e7b82 */ /* 0x000ee20000000800 */
[----:B------:R2:W-:Y:S01]  /*6510*/  STL.64 [R1+0x4f0], R100 ;  /* 0x0004f06401007387 */ /* 0x0005e20000100a00 */
[----:B------:R-:W-:-:S02]  /*6520*/  SEL R0, RZ, 0x4, P3 ;  /* 0x00000004ff007807 */ /* 0x000fc40001800000 */
[----:B------:R-:W-:Y:S01]  /*6530*/  ISETP.GT.AND P3, PT, R96, 0x7f, PT ;  /* 0x0000007f6000780c */ /* 0x000fe20003f64270 */
[----:B------:R1:W-:Y:S01]  /*6540*/  STL.64 [R1+0x4e8], R98 ;  /* 0x0004e86201007387 */ /* 0x0003e20000100a00 */
[C---:B------:R-:W-:Y:S02]  /*6550*/  IMAD.WIDE R96, R11.reuse, 0x4, R84 ;  /* 0x000000040b607825 */ /* 0x040fe400078e0254 */
[----:B------:R-:W-:Y:S01]  /*6560*/  SEL R0, R0, RZ, P3 ;  /* 0x000000ff00007207 */ /* 0x000fe20001800000 */
[----:B------:R4:W-:Y:S03]  /*6570*/  STL.64 [R1+0x4e0], R80 ;  /* 0x0004e05001007387 */ /* 0x0009e60000100a00 */
[----:B------:R-:W-:Y:S01]  /*6580*/  ISETP.NE.U32.AND P3, PT, R0, RZ, PT ;  /* 0x000000ff0000720c */ /* 0x000fe20003f65070 */
[----:B--2---:R-:W-:-:S04]  /*6590*/  IMAD.WIDE R100, R11, 0x4, R88 ;  /* 0x000000040b647825 */ /* 0x004fc800078e0258 */
[C---:B-1----:R-:W-:Y:S01]  /*65a0*/  IMAD.WIDE R98, R11.reuse, 0x4, R4 ;  /* 0x000000040b627825 */ /* 0x042fe200078e0204 */
[----:B------:R1:W-:Y:S03]  /*65b0*/  LDGSTS.E [R242+0x8], desc[UR16][R100.64], !P4 ;  /* 0x0000800064f27fae */ /* 0x0003e6000e121850 */
[----:B----4-:R-:W-:Y:S01]  /*65c0*/  IMAD.WIDE R80, R11, 0x4, R86 ;  /* 0x000000040b507825 */ /* 0x010fe200078e0256 */
[----:B------:R2:W-:Y:S01]  /*65d0*/  LDGSTS.E [R242+0x4008], desc[UR16][R98.64], !P4 ;  /* 0x0400800062f27fae */ /* 0x0005e2000e121850 */
[----:B------:R-:W4:Y:S02]  /*65e0*/  LDC R11, c[0x0][0x230] ;  /* 0x00008c00ff0b7b82 */ /* 0x000f240000000800 */
[----:B------:R-:W-:Y:S01]  /*65f0*/  IMAD R0, R2, 0x3c, RZ ;  /* 0x0000003c02007824 */ /* 0x000fe200078e02ff */
[----:B------:R2:W-:Y:S03]  /*6600*/  LDGSTS.E [R242+0x8008], desc[UR16][R96.64], !P4 ;  /* 0x0800800060f27fae */ /* 0x0005e6000e121850 */
[----:B------:R-:W-:Y:S01]  /*6610*/  IMAD.WIDE R102, R0, 0x4, R88 ;  /* 0x0000000400667825 */ /* 0x000fe200078e0258 */
[----:B------:R3:W-:Y:S01]  /*6620*/  LDGSTS.E [R242+0xc008], desc[UR16][R80.64], !P4 ;  /* 0x0c00800050f27fae */ /* 0x0007e2000e121850 */
[----:B------:R-:W-:-:S02]  /*6630*/  ISETP.NE.U32.AND P4, PT, R3, RZ, PT ;  /* 0x000000ff0300720c */ /* 0x000fc40003f85070 */
[----:B------:R-:W-:Y:S01]  /*6640*/  IMAD R3, R2, 0x1f, RZ ;  /* 0x0000001f02037824 */ /* 0x000fe200078e02ff */
[----:B------:R1:W-:Y:S04]  /*6650*/  STL.64 [R1+0x4d8], R100 ;  /* 0x0004d86401007387 */ /* 0x0003e80000100a00 */
[----:B------:R2:W-:Y:S04]  /*6660*/  STL.64 [R1+0x4d0], R98 ;  /* 0x0004d06201007387 */ /* 0x0005e80000100a00 */
[----:B------:R3:W-:Y:S01]  /*6670*/  STL.64 [R1+0x4c8], R96 ;  /* 0x0004c86001007387 */ /* 0x0007e20000100a00 */
[----:B-1----:R-:W-:-:S03]  /*6680*/  IMAD.WIDE R100, R3, 0x4, R88 ;  /* 0x0000000403647825 */ /* 0x002fc600078e0258 */
[----:B------:R1:W-:Y:S01]  /*6690*/  STL.64 [R1+0x4c0], R80 ;  /* 0x0004c05001007387 */ /* 0x0003e20000100a00 */
[----:B--2---:R-:W-:-:S03]  /*66a0*/  IMAD.WIDE R98, R3, 0x4, R4 ;  /* 0x0000000403627825 */ /* 0x004fc600078e0204 */
[----:B------:R2:W-:Y:S01]  /*66b0*/  LDGSTS.E [R242+0xc], desc[UR16][R100.64], !P5 ;  /* 0x0000c00064f27fae */ /* 0x0005e2000e921850 */
[----:B---3--:R-:W-:-:S03]  /*66c0*/  IMAD.WIDE R96, R3, 0x4, R84 ;  /* 0x0000000403607825 */ /* 0x008fc600078e0254 */
[----:B------:R3:W-:Y:S01]  /*66d0*/  LDGSTS.E [R242+0x400c], desc[UR16][R98.64], !P5 ;  /* 0x0400c00062f27fae */ /* 0x0007e2000e921850 */
[----:B-1----:R-:W-:-:S03]  /*66e0*/  IMAD.WIDE R80, R3, 0x4, R86 ;  /* 0x0000000403507825 */ /* 0x002fc600078e0256 */
[----:B------:R2:W-:Y:S01]  /*66f0*/  STL.64 [R1+0x4b8], R100 ;  /* 0x0004b86401007387 */ /* 0x0005e20000100a00 */
[----:B------:R-:W-:-:S03]  /*6700*/  VIADD R3, R79, 0xffffffbf ;  /* 0xffffffbf4f037836 */ /* 0x000fc60000000000 */
[----:B------:R1:W-:Y:S04]  /*6710*/  LDGSTS.E [R242+0x800c], desc[UR16][R96.64], !P5 ;  /* 0x0800c00060f27fae */ /* 0x0003e8000e921850 */
[----:B------:R3:W-:Y:S04]  /*6720*/  STL.64 [R1+0x4b0], R98 ;  /* 0x0004b06201007387 */ /* 0x0007e80000100a00 */
[----:B------:R4:W-:Y:S01]  /*6730*/  LDGSTS.E [R242+0xc00c], desc[UR16][R80.64], !P5 ;  /* 0x0c00c00050f27fae */ /* 0x0009e2000e921850 */
[----:B------:R-:W-:Y:S01]  /*6740*/  ISETP.GE.U32.AND P5, PT, R3, 0x7fffff80, PT ;  /* 0x7fffff800300780c */ /* 0x000fe20003fa6070 */
[----:B--2---:R-:W-:-:S02]  /*6750*/  IMAD.WIDE R100, R0, 0x4, R4 ;  /* 0x0000000400647825 */ /* 0x004fc400078e0204 */
[----:B------:R1:W-:Y:S02]  /*6760*/  STL.64 [R1+0x690], R96 ;  /* 0x0006906001007387 */ /* 0x0003e40000100a00 */
[----:B------:R-:W-:Y:S02]  /*6770*/  IMAD R3, R2, 0x3d, RZ ;  /* 0x0000003d02037824 */ /* 0x000fe400078e02ff */
[----:B------:R4:W-:Y:S01]  /*6780*/  STL.64 [R1+0x6a8], R80 ;  /* 0x0006a85001007387 */ /* 0x0009e20000100a00 */
[----:B---3--:R-:W-:-:S03]  /*6790*/  IMAD.WIDE R98, R0, 0x4, R84 ;  /* 0x0000000400627825 */ /* 0x008fc600078e0254 */
[----:B------:R2:W-:Y:S01]  /*67a0*/  STL.64 [R1+0x4a8], R102 ;  /* 0x0004a86601007387 */ /* 0x0005e20000100a00 */
[----:B------:R-:W-:-:S03]  /*67b0*/  IMAD.WIDE R104, R3, 0x4, R88 ;  /* 0x0000000403687825 */ /* 0x000fc600078e0258 */
[----:B------:R2:W-:Y:S01]  /*67c0*/  LDGSTS.E [R242+0x10000], desc[UR16][R102.64], !P6 ;  /* 0x1000000066f27fae */ /* 0x0005e2000f121850 */
[--C-:B-1----:R-:W-:Y:S01]  /*67d0*/  IMAD.WIDE R96, R0, 0x4, R86.reuse ;  /* 0x0000000400607825 */ /* 0x102fe200078e0256 */
[----:B----4-:R-:W1:Y:S03]  /*67e0*/  LDC R80, c[0x0][0x230] ;  /* 0x00008c00ff507b82 */ /* 0x010e660000000800 */
[----:B------:R-:W-:Y:S01]  /*67f0*/  VIADD R0, R78, 0xffffffbe ;  /* 0xffffffbe4e007836 */ /* 0x000fe20000000000 */
[----:B------:R3:W-:Y:S01]  /*6800*/  STL.64 [R1+0x6d8], R100 ;  /* 0x0006d86401007387 */ /* 0x0007e20000100a00 */
[----:B------:R-:W-:-:S03]  /*6810*/  IMAD.WIDE R78, R3, 0x4, R86 ;  /* 0x00000004034e7825 */ /* 0x000fc600078e0256 */
[----:B------:R3:W-:Y:S01]  /*6820*/  LDGSTS.E [R242+0x14000], desc[UR16][R100.64], !P6 ;  /* 0x1400000064f27fae */ /* 0x0007e2000f121850 */
[----:B--2---:R-:W-:-:S03]  /*6830*/  IMAD.WIDE R102, R3, 0x4, R4 ;  /* 0x0000000403667825 */ /* 0x004fc600078e0204 */
[----:B------:R2:W-:Y:S04]  /*6840*/  STL.64 [R1+0x6d0], R98 ;  /* 0x0006d06201007387 */ /* 0x0005e80000100a00 */
[----:B------:R2:W-:Y:S04]  /*6850*/  LDGSTS.E [R242+0x18000], desc[UR16][R98.64], !P6 ;  /* 0x1800000062f27fae */ /* 0x0005e8000f121850 */
[----:B------:R4:W-:Y:S01]  /*6860*/  STL.64 [R1+0x6c8], R96 ;  /* 0x0006c86001007387 */ /* 0x0009e20000100a00 */
[----:B---3--:R-:W-:Y:S01]  /*6870*/  IMAD.WIDE R100, R3, 0x4, R84 ;  /* 0x0000000403647825 */ /* 0x008fe200078e0254 */
[----:B------:R-:W-:-:S02]  /*6880*/  LOP3.LUT R3, R14, 0x20, RZ, 0x3c, !PT ;  /* 0x000000200e037812 */ /* 0x000fc400078e3cff */
[----:B------:R4:W-:Y:S01]  /*6890*/  LDGSTS.E [R242+0x1c000], desc[UR16][R96.64], !P6 ;  /* 0x1c00000060f27fae */ /* 0x0009e2000f121850 */
[----:B------:R-:W-:Y:S02]  /*68a0*/  ISETP.GE.U32.AND P6, PT, R0, 0x7fffff7f, PT ;  /* 0x7fffff7f0000780c */ /* 0x000fe40003fc6070 */
[----:B------:R-:W-:Y:S01]  /*68b0*/  IADD3 R0, R11, -0x43, RZ ;  /* 0xffffffbd0b007810 */ /* 0x000fe20007ffe0ff */
[----:B------:R3:W-:Y:S01]  /*68c0*/  LDGSTS.E [R242+0x10004], desc[UR16][R104.64], !P0 ;  /* 0x1000400068f27fae */ /* 0x0007e2000c121850 */
[----:B--2---:R-:W-:Y:S01]  /*68d0*/  MOV R98, R108 ;  /* 0x0000006c00627202 */ /* 0x004fe20000000f00 */
[----:B------:R-:W-:Y:S01]  /*68e0*/  IMAD.MOV.U32 R99, RZ, RZ, R109 ;  /* 0x000000ffff637224 */ /* 0x000fe200078e006d */
[C---:B------:R-:W-:Y:S01]  /*68f0*/  LOP3.LUT R11, R14.reuse, 0x40, RZ, 0x3c, !PT ;  /* 0x000000400e0b7812 */ /* 0x040fe200078e3cff */
[----:B------:R2:W-:Y:S01]  /*6900*/  LDGSTS.E [R242+0x14004], desc[UR16][R102.64], !P0 ;  /* 0x1400400066f27fae */ /* 0x0005e2000c121850 */
[----:B------:R-:W-:Y:S01]  /*6910*/  IMAD.MOV.U32 R108, RZ, RZ, R94 ;  /* 0x000000ffff6c7224 */ /* 0x000fe200078e005e */
[----:B------:R-:W-:Y:S01]  /*6920*/  MOV R94, R250 ;  /* 0x000000fa005e7202 */ /* 0x000fe20000000f00 */
[----:B------:R-:W-:Y:S01]  /*6930*/  IMAD.MOV.U32 R109, RZ, RZ, R95 ;  /* 0x000000ffff6d7224 */ /* 0x000fe200078e005f */
[----:B----4-:R-:W4:Y:S01]  /*6940*/  LDC R96, c[0x0][0x230] ;  /* 0x00008c00ff607b82 */ /* 0x010f220000000800 */
[----:B------:R1:W-:Y:S01]  /*6950*/  LDGSTS.E [R242+0x18004], desc[UR16][R100.64], !P0 ;  /* 0x1800400064f27fae */ /* 0x0003e2000c121850 */
[----:B------:R-:W-:Y:S01]  /*6960*/  IMAD.MOV.U32 R95, RZ, RZ, R251 ;  /* 0x000000ffff5f7224 */ /* 0x000fe200078e00fb */
[----:B------:R-:W-:Y:S01]  /*6970*/  LOP3.LUT R97, R14, 0x60, RZ, 0x3c, !PT ;  /* 0x000000600e617812 */ /* 0x000fe200078e3cff */
[----:B------:R-:W-:Y:S01]  /*6980*/  IMAD.MOV.U32 R250, RZ, RZ, R238 ;  /* 0x000000fffffa7224 */ /* 0x000fe200078e00ee */
[----:B------:R1:W-:Y:S01]  /*6990*/  LDGSTS.E [R242+0x1c004], desc[UR16][R78.64], !P0 ;  /* 0x1c0040004ef27fae */ /* 0x0003e2000c121850 */
[----:B------:R-:W-:Y:S01]  /*69a0*/  ISETP.GE.U32.AND P0, PT, R0, 0x7fffff7e, PT ;  /* 0x7fffff7e0000780c */ /* 0x000fe20003f06070 */
[----:B------:R-:W-:-:S02]  /*69b0*/  IMAD R0, R2, 0x3e, RZ ;  /* 0x0000003e02007824 */ /* 0x000fc400078e02ff */
[----:B------:R3:W-:Y:S01]  /*69c0*/  STL.64 [R1+0x4a0], R104 ;  /* 0x0004a06801007387 */ /* 0x0007e20000100a00 */
[----:B------:R-:W-:Y:S02]  /*69d0*/  IMAD R2, R2, 0x3f, RZ ;  /* 0x0000003f02027824 */ /* 0x000fe400078e02ff */
[----:B------:R-:W-:Y:S01]  /*69e0*/  IMAD.MOV.U32 R251, RZ, RZ, R239 ;  /* 0x000000fffffb7224 */ /* 0x000fe200078e00ef */
[----:B------:R2:W-:Y:S01]  /*69f0*/  STL.64 [R1+0x6c0], R102 ;  /* 0x0006c06601007387 */ /* 0x0005e20000100a00 */
[----:B------:R-:W-:Y:S01]  /*6a00*/  IMAD.MOV.U32 R110, RZ, RZ, R250 ;  /* 0x000000ffff6e7224 */ /* 0x000fe200078e00fa */
[----:B------:R-:W-:Y:S01]  /*6a10*/  MOV R250, R82 ;  /* 0x0000005200fa7202 */ /* 0x000fe20000000f00 */
[----:B------:R-:W-:Y:S01]  /*6a20*/  IMAD.MOV.U32 R111, RZ, RZ, R251 ;  /* 0x000000ffff6f7224 */ /* 0x000fe200078e00fb */
[----:B------:R1:W-:Y:S01]  /*6a30*/  STL.64 [R1+0x6b8], R100 ;  /* 0x0006b86401007387 */ /* 0x0003e20000100a00 */
[----:B------:R-:W-:Y:S01]  /*6a40*/  IMAD.MOV.U32 R251, RZ, RZ, R83 ;  /* 0x000000fffffb7224 */ /* 0x000fe200078e0053 */
[----:B------:R-:W4:Y:S01]  /*6a50*/  LDC.64 R238, c[0x0][0x238] ;  /* 0x00008e00ffee7b82 */ /* 0x000f220000000a00 */
[----:B------:R-:W-:Y:S01]  /*6a60*/  IMAD.WIDE R82, R2, 0x4, R86 ;  /* 0x0000000402527825 */ /* 0x000fe200078e0256 */
[----:B------:R1:W-:Y:S03]  /*6a70*/  STL.64 [R1+0x6b0], R78 ;  /* 0x0006b04e01007387 */ /* 0x0003e60000100a00 */
[----:B---3--:R-:W-:-:S04]  /*6a80*/  IMAD.WIDE R104, R0, 0x4, R4 ;  /* 0x0000000400687825 */ /* 0x008fc800078e0204 */
[C---:B--2---:R-:W-:Y:S01]  /*6a90*/  IMAD.WIDE R102, R0.reuse, 0x4, R84 ;  /* 0x0000000400667825 */ /* 0x044fe200078e0254 */
[----:B------:R2:W-:Y:S03]  /*6aa0*/  STL.64 [R1+0x6a0], R104 ;  /* 0x0006a06801007387 */ /* 0x0005e60000100a00 */
[C---:B-1----:R-:W-:Y:S01]  /*6ab0*/  IMAD.WIDE R100, R0.reuse, 0x4, R86 ;  /* 0x0000000400647825 */ /* 0x042fe200078e0256 */
[----:B------:R1:W-:Y:S03]  /*6ac0*/  STL.64 [R1+0x698], R102 ;  /* 0x0006986601007387 */ /* 0x0003e60000100a00 */
[--C-:B------:R-:W-:Y:S01]  /*6ad0*/  IMAD.WIDE R78, R0, 0x4, R88.reuse ;  /* 0x00000004004e7825 */ /* 0x100fe200078e0258 */
[----:B------:R3:W-:Y:S03]  /*6ae0*/  STL.64 [R1+0x680], R100 ;  /* 0x0006806401007387 */ /* 0x0007e60000100a00 */
[----:B------:R-:W-:Y:S01]  /*6af0*/  VIADD R0, R80, 0xffffffbc ;  /* 0xffffffbc50007836 */ /* 0x000fe20000000000 */
[----:B------:R-:W-:Y:S01]  /*6b00*/  LDGSTS.E [R242+0x10008], desc[UR16][R78.64], !P2 ;  /* 0x100080004ef27fae */ /* 0x000fe2000d121850 */
[----:B------:R-:W-:-:S03]  /*6b10*/  IMAD.WIDE R80, R2, 0x4, R88 ;  /* 0x0000000402507825 */ /* 0x000fc600078e0258 */
[----:B------:R2:W-:Y:S01]  /*6b20*/  LDGSTS.E [R242+0x14008], desc[UR16][R104.64], !P2 ;  /* 0x1400800068f27fae */ /* 0x0005e2000d121850 */
[----:B------:R-:W-:Y:S02]  /*6b30*/  VIADD R3, R3, UR12 ;  /* 0x0000000c03037c36 */ /* 0x000fe40008000000 */
[----:B------:R-:W-:Y:S01]  /*6b40*/  VIADD R11, R11, UR12 ;  /* 0x0000000c0b0b7c36 */ /* 0x000fe20008000000 */
[----:B------:R1:W-:Y:S04]  /*6b50*/  LDGSTS.E [R242+0x18008], desc[UR16][R102.64], !P2 ;  /* 0x1800800066f27fae */ /* 0x0003e8000d121850 */
[----:B------:R3:W-:Y:S01]  /*6b60*/  LDGSTS.E [R242+0x1c008], desc[UR16][R100.64], !P2 ;  /* 0x1c00800064f27fae */ /* 0x0007e2000d121850 */
[----:B------:R-:W-:Y:S01]  /*6b70*/  ISETP.GE.U32.AND P2, PT, R0, 0x7fffff7d, PT ;  /* 0x7fffff7d0000780c */ /* 0x000fe20003f46070 */
[----:B----4-:R-:W-:-:S02]  /*6b80*/  VIADD R0, R96, 0xffffffbb ;  /* 0xffffffbb60007836 */ /* 0x010fc40000000000 */
[----:B------:R-:W-:Y:S01]  /*6b90*/  LDGSTS.E [R242+0x1000c], desc[UR16][R80.64], !P1 ;  /* 0x1000c00050f27fae */ /* 0x000fe2000c921850 */
[----:B------:R-:W4:Y:S01]  /*6ba0*/  LDC R96, c[0x0][0x230] ;  /* 0x00008c00ff607b82 */ /* 0x000f220000000800 */
[----:B--2---:R-:W-:Y:S01]  /*6bb0*/  IMAD.MOV.U32 R104, RZ, RZ, R110 ;  /* 0x000000ffff687224 */ /* 0x004fe200078e006e */
[----:B-1----:R-:W-:Y:S01]  /*6bc0*/  MOV R102, R94 ;  /* 0x0000005e00667202 */ /* 0x002fe20000000f00 */
[----:B------:R-:W-:Y:S01]  /*6bd0*/  IMAD.MOV.U32 R103, RZ, RZ, R95 ;  /* 0x000000ffff677224 */ /* 0x000fe200078e005f */
[----:B------:R-:W2:Y:S01]  /*6be0*/  LDL.64 R130, [R1+0x480] ;  /* 0x0004800001827983 */ /* 0x000ea20000100a00 */
[----:B------:R-:W-:Y:S02]  /*6bf0*/  IMAD.MOV.U32 R94, RZ, RZ, R16 ;  /* 0x000000ffff5e7224 */ /* 0x000fe400078e0010 */
[----:B---3--:R-:W-:Y:S01]  /*6c00*/  IMAD.MOV.U32 R100, RZ, RZ, R108 ;  /* 0x000000ffff647224 */ /* 0x008fe200078e006c */
[----:B------:R-:W-:Y:S01]  /*6c10*/  MOV R108, R12 ;  /* 0x0000000c006c7202 */ /* 0x000fe20000000f00 */
[----:B------:R-:W-:Y:S01]  /*6c20*/  IMAD.MOV.U32 R101, RZ, RZ, R109 ;  /* 0x000000ffff657224 */ /* 0x000fe200078e006d */
[----:B------:R-:W1:Y:S01]  /*6c30*/  LDC R110, c[0x0][0x230] ;  /* 0x00008c00ff6e7b82 */ /* 0x000e620000000800 */
[----:B------:R-:W-:-:S02]  /*6c40*/  IMAD.MOV.U32 R95, RZ, RZ, R17 ;  /* 0x000000ffff5f7224 */ /* 0x000fc400078e0011 */
[----:B------:R-:W-:Y:S02]  /*6c50*/  IMAD.MOV.U32 R109, RZ, RZ, R13 ;  /* 0x000000ffff6d7224 */ /* 0x000fe400078e000d */
[----:B------:R-:W-:-:S04]  /*6c60*/  IMAD.WIDE R16, R2, 0x4, R4 ;  /* 0x0000000402107825 */ /* 0x000fc800078e0204 */
[----:B------:R-:W-:Y:S01]  /*6c70*/  IMAD.WIDE R12, R2, 0x4, R84 ;  /* 0x00000004020c7825 */ /* 0x000fe200078e0254 */
[----:B------:R-:W-:Y:S03]  /*6c80*/  LDGSTS.E [R242+0x1400c], desc[UR16][R16.64], !P1 ;  /* 0x1400c00010f27fae */ /* 0x000fe6000c921850 */
[----:B------:R-:W-:Y:S01]  /*6c90*/  IMAD.SHL.U32 R2, R238, 0x40, RZ ;  /* 0x00000040ee027824 */ /* 0x000fe200078e00ff */
[----:B------:R-:W-:Y:S01]  /*6ca0*/  LDGSTS.E [R242+0x1800c], desc[UR16][R12.64], !P1 ;  /* 0x1800c0000cf27fae */ /* 0x000fe2000c921850 */
[----:B------:R-:W-:Y:S01]  /*6cb0*/  IADD3 R238, R97, UR12, RZ ;  /* 0x0000000c61ee7c10 */ /* 0x000fe2000fffe0ff */
[----:B------:R-:W-:Y:S02]  /*6cc0*/  IMAD.MOV.U32 R105, RZ, RZ, R111 ;  /* 0x000000ffff697224 */ /* 0x000fe400078e006f */
[----:B------:R-:W-:Y:S01]  /*6cd0*/  LDGSTS.E [R242+0x1c00c], desc[UR16][R82.64], !P1 ;  /* 0x1c00c00052f27fae */ /* 0x000fe2000c921850 */
[----:B------:R-:W-:Y:S01]  /*6ce0*/  ISETP.GE.U32.AND P1, PT, R0, 0x7fffff7c, PT ;  /* 0x7fffff7c0000780c */ /* 0x000fe20003f26070 */
[----:B------:R-:W-:-:S02]  /*6cf0*/  VIADD R0, R14, UR12 ;  /* 0x0000000c0e007c36 */ /* 0x000fc40008000000 */
[----:B------:R-:W0:Y:S04]  /*6d00*/  LDGDEPBAR ;  /* 0x00000000000079af */ /* 0x000e280000000000 */
[----:B------:R-:W-:Y:S04]  /*6d10*/  LDGSTS.E [R0+0x60000], desc[UR16][R20.64], P4 ;  /* 0x6000000014007fae */ /* 0x000fe8000a121850 */
        /* <DEDUP_REMOVED lines=31> */
[----:B------:R-:W0:Y:S01]  /*6f10*/  LDGDEPBAR ;  /* 0x00000000000079af */ /* 0x000e220000000000 */
[----:B------:R-:W-:Y:S01]  /*6f20*/  ISETP.GE.U32.AND P4, PT, R252, 0x7fffff7b, PT ;  /* 0x7fffff7bfc00780c */ /* 0x000fe20003f86070 */
[----:B----4-:R-:W-:Y:S01]  /*6f30*/  VIADD R252, R96, 0xffffffb9 ;  /* 0xffffffb960fc7836 */ /* 0x010fe20000000000 */
[----:B------:R-:W-:Y:S01]  /*6f40*/  MOV R96, R108 ;  /* 0x0000006c00607202 */ /* 0x000fe20000000f00 */
[----:B------:R-:W-:-:S02]  /*6f50*/  IMAD.MOV.U32 R97, RZ, RZ, R109 ;  /* 0x000000ffff617224 */ /* 0x000fc400078e006d */
[----:B------:R-:W-:Y:S02]  /*6f60*/  IMAD.MOV.U32 R108, RZ, RZ, R250 ;  /* 0x000000ffff6c7224 */ /* 0x000fe400078e00fa */
[----:B------:R-:W-:Y:S02]  /*6f70*/  IMAD.MOV.U32 R109, RZ, RZ, R251 ;  /* 0x000000ffff6d7224 */ /* 0x000fe400078e00fb */
[C---:B------:R-:W-:Y:S01]  /*6f80*/  IMAD.WIDE R250, R2.reuse, 0x4, R88 ;  /* 0x0000000402fa7825 */ /* 0x040fe200078e0258 */
[----:B------:R-:W-:Y:S03]  /*6f90*/  BAR.SYNC.DEFER_BLOCKING 0x0 ;  /* 0x0000000000007b1d */ /* 0x000fe60000010000 */
[----:B------:R-:W-:-:S03]  /*6fa0*/  IMAD.WIDE R4, R2, 0x4, R4 ;  /* 0x0000000402047825 */ /* 0x000fc600078e0204 */
[----:B------:R-:W3:Y:S01]  /*6fb0*/  LDL.LU.64 R88, [R1+0x488] ;  /* 0x0004880001587983 */ /* 0x000ee20000300a00 */
[----:B------:R-:W-:-:S04]  /*6fc0*/  IMAD.WIDE R84, R2, 0x4, R84 ;  /* 0x0000000402547825 */ /* 0x000fc800078e0254 */
[C---:B------:R-:W-:Y:S01]  /*6fd0*/  IMAD.WIDE R86, R2.reuse, 0x4, R86 ;  /* 0x0000000402567825 */ /* 0x040fe200078e0256 */
[----:B------:R4:W-:Y:S04]  /*6fe0*/  STL.64 [R1+0x6e0], R250 ;  /* 0x0006e0fa01007387 */ /* 0x0009e80000100a00 */
[----:B------:R1:W-:Y:S04]  /*6ff0*/  STL.64 [R1+0x6e8], R4 ;  /* 0x0006e80401007387 */ /* 0x0003e80000100a00 */
[----:B------:R1:W-:Y:S04]  /*7000*/  STL.64 [R1+0x6f0], R84 ;  /* 0x0006f05401007387 */ /* 0x0003e80000100a00 */
[----:B------:R-:W-:Y:S01]  /*7010*/  @!PT LDS RZ, [RZ] ;  /* 0x00000000fffff984 */ /* 0x000fe20000000800 */
[----:B------:R-:W-:Y:S01]  /*7020*/  @!PT LDS RZ, [RZ] ;  /* 0x00000000fffff984 */ /* 0x000fe20000000800 */
[----:B------:R-:W-:Y:S01]  /*7030*/  @!PT LDS RZ, [RZ] ;  /* 0x00000000fffff984 */ /* 0x000fe20000000800 */
[----:B------:R-:W-:Y:S04]  /*7040*/  LDGSTS.E [R244+0x20000], desc[UR16][R250.64], !P5 ;  /* 0x20000000faf47fae */ /* 0x000fe8000e921850 */
[----:B------:R2:W-:Y:S01]  /*7050*/  STL.64 [R1+0x6f8], R86 ;  /* 0x0006f85601007387 */ /* 0x0005e20000100a00 */
[----:B------:R-:W-:-:S03]  /*7060*/  IMAD.WIDE R104, R2, 0x4, R104 ;  /* 0x0000000402687825 */ /* 0x000fc600078e0268 */
[----:B------:R1:W-:Y:S04]  /*7070*/  LDGSTS.E [R244+0x24000], desc[UR16][R4.64], !P5 ;  /* 0x2400000004f47fae */ /* 0x0003e8000e921850 */
[----:B----4-:R-:W4:Y:S01]  /*7080*/  LDL.LU.64 R250, [R1+0x460] ;  /* 0x0004600001fa7983 */ /* 0x010f220000300a00 */
[----:B------:R-:W-:-:S03]  /*7090*/  IMAD.WIDE R102, R2, 0x4, R102 ;  /* 0x0000000402667825 */ /* 0x000fc600078e0266 */
[----:B------:R1:W-:Y:S01]  /*70a0*/  LDGSTS.E [R244+0x28000], desc[UR16][R84.64], !P5 ;  /* 0x2800000054f47fae */ /* 0x0003e2000e921850 */
[----:B------:R-:W-:-:S03]  /*70b0*/  IMAD.WIDE R96, R2, 0x4, R96 ;  /* 0x0000000402607825 */ /* 0x000fc600078e0260 */
[----:B------:R2:W-:Y:S01]  /*70c0*/  LDGSTS.E [R244+0x2c000], desc[UR16][R86.64], !P5 ;  /* 0x2c00000056f47fae */ /* 0x0005e2000e921850 */
[----:B------:R-:W-:Y:S01]  /*70d0*/  IMAD.WIDE R94, R2, 0x4, R94 ;  /* 0x00000004025e7825 */ /* 0x000fe200078e025e */
[----:B-1----:R-:W1:Y:S02]  /*70e0*/  LDC R5, c[0x0][0x230] ;  /* 0x00008c00ff057b82 */ /* 0x002e640000000800 */
[----:B------:R3:W-:Y:S04]  /*70f0*/  STL.64 [R1+0x498], R104 ;  /* 0x0004986801007387 */ /* 0x0007e80000100a00 */
[----:B------:R-:W-:Y:S01]  /*7100*/  STL.64 [R1+0x510], R102 ;  /* 0x0005106601007387 */ /* 0x000fe20000100a00 */
[----:B------:R-:W-:Y:S01]  /*7110*/  IADD3 R4, R106, -0x48, RZ ;  /* 0xffffffb86a047810 */ /* 0x000fe20007ffe0ff */
[C---:B------:R-:W-:Y:S01]  /*7120*/  IMAD.WIDE R92, R2.reuse, 0x4, R92 ;  /* 0x00000004025c7825 */ /* 0x040fe200078e025c */
[----:B------:R-:W1:Y:S01]  /*7130*/  LDC R85, c[0x0][0x230] ;  /* 0x00008c00ff557b82 */ /* 0x000e620000000800 */
[----:B------:R-:W-:Y:S04]  /*7140*/  LDGSTS.E [R244+0x20004], desc[UR16][R104.64], !P6 ;  /* 0x2000400068f47fae */ /* 0x000fe8000f121850 */
[----:B------:R-:W-:Y:S01]  /*7150*/  LDGSTS.E [R244+0x24004], desc[UR16][R102.64], !P6 ;  /* 0x2400400066f47fae */ /* 0x000fe2000f121850 */
[----:B------:R-:W-:-:S02]  /*7160*/  IMAD.WIDE R90, R2, 0x4, R90 ;  /* 0x00000004025a7825 */ /* 0x000fc400078e025a */
[----:B------:R-:W1:Y:S02]  /*7170*/  LDC R84, c[0x0][0x230] ;  /* 0x00008c00ff547b82 */ /* 0x000e640000000800 */
[----:B--2---:R-:W-:-:S04]  /*7180*/  IMAD.WIDE R86, R2, 0x4, R130 ;  /* 0x0000000402567825 */ /* 0x004fc800078e0282 */
[----:B---3--:R-:W-:-:S05]  /*7190*/  IMAD.WIDE R88, R2, 0x4, R88 ;  /* 0x0000000402587825 */ /* 0x008fca00078e0258 */
[----:B------:R2:W-:Y:S04]  /*71a0*/  STL.64 [R1+0x538], R88 ;  /* 0x0005385801007387 */ /* 0x0005e80000100a00 */
[----:B------:R4:W-:Y:S04]  /*71b0*/  STL.64 [R1+0x560], R86 ;  /* 0x0005605601007387 */ /* 0x0009e80000100a00 */
[----:B------:R2:W-:Y:S04]  /*71c0*/  LDGSTS.E [R244+0x28004], desc[UR16][R88.64], !P6 ;  /* 0x2800400058f47fae */ /* 0x0005e8000f121850 */
[----:B------:R-:W3:Y:S04]  /*71d0*/  LDL.LU.64 R104, [R1+0x118] ;  /* 0x0001180001687983 */ /* 0x000ee80000300a00 */
[----:B------:R4:W-:Y:S01]  /*71e0*/  LDGSTS.E [R244+0x2c004], desc[UR16][R86.64], !P6 ;  /* 0x2c00400056f47fae */ /* 0x0009e2000f121850 */
[----:B--2---:R-:W-:-:S03]  /*71f0*/  IMAD.WIDE R88, R2, 0x4, R108 ;  /* 0x0000000402587825 */ /* 0x004fc600078e026c */
[----:B------:R2:W-:Y:S04]  /*7200*/  STL.64 [R1+0x590], R96 ;  /* 0x0005906001007387 */ /* 0x0005e80000100a00 */
[----:B------:R-:W3:Y:S01]  /*7210*/  LDL.LU.64 R102, [R1+0x110] ;  /* 0x0001100001667983 */ /* 0x000ee20000300a00 */
[----:B----4-:R-:W-:-:S03]  /*7220*/  IMAD.WIDE R86, R2, 0x4, R250 ;  /* 0x0000000402567825 */ /* 0x010fc600078e02fa */
[----:B------:R4:W-:Y:S01]  /*7230*/  STL.64 [R1+0x5c8], R94 ;  /* 0x0005c85e01007387 */ /* 0x0009e20000100a00 */
[----:B------:R-:W-:-:S03]  /*7240*/  ISETP.GE.U32.AND P6, PT, R4, 0x7fffff79, PT ;  /* 0x7fffff790400780c */ /* 0x000fc60003fc6070 */
[----:B------:R-:W3:Y:S01]  /*7250*/  LDL.LU.64 R106, [R1+0x108] ;  /* 0x00010800016a7983 */ /* 0x000ee20000300a00 */
[----:B------:R-:W-:-:S03]  /*7260*/  VIADD R4, R110, 0xffffff9f ;  /* 0xffffff9f6e047836 */ /* 0x000fc60000000000 */
[----:B------:R1:W-:Y:S04]  /*7270*/  STL.64 [R1+0x5f8], R88 ;  /* 0x0005f85801007387 */ /* 0x0003e80000100a00 */
[----:B------:R-:W3:Y:S04]  /*7280*/  LDL.LU.64 R108, [R1+0x100] ;  /* 0x00010000016c7983 */ /* 0x000ee80000300a00 */
[----:B------:R1:W-:Y:S04]  /*7290*/  STL.64 [R1+0x620], R86 ;  /* 0x0006205601007387 */ /* 0x0003e80000100a00 */
[----:B------:R-:W3:Y:S04]  /*72a0*/  LDL.LU.64 R110, [R1+0xf8] ;  /* 0x0000f800016e7983 */ /* 0x000ee80000300a00 */
[----:B------:R-:W-:Y:S04]  /*72b0*/  LDGSTS.E [R244+0x20008], desc[UR16][R96.64], !P0 ;  /* 0x2000800060f47fae */ /* 0x000fe8000c121850 */
[----:B------:R-:W-:Y:S04]  /*72c0*/  LDGSTS.E [R244+0x24008], desc[UR16][R94.64], !P0 ;  /* 0x240080005ef47fae */ /* 0x000fe8000c121850 */
[----:B------:R1:W-:Y:S04]  /*72d0*/  LDGSTS.E [R244+0x28008], desc[UR16][R88.64], !P0 ;  /* 0x2800800058f47fae */ /* 0x0003e8000c121850 */
[----:B--2---:R-:W2:Y:S04]  /*72e0*/  LDL.LU.64 R96, [R1+0xf0] ;  /* 0x0000f00001607983 */ /* 0x004ea80000300a00 */
[----:B----4-:R-:W4:Y:S04]  /*72f0*/  LDL.LU.64 R94, [R1+0xe8] ;  /* 0x0000e800015e7983 */ /* 0x010f280000300a00 */
[----:B------:R-:W4:Y:S01]  /*7300*/  LDL.LU.64 R250, [R1+0xe0] ;  /* 0x0000e00001fa7983 */ /* 0x000f220000300a00 */
[----:B-1----:R-:W-:-:S03]  /*7310*/  IMAD.WIDE R88, R2, 0x4, R100 ;  /* 0x0000000402587825 */ /* 0x002fc600078e0264 */
[----:B------:R1:W-:Y:S01]  /*7320*/  LDGSTS.E [R244+0x2c008], desc[UR16][R86.64], !P0 ;  /* 0x2c00800056f47fae */ /* 0x0003e2000c121850 */
[----:B------:R-:W-:-:S03]  /*7330*/  ISETP.GE.U32.AND P0, PT, R4, 0x7fffff60, PT ;  /* 0x7fffff600400780c */ /* 0x000fc60003f06070 */
[----:B------:R1:W-:Y:S04]  /*7340*/  STL.64 [R1+0x640], R92 ;  /* 0x0006405c01007387 */ /* 0x0003e80000100a00 */
[----:B------:R1:W-:Y:S02]  /*7350*/  STL.64 [R1+0x658], R90 ;  /* 0x0006585a01007387 */ /* 0x0003e40000100a00 */
[C---:B-1----:R-:W-:Y:S02]  /*7360*/  IMAD.WIDE R86, R2.reuse, 0x4, R98 ;  /* 0x0000000402567825 */ /* 0x042fe400078e0262 */
[----:B------:R1:W-:Y:S04]  /*7370*/  STL.64 [R1+0x678], R88 ;  /* 0x0006785801007387 */ /* 0x0003e80000100a00 */
[----:B------:R1:W-:Y:S04]  /*7380*/  STL.64 [R1+0x688], R86 ;  /* 0x0006885601007387 */ /* 0x0003e80000100a00 */
[----:B------:R-:W4:Y:S04]  /*7390*/  LDL.LU.64 R100, [R1+0xd8] ;  /* 0x0000d80001647983 */ /* 0x000f280000300a00 */
[----:B------:R-:W-:Y:S04]  /*73a0*/  LDGSTS.E [R244+0x2000c], desc[UR16][R92.64], !P2 ;  /* 0x2000c0005cf47fae */ /* 0x000fe8000d121850 */
[----:B------:R-:W4:Y:S04]  /*73b0*/  LDL.LU.64 R98, [R1+0xd0] ;  /* 0x0000d00001627983 */ /* 0x000f280000300a00 */
[----:B------:R-:W-:Y:S04]  /*73c0*/  LDGSTS.E [R244+0x2400c], desc[UR16][R90.64], !P2 ;  /* 0x2400c0005af47fae */ /* 0x000fe8000d121850 */
[----:B------:R1:W-:Y:S04]  /*73d0*/  LDGSTS.E [R244+0x2800c], desc[UR16][R88.64], !P2 ;  /* 0x2800c00058f47fae */ /* 0x0003e8000d121850 */
[----:B------:R-:W4:Y:S04]  /*73e0*/  LDL.LU.64 R92, [R1+0xc8] ;  /* 0x0000c800015c7983 */ /* 0x000f280000300a00 */
[----:B------:R1:W-:Y:S04]  /*73f0*/  LDGSTS.E [R244+0x2c00c], desc[UR16][R86.64], !P2 ;  /* 0x2c00c00056f47fae */ /* 0x0003e8000d121850 */
[----:B------:R-:W4:Y:S01]  /*7400*/  LDL.LU.64 R90, [R1+0xc0] ;  /* 0x0000c000015a7983 */ /* 0x000f220000300a00 */
[----:B---3--:R-:W-:-:S05]  /*7410*/  IMAD.WIDE R104, R2, 0x4, R104 ;  /* 0x0000000402687825 */ /* 0x008fca00078e0268 */
[----:B------:R-:W-:Y:S04]  /*7420*/  STL.64 [R1+0x7f8], R104 ;  /* 0x0007f86801007387 */ /* 0x000fe80000100a00 */
[----:B------:R-:W-:Y:S01]  /*7430*/  LDGSTS.E [R244+0x30000], desc[UR16][R104.64], !P0 ;  /* 0x3000000068f47fae */ /* 0x000fe2000c121850 */
[----:B------:R-:W-:-:S04]  /*7440*/  IMAD.WIDE R102, R2, 0x4, R102 ;  /* 0x0000000402667825 */ /* 0x000fc800078e0266 */
[C---:B-1----:R-:W-:Y:S01]  /*7450*/  IMAD.WIDE R88, R2.reuse, 0x4, R106 ;  /* 0x0000000402587825 */ /* 0x042fe200078e026a */
[----:B------:R2:W-:Y:S04]  /*7460*/  STL.64 [R1+0x850], R102 ;  /* 0x0008506601007387 */ /* 0x0005e80000100a00 */
[----:B------:R2:W-:Y:S01]  /*7470*/  LDGSTS.E [R244+0x34000], desc[UR16][R102.64], !P0 ;  /* 0x3400000066f47fae */ /* 0x0005e2000c121850 */
[----:B------:R-:W-:-:S03]  /*7480*/  IMAD.WIDE R86, R2, 0x4, R108 ;  /* 0x0000000402567825 */ /* 0x000fc600078e026c */
[----:B------:R4:W-:Y:S04]  /*7490*/  STL.64 [R1+0x890], R88 ;  /* 0x0008905801007387 */ /* 0x0009e80000100a00 */
[----:B------:R1:W-:Y:S01]  /*74a0*/  STL.64 [R1+0x8d0], R86 ;  /* 0x0008d05601007387 */ /* 0x0003e20000100a00 */
[----:B------:R-:W-:-:S03]  /*74b0*/  IMAD.WIDE R106, R2, 0x4, R110 ;  /* 0x00000004026a7825 */ /* 0x000fc600078e026e */
[----:B------:R4:W-:Y:S04]  /*74c0*/  LDGSTS.E [R244+0x38000], desc[UR16][R88.64], !P0 ;  /* 0x3800000058f47fae */ /* 0x0009e8000c121850 */
[----:B------:R-:W3:Y:S04]  /*74d0*/  LDL.LU.64 R108, [R1+0xb8] ;  /* 0x0000b800016c7983 */ /* 0x000ee80000300a00 */
[----:B------:R-:W-:Y:S04]  /*74e0*/  STL.64 [R1+0x908], R106 ;  /* 0x0009086a01007387 */ /* 0x000fe80000100a00 */
[----:B------:R1:W-:Y:S01]  /*74f0*/  LDGSTS.E [R244+0x3c000], desc[UR16][R86.64], !P0 ;  /* 0x3c00000056f47fae */ /* 0x0003e2000c121850 */
[----:B--2---:R-:W-:-:S03]  /*7500*/  IMAD.WIDE R102, R2, 0x4, R96 ;  /* 0x0000000402667825 */ /* 0x004fc600078e0260 */
[----:B------:R-:W2:Y:S01]  /*7510*/  LDL.LU.64 R96, [R1+0xb0] ;  /* 0x0000b00001607983 */ /* 0x000ea20000300a00 */
[----:B----4-:R-:W-:-:S03]  /*7520*/  IMAD.WIDE R88, R2, 0x4, R94 ;  /* 0x0000000402587825 */ /* 0x010fc600078e025e */
[----:B------:R-:W-:Y:S04]  /*7530*/  STL.64 [R1+0x948], R102 ;  /* 0x0009486601007387 */ /* 0x000fe80000100a00 */
[----:B------:R-:W4:Y:S01]  /*7540*/  LDL.LU.64 R94, [R1+0xa8] ;  /* 0x0000a800015e7983 */ /* 0x000f220000300a00 */
[----:B-1----:R-:W-:-:S03]  /*7550*/  IMAD.WIDE R86, R2, 0x4, R250 ;  /* 0x0000000402567825 */ /* 0x002fc600078e02fa */
[----:B------:R1:W-:Y:S04]  /*7560*/  STL.64 [R1+0x980], R88 ;  /* 0x0009805801007387 */ /* 0x0003e80000100a00 */
[----:B------:R-:W4:Y:S04]  /*7570*/  LDL.LU.64 R104, [R1+0xa0] ;  /* 0x0000a00001687983 */ /* 0x000f280000300a00 */
[----:B------:R1:W-:Y:S04]  /*7580*/  STL.64 [R1+0x9c0], R86 ;  /* 0x0009c05601007387 */ /* 0x0003e80000100a00 */
[----:B------:R-:W4:Y:S01]  /*7590*/  LDL.LU.64 R250, [R1+0x438] ;  /* 0x0004380001fa7983 */ /* 0x000f220000300a00 */
[----:B------:R-:W-:-:S02]  /*75a0*/  VIADD R4, R85, 0xffffff9e ;  /* 0xffffff9e55047836 */ /* 0x000fc40000000000 */
[----:B------:R-:W4:Y:S03]  /*75b0*/  LDC R85, c[0x0][0x230] ;  /* 0x00008c00ff557b82 */ /* 0x000f260000000800 */
[----:B------:R-:W-:Y:S01]  /*75c0*/  ISETP.GE.U32.AND P2, PT, R4, 0x7fffff5f, PT ;  /* 0x7fffff5f0400780c */ /* 0x000fe20003f46070 */
[----:B------:R-:W-:Y:S02]  /*75d0*/  VIADD R4, R84, 0xffffff9d ;  /* 0xffffff9d54047836 */ /* 0x000fe40000000000 */
[----:B------:R-:W-:Y:S02]  /*75e0*/  IMAD.WIDE R100, R2, 0x4, R100 ;  /* 0x0000000402647825 */ /* 0x000fe400078e0264 */
[----:B------:R-:W4:Y:S01]  /*75f0*/  LDC R84, c[0x0][0x230] ;  /* 0x00008c00ff547b82 */ /* 0x000f220000000800 */
[----:B------:R-:W-:Y:S01]  /*7600*/  ISETP.GE.U32.AND P0, PT, R4, 0x7fffff5e, PT ;  /* 0x7fffff5e0400780c */ /* 0x000fe20003f06070 */
[----:B------:R-:W-:-:S06]  /*7610*/  IMAD.WIDE R98, R2, 0x4, R98 ;  /* 0x0000000402627825 */ /* 0x000fcc00078e0262 */
[----:B------:R-:W-:Y:S04]  /*7620*/  LDGSTS.E [R244+0x30004], desc[UR16][R106.64], !P2 ;  /* 0x300040006af47fae */ /* 0x000fe8000d121850 */
[----:B------:R-:W-:Y:S01]  /*7630*/  LDGSTS.E [R244+0x34004], desc[UR16][R102.64], !P2 ;  /* 0x3400400066f47fae */ /* 0x000fe2000d121850 */
[----:B------:R-:W-:Y:S02]  /*7640*/  IADD3 R4, R5, -0x64, RZ ;  /* 0xffffff9c05047810 */ /* 0x000fe40007ffe0ff */
[----:B------:R-:W4:Y:S01]  /*7650*/  LDC R5, c[0x0][0x230] ;  /* 0x00008c00ff057b82 */ /* 0x000f220000000800 */
[----:B------:R1:W-:Y:S04]  /*7660*/  LDGSTS.E [R244+0x38004], desc[UR16][R88.64], !P2 ;  /* 0x3800400058f47fae */ /* 0x0003e8000d121850 */
[----:B------:R-:W-:Y:S04]  /*7670*/  STL.64 [R1+0x9f8], R100 ;  /* 0x0009f86401007387 */ /* 0x000fe80000100a00 */
[----:B------:R1:W-:Y:S02]  /*7680*/  LDGSTS.E [R244+0x3c004], desc[UR16][R86.64], !P2 ;  /* 0x3c00400056f47fae */ /* 0x0003e4000d121850 */
[----:B-1----:R-:W-:Y:S01]  /*7690*/  IMAD.WIDE R88, R2, 0x4, R92 ;  /* 0x0000000402587825 */ /* 0x002fe200078e025c */
[----:B------:R-:W-:Y:S01]  /*76a0*/  ISETP.GE.U32.AND P2, PT, R4, 0x7fffff5d, PT ;  /* 0x7fffff5d0400780c */ /* 0x000fe20003f46070 */
[----:B------:R-:W4:Y:S04]  /*76b0*/  LDL.LU.64 R92, [R1+0x430] ;  /* 0x00043000015c7983 */ /* 0x000f280000300a00 */
[----:B------:R-:W-:Y:S01]  /*76c0*/  STL.64 [R1+0xa30], R98 ;  /* 0x000a306201007387 */ /* 0x000fe20000100a00 */
[----:B------:R-:W-:-:S03]  /*76d0*/  IMAD.WIDE R86, R2, 0x4, R90 ;  /* 0x0000000402567825 */ /* 0x000fc600078e025a */
[----:B------:R-:W4:Y:S04]  /*76e0*/  LDL.LU.64 R90, [R1+0x428] ;  /* 0x00042800015a7983 */ /* 0x000f280000300a00 */
[----:B------:R-:W-:Y:S04]  /*76f0*/  STL.64 [R1+0xa68], R88 ;  /* 0x000a685801007387 */ /* 0x000fe80000100a00 */
[----:B------:R-:W4:Y:S04]  /*7700*/  LDL.LU.64 R106, [R1+0x420] ;  /* 0x00042000016a7983 */ /* 0x000f280000300a00 */
[----:B------:R-:W-:Y:S04]  /*7710*/  LDGSTS.E [R244+0x30008], desc[UR16][R100.64], !P0 ;  /* 0x3000800064f47fae */ /* 0x000fe8000c121850 */
[----:B------:R1:W-:Y:S04]  /*7720*/  STL.64 [R1+0xa90], R86 ;  /* 0x000a905601007387 */ /* 0x0003e80000100a00 */
[----:B------:R-:W-:Y:S04]  /*7730*/  LDGSTS.E [R244+0x34008], desc[UR16][R98.64], !P0 ;  /* 0x3400800062f47fae */ /* 0x000fe8000c121850 */
[----:B------:R-:W-:Y:S04]  /*7740*/  LDGSTS.E [R244+0x38008], desc[UR16][R88.64], !P0 ;  /* 0x3800800058f47fae */ /* 0x000fe8000c121850 */
[----:B------:R1:W-:Y:S01]  /*7750*/  LDGSTS.E [R244+0x3c008], desc[UR16][R86.64], !P0 ;  /* 0x3c00800056f47fae */ /* 0x0003e2000c121850 */
[C---:B--2---:R-:W-:Y:S01]  /*7760*/  IMAD.WIDE R96, R2.reuse, 0x4, R96 ;  /* 0x0000000402607825 */ /* 0x044fe200078e0260 */
[----:B-1----:R-:W1:Y:S03]  /*7770*/  LDC R86, c[0x0][0x230] ;  /* 0x00008c00ff567b82 */ /* 0x002e660000000800 */
[----:B---3--:R-:W-:-:S02]  /*7780*/  IMAD.WIDE R100, R2, 0x4, R108 ;  /* 0x0000000402647825 */ /* 0x008fc400078e026c */
[----:B------:R-:W2:Y:S02]  /*7790*/  LDL.LU.64 R108, [R1+0x418] ;  /* 0x00041800016c7983 */ /* 0x000ea40000300a00 */
[C---:B----4-:R-:W-:Y:S02]  /*77a0*/  IMAD.WIDE R94, R2.reuse, 0x4, R94 ;  /* 0x00000004025e7825 */ /* 0x050fe400078e025e */
[----:B------:R-:W3:Y:S04]  /*77b0*/  LDL.64 R102, [R1+0x410] ;  /* 0x0004100001667983 */ /* 0x000ee80000100a00 */
[----:B------:R-:W4:Y:S01]  /*77c0*/  LDL.LU.64 R98, [R1+0x408] ;  /* 0x0004080001627983 */ /* 0x000f220000300a00 */
[----:B------:R-:W-:-:S03]  /*77d0*/  IMAD.WIDE R88, R2, 0x4, R104 ;  /* 0x0000000402587825 */ /* 0x000fc600078e0268 */
[----:B------:R1:W-:Y:S04]  /*77e0*/  STL.64 [R1+0xab8], R100 ;  /* 0x000ab86401007387 */ /* 0x0003e80000100a00 */
[----:B------:R-:W4:Y:S04]  /*77f0*/  LDL.LU.64 R110, [R1+0x400] ;  /* 0x00040000016e7983 */ /* 0x000f280000300a00 */
[----:B------:R-:W-:Y:S01]  /*7800*/  STL.64 [R1+0xad0], R96 ;  /* 0x000ad06001007387 */ /* 0x000fe20000100a00 */
[----:B------:R-:W-:-:S03]  /*7810*/  IMAD.WIDE R104, R2, 0x4, R250 ;  /* 0x0000000402687825 */ /* 0x000fc600078e02fa */
[----:B------:R1:W-:Y:S04]  /*7820*/  STL.64 [R1+0xae8], R94 ;  /* 0x000ae85e01007387 */ /* 0x0003e80000100a00 */
[----:B------:R-:W-:Y:S04]  /*7830*/  LDGSTS.E [R244+0x3000c], desc[UR16][R100.64], !P2 ;  /* 0x3000c00064f47fae */ /* 0x000fe8000d121850 */
[----:B------:R1:W-:Y:S04]  /*7840*/  STL.64 [R1+0xaf0], R88 ;  /* 0x000af05801007387 */ /* 0x0003e80000100a00 */
[----:B------:R-:W-:Y:S04]  /*7850*/  LDGSTS.E [R244+0x3400c], desc[UR16][R96.64], !P2 ;  /* 0x3400c00060f47fae */ /* 0x000fe8000d121850 */
[----:B-1----:R-:W4:Y:S04]  /*7860*/  LDL.LU.64 R100, [R1+0x3f8] ;  /* 0x0003f80001647983 */ /* 0x002f280000300a00 */
[----:B------:R-:W-:Y:S01]  /*7870*/  LDGSTS.E [R244+0x3800c], desc[UR16][R94.64], !P2 ;  /* 0x3800c0005ef47fae */ /* 0x000fe2000d121850 */
[----:B------:R-:W-:-:S02]  /*7880*/  VIADD R4, R85, 0xffffffb7 ;  /* 0xffffffb755047836 */ /* 0x000fc40000000000 */
[----:B------:R-:W1:Y:S01]  /*7890*/  LDC R85, c[0x0][0x230] ;  /* 0x00008c00ff557b82 */ /* 0x000e620000000800 */
[----:B------:R1:W-:Y:S04]  /*78a0*/  LDGSTS.E [R244+0x3c00c], desc[UR16][R88.64], !P2 ;  /* 0x3c00c00058f47fae */ /* 0x0003e8000d121850 */
[----:B------:R-:W-:Y:S04]  /*78b0*/  LDGSTS.E [R243+0x20000], desc[UR16][R104.64], !P1 ;  /* 0x2000000068f37fae */ /* 0x000fe8000c921850 */
[----:B------:R-:W4:Y:S04]  /*78c0*/  LDL.LU.64 R94, [R1+0x3f0] ;  /* 0x0003f000015e7983 */ /* 0x000f280000300a00 */
[----:B------:R-:W4:Y:S04]  /*78d0*/  LDL.LU.64 R96, [R1+0x3e8] ;  /* 0x0003e80001607983 */ /* 0x000f280000300a00 */
[----:B------:R-:W-:Y:S04]  /*78e0*/  STL.64 [R1+0xd8], R104 ;  /* 0x0000d86801007387 */ /* 0x000fe80000100a00 */
[----:B------:R-:W4:Y:S01]  /*78f0*/  LDL.LU.64 R250, [R1+0x3e0] ;  /* 0x0003e00001fa7983 */ /* 0x000f220000300a00 */
[----:B------:R-:W-:-:S04]  /*7900*/  IMAD.WIDE R92, R2, 0x4, R92 ;  /* 0x00000004025c7825 */ /* 0x000fc800078e025c */
[C---:B------:R-:W-:Y:S01]  /*7910*/  IMAD.WIDE R90, R2.reuse, 0x4, R90 ;  /* 0x00000004025a7825 */ /* 0x040fe200078e025a */
[----:B------:R1:W-:Y:S03]  /*7920*/  STL.64 [R1+0xe0], R92 ;  /* 0x0000e05c01007387 */ /* 0x0003e60000100a00 */
[----:B-1----:R-:W-:Y:S01]  /*7930*/  IMAD.WIDE R88, R2, 0x4, R106 ;  /* 0x0000000402587825 */ /* 0x002fe200078e026a */
[----:B------:R1:W-:Y:S01]  /*7940*/  STL.64 [R1+0xe8], R90 ;  /* 0x0000e85a01007387 */ /* 0x0003e20000100a00 */
[----:B------:R-:W-:-:S03]  /*7950*/  ISETP.GE.U32.AND P0, PT, R4, 0x7fffff78, PT ;  /* 0x7fffff780400780c */ /* 0x000fc60003f06070 */
[----:B------:R-:W-:Y:S01]  /*7960*/  LDGSTS.E [R243+0x24000], desc[UR16][R92.64], !P1 ;  /* 0x240000005cf37fae */ /* 0x000fe2000c921850 */
[----:B------:R-:W-:Y:S01]  /*7970*/  VIADD R4, R84, 0xffffffb6 ;  /* 0xffffffb654047836 */ /* 0x000fe20000000000 */
[----:B------:R-:W-:Y:S01]  /*7980*/  ISETP.GE.U32.AND P5, PT, R252, 0x7fffff7a, PT ;  /* 0x7fffff7afc00780c */ /* 0x000fe20003fa6070 */
[----:B------:R-:W4:Y:S01]  /*7990*/  LDC R84, c[0x0][0x230] ;  /* 0x00008c00ff547b82 */ /* 0x000f220000000800 */
[----:B------:R4:W-:Y:S04]  /*79a0*/  STL.64 [R1+0xf0], R88 ;  /* 0x0000f05801007387 */ /* 0x0009e80000100a00 */
[----:B------:R-:W-:Y:S04]  /*79b0*/  LDGSTS.E [R243+0x28000], desc[UR16][R90.64], !P1 ;  /* 0x280000005af37fae */ /* 0x000fe8000c921850 */
[----:B------:R-:W4:Y:S04]  /*79c0*/  LDL.LU.64 R92, [R1+0x3d8] ;  /* 0x0003d800015c7983 */ /* 0x000f280000300a00 */
[----:B------:R4:W-:Y:S04]  /*79d0*/  LDGSTS.E [R243+0x2c000], desc[UR16][R88.64], !P1 ;  /* 0x2c00000058f37fae */ /* 0x0009e8000c921850 */
[----:B-1----:R-:W4:Y:S01]  /*79e0*/  LDL.LU.64 R90, [R1+0x3d0] ;  /* 0x0003d000015a7983 */ /* 0x002f220000300a00 */
[----:B------:R-:W-:Y:S01]  /*79f0*/  ISETP.GE.U32.AND P2, PT, R4, 0x7fffff77, PT ;  /* 0x7fffff770400780c */ /* 0x000fe20003f46070 */
[----:B------:R-:W-:-:S02]  /*7a00*/  VIADD R4, R5, 0xffffffb5 ;  /* 0xffffffb505047836 */ /* 0x000fc40000000000 */
[----:B------:R-:W1:Y:S03]  /*7a10*/  LDC R5, c[0x0][0x230] ;  /* 0x00008c00ff057b82 */ /* 0x000e660000000800 */
[----:B------:R-:W-:Y:S02]  /*7a20*/  ISETP.GE.U32.AND P1, PT, R4, 0x7fffff76, PT ;  /* 0x7fffff760400780c */ /* 0x000fe40003f26070 */
[----:B------:R-:W-:Y:S01]  /*7a30*/  IADD3 R4, R86, -0x4c, RZ ;  /* 0xffffffb456047810 */ /* 0x000fe20007ffe0ff */
[----:B--2---:R-:W-:-:S04]  /*7a40*/  IMAD.WIDE R108, R2, 0x4, R108 ;  /* 0x00000004026c7825 */ /* 0x004fc800078e026c */
[C---:B---3--:R-:W-:Y:S01]  /*7a50*/  IMAD.WIDE R102, R2.reuse, 0x4, R102 ;  /* 0x0000000402667825 */ /* 0x048fe200078e0266 */
[----:B------:R-:W-:Y:S03]  /*7a60*/  STL.64 [R1+0xf8], R108 ;  /* 0x0000f86c01007387 */ /* 0x000fe60000100a00 */
[C---:B----4-:R-:W-:Y:S01]  /*7a70*/  IMAD.WIDE R98, R2.reuse, 0x4, R98 ;  /* 0x0000000402627825 */ /* 0x050fe200078e0262 */
[----:B------:R-:W2:Y:S04]  /*7a80*/  LDL.LU.64 R106, [R1+0x3c8] ;  /* 0x0003c800016a7983 */ /* 0x000ea80000300a00 */
[----:B------:R-:W-:Y:S01]  /*7a90*/  STL.64 [R1+0x100], R102 ;  /* 0x0001006601007387 */ /* 0x000fe20000100a00 */
[----:B------:R-:W-:-:S03]  /*7aa0*/  IMAD.WIDE R88, R2, 0x4, R110 ;  /* 0x0000000402587825 */ /* 0x000fc600078e026e */
[----:B------:R-:W3:Y:S04]  /*7ab0*/  LDL.LU.64 R104, [R1+0x3c0] ;  /* 0x0003c00001687983 */ /* 0x000ee80000300a00 */
[----:B------:R-:W-:Y:S04]  /*7ac0*/  LDGSTS.E [R243+0x20004], desc[UR16][R108.64], !P4 ;  /* 0x200040006cf37fae */ /* 0x000fe8000e121850 */
[----:B------:R4:W-:Y:S04]  /*7ad0*/  STL.64 [R1+0x108], R98 ;  /* 0x0001086201007387 */ /* 0x0009e80000100a00 */
[----:B------:R-:W-:Y:S04]  /*7ae0*/  LDGSTS.E [R243+0x24004], desc[UR16][R102.64], !P4 ;  /* 0x2400400066f37fae */ /* 0x000fe8000e121850 */
[----:B------:R1:W-:Y:S04]  /*7af0*/  STL.64 [R1+0x110], R88 ;  /* 0x0001105801007387 */ /* 0x0003e80000100a00 */
[----:B------:R-:W-:Y:S01]  /*7b00*/  LDGSTS.E [R243+0x28004], desc[UR16][R98.64], !P4 ;  /* 0x2800400062f37fae */ /* 0x000fe2000e121850 */
[----:B------:R-:W-:-:S03]  /*7b10*/  IMAD.WIDE R100, R2, 0x4, R100 ;  /* 0x0000000402647825 */ /* 0x000fc600078e0264 */
[----:B------:R1:W-:Y:S04]  /*7b20*/  LDGSTS.E [R243+0x2c004], desc[UR16][R88.64], !P4 ;  /* 0x2c00400058f37fae */ /* 0x0003e8000e121850 */
[----:B----4-:R-:W4:Y:S04]  /*7b30*/  LDL.LU.64 R98, [R1+0x98] ;  /* 0x0000980001627983 */ /* 0x010f280000300a00 */
[----:B------:R-:W4:Y:S01]  /*7b40*/  LDL.LU.64 R108, [R1+0x90] ;  /* 0x00009000016c7983 */ /* 0x000f220000300a00 */
[----:B------:R-:W-:-:S03]  /*7b50*/  IMAD.WIDE R94, R2, 0x4, R94 ;  /* 0x00000004025e7825 */ /* 0x000fc600078e025e */
[----:B------:R1:W-:Y:S02]  /*7b60*/  STL.64 [R1+0x118], R100 ;  /* 0x0001186401007387 */ /* 0x0003e40000100a00 */
[----:B-1----:R-:W-:-:S04]  /*7b70*/  IMAD.WIDE R88, R2, 0x4, R96 ;  /* 0x0000000402587825 */ /* 0x002fc800078e0260 */
[----:B------:R-:W-:Y:S01]  /*7b80*/  IMAD.WIDE R86, R2, 0x4, R250 ;  /* 0x0000000402567825 */ /* 0x000fe200078e02fa */
[----:B------:R-:W4:Y:S04]  /*7b90*/  LDL.LU.64 R96, [R1+0x88] ;  /* 0x0000880001607983 */ /* 0x000f280000300a00 */
[----:B------:R1:W-:Y:S04]  /*7ba0*/  STL.64 [R1+0x588], R94 ;  /* 0x0005885e01007387 */ /* 0x0003e80000100a00 */
[----:B------:R-:W4:Y:S01]  /*7bb0*/  LDL.LU.64 R250, [R1+0x80] ;  /* 0x0000800001fa7983 */ /* 0x000f220000300a00 */
[----:B------:R-:W-:Y:S01]  /*7bc0*/  ISETP.GE.U32.AND P4, PT, R4, 0x7fffff75, PT ;  /* 0x7fffff750400780c */ /* 0x000fe20003f86070 */
[----:B------:R-:W-:-:S02]  /*7bd0*/  VIADD R4, R85, 0xffffff9b ;  /* 0xffffff9b55047836 */ /* 0x000fc40000000000 */
[----:B------:R2:W-:Y:S01]  /*7be0*/  STL.64 [R1+0x5c0], R88 ;  /* 0x0005c05801007387 */ /* 0x0005e20000100a00 */
[----:B------:R-:W4:Y:S03]  /*7bf0*/  LDC R85, c[0x0][0x230] ;  /* 0x00008c00ff557b82 */ /* 0x000f260000000800 */
[----:B------:R1:W-:Y:S04]  /*7c00*/  LDGSTS.E [R243+0x20008], desc[UR16][R100.64], !P5 ;  /* 0x2000800064f37fae */ /* 0x0003e8000e921850 */
[----:B------:R3:W-:Y:S04]  /*7c10*/  STL.64 [R1+0x5f0], R86 ;  /* 0x0005f05601007387 */ /* 0x0007e80000100a00 */
[----:B------:R-:W-:Y:S01]  /*7c20*/  LDGSTS.E [R243+0x24008], desc[UR16][R94.64], !P5 ;  /* 0x240080005ef37fae */ /* 0x000fe2000e921850 */
[----:B------:R-:W-:-:S03]  /*7c30*/  IMAD.WIDE R102, R2, 0x4, R92 ;  /* 0x0000000402667825 */ /* 0x000fc600078e025c */
[----:B------:R2:W-:Y:S04]  /*7c40*/  LDGSTS.E [R243+0x28008], desc[UR16][R88.64], !P5 ;  /* 0x2800800058f37fae */ /* 0x0005e8000e921850 */
[----:B------:R3:W-:Y:S01]  /*7c50*/  LDGSTS.E [R243+0x2c008], desc[UR16][R86.64], !P5 ;  /* 0x2c00800056f37fae */ /* 0x0007e2000e921850 */
[----:B-1----:R-:W-:-:S03]  /*7c60*/  IMAD.WIDE R100, R2, 0x4, R90 ;  /* 0x0000000402647825 */ /* 0x002fc600078e025a */
[----:B------:R-:W4:Y:S01]  /*7c70*/  LDL.LU.64 R94, [R1+0x78] ;  /* 0x00007800015e7983 */ /* 0x000f220000300a00 */
[----:B------:R-:W-:-:S03]  /*7c80*/  ISETP.GE.U32.AND P5, PT, R4, 0x7fffff5c, PT ;  /* 0x7fffff5c0400780c */ /* 0x000fc60003fa6070 */
[----:B------:R-:W4:Y:S04]  /*7c90*/  LDL.LU.64 R92, [R1+0x70] ;  /* 0x00007000015c7983 */ /* 0x000f280000300a00 */
[----:B------:R1:W-:Y:S04]  /*7ca0*/  STL.64 [R1+0x618], R102 ;  /* 0x0006186601007387 */ /* 0x0003e80000100a00 */
[----:B------:R-:W4:Y:S04]  /*7cb0*/  LDL.LU.64 R90, [R1+0x68] ;  /* 0x00006800015a7983 */ /* 0x000f280000300a00 */
[----:B------:R-:W-:Y:S04]  /*7cc0*/  STL.64 [R1+0x638], R100 ;  /* 0x0006386401007387 */ /* 0x000fe80000100a00 */
[----:B------:R-:W4:Y:S04]  /*7cd0*/  LDL.LU.64 R110, [R1+0x60] ;  /* 0x00006000016e7983 */ /* 0x000f280000300a00 */
[----:B------:R-:W-:Y:S04]  /*7ce0*/  LDGSTS.E [R243+0x2000c], desc[UR16][R102.64], !P6 ;  /* 0x2000c00066f37fae */ /* 0x000fe8000f121850 */
[----:B------:R-:W-:Y:S01]  /*7cf0*/  LDGSTS.E [R243+0x2400c], desc[UR16][R100.64], !P6 ;  /* 0x2400c00064f37fae */ /* 0x000fe2000f121850 */
[----:B--2---:R-:W-:-:S04]  /*7d00*/  IMAD.WIDE R88, R2, 0x4, R106 ;  /* 0x0000000402587825 */ /* 0x004fc800078e026a */
[C---:B---3--:R-:W-:Y:S01]  /*7d10*/  IMAD.WIDE R86, R2.reuse, 0x4, R104 ;  /* 0x0000000402567825 */ /* 0x048fe200078e0268 */
[----:B------:R-:W-:Y:S04]  /*7d20*/  STL.64 [R1+0x650], R88 ;  /* 0x0006505801007387 */ /* 0x000fe80000100a00 */
[----:B------:R2:W-:Y:S04]  /*7d30*/  STL.64 [R1+0x668], R86 ;  /* 0x0006685601007387 */ /* 0x0005e80000100a00 */
[----:B------:R-:W3:Y:S04]  /*7d40*/  LDL.LU.64 R104, [R1+0x58] ;  /* 0x0000580001687983 */ /* 0x000ee80000300a00 */
[----:B-1----:R-:W3:Y:S04]  /*7d50*/  LDL.LU.64 R102, [R1+0x50] ;  /* 0x0000500001667983 */ /* 0x002ee80000300a00 */
[----:B------:R-:W-:Y:S04]  /*7d60*/  LDGSTS.E [R243+0x2800c], desc[UR16][R88.64], !P6 ;  /* 0x2800c00058f37fae */ /* 0x000fe8000f121850 */
[----:B------:R2:W-:Y:S01]  /*7d70*/  LDGSTS.E [R243+0x2c00c], desc[UR16][R86.64], !P6 ;  /* 0x2c00c00056f37fae */ /* 0x0005e2000f121850 */
[C---:B----4-:R-:W-:Y:S01]  /*7d80*/  IMAD.WIDE R106, R2.reuse, 0x4, R98 ;  /* 0x00000004026a7825 */ /* 0x050fe200078e0262 */
[----:B--2---:R-:W1:Y:S03]  /*7d90*/  LDC R86, c[0x0][0x230] ;  /* 0x00008c00ff567b82 */ /* 0x004e660000000800 */
[C---:B------:R-:W-:Y:S01]  /*7da0*/  IMAD.WIDE R98, R2.reuse, 0x4, R108 ;  /* 0x0000000402627825 */ /* 0x040fe200078e026c */
[----:B------:R-:W-:Y:S04]  /*7db0*/  STL.64 [R1+0x7a0], R106 ;  /* 0x0007a06a01007387 */ /* 0x000fe80000100a00 */
[----:B------:R-:W2:Y:S04]  /*7dc0*/  LDL.LU.64 R100, [R1+0x48] ;  /* 0x0000480001647983 */ /* 0x000ea80000300a00 */
[----:B------:R4:W-:Y:S04]  /*7dd0*/  STL.64 [R1+0x7d0], R98 ;  /* 0x0007d06201007387 */ /* 0x0009e80000100a00 */
[----:B------:R-:W2:Y:S01]  /*7de0*/  LDL.LU.64 R108, [R1+0x40] ;  /* 0x00004000016c7983 */ /* 0x000ea20000300a00 */
[----:B------:R-:W-:-:S03]  /*7df0*/  IMAD.WIDE R96, R2, 0x4, R96 ;  /* 0x0000000402607825 */ /* 0x000fc600078e0260 */
[----:B------:R-:W-:Y:S01]  /*7e00*/  LDGSTS.E [R243+0x30000], desc[UR16][R106.64], !P5 ;  /* 0x300000006af37fae */ /* 0x000fe2000e921850 */
[----:B------:R-:W-:-:S03]  /*7e10*/  IMAD.WIDE R88, R2, 0x4, R250 ;  /* 0x0000000402587825 */ /* 0x000fc600078e02fa */
[----:B------:R1:W-:Y:S04]  /*7e20*/  STL.64 [R1+0x848], R96 ;  /* 0x0008486001007387 */ /* 0x0003e80000100a00 */
[----:B------:R-:W-:Y:S04]  /*7e30*/  LDGSTS.E [R243+0x34000], desc[UR16][R98.64], !P5 ;  /* 0x3400000062f37fae */ /* 0x000fe8000e921850 */
[----:B------:R1:W-:Y:S04]  /*7e40*/  STL.64 [R1+0x888], R88 ;  /* 0x0008885801007387 */ /* 0x0003e80000100a00 */
[----:B------:R-:W-:Y:S04]  /*7e50*/  LDGSTS.E [R243+0x38000], desc[UR16][R96.64], !P5 ;  /* 0x3800000060f37fae */ /* 0x000fe8000e921850 */
[----:B----4-:R-:W4:Y:S01]  /*7e60*/  LDL.LU.64 R98, [R1+0x38] ;  /* 0x0000380001627983 */ /* 0x010f220000300a00 */
[----:B------:R-:W-:-:S02]  /*7e70*/  VIADD R4, R84, 0xffffff9a ;  /* 0xffffff9a54047836 */ /* 0x000fc40000000000 */
[----:B------:R-:W4:Y:S01]  /*7e80*/  LDC R84, c[0x0][0x230] ;  /* 0x00008c00ff547b82 */ /* 0x000f220000000800 */
[----:B------:R1:W-:Y:S04]  /*7e90*/  LDGSTS.E [R243+0x3c000], desc[UR16][R88.64], !P5 ;  /* 0x3c00000058f37fae */ /* 0x0003e8000e921850 */
[----:B-1----:R-:W4:Y:S04]  /*7ea0*/  LDL.LU.64 R96, [R1+0x30] ;  /* 0x0000300001607983 */ /* 0x002f280000300a00 */
[----:B------:R-:W4:Y:S01]  /*7eb0*/  LDL.LU.64 R250, [R1+0x28] ;  /* 0x0000280001fa7983 */ /* 0x000f220000300a00 */
[----:B------:R-:W-:Y:S01]  /*7ec0*/  ISETP.GE.U32.AND P6, PT, R4, 0x7fffff5b, PT ;  /* 0x7fffff5b0400780c */ /* 0x000fe20003fc6070 */
[----:B------:R-:W-:-:S02]  /*7ed0*/  VIADD R4, R5, 0xffffff99 ;  /* 0xffffff9905047836 */ /* 0x000fc40000000000 */
[----:B------:R-:W-:Y:S01]  /*7ee0*/  IMAD.WIDE R94, R2, 0x4, R94 ;  /* 0x00000004025e7825 */ /* 0x000fe200078e025e */
[----:B------:R-:W1:Y:S02]  /*7ef0*/  LDC R5, c[0x0][0x230] ;  /* 0x00008c00ff057b82 */ /* 0x000e640000000800 */
[----:B------:R-:W-:Y:S01]  /*7f00*/  ISETP.GE.U32.AND P5, PT, R4, 0x7fffff5a, PT ;  /* 0x7fffff5a0400780c */ /* 0x000fe20003fa6070 */
[C---:B------:R-:W-:Y:S01]  /*7f10*/  IMAD.WIDE R92, R2.reuse, 0x4, R92 ;  /* 0x00000004025c7825 */ /* 0x040fe200078e025c */
[----:B------:R1:W-:Y:S03]  /*7f20*/  STL.64 [R1+0x8c8], R94 ;  /* 0x0008c85e01007387 */ /* 0x0003e60000100a00 */
[C---:B------:R-:W-:Y:S01]  /*7f30*/  IMAD.WIDE R90, R2.reuse, 0x4, R90 ;  /* 0x00000004025a7825 */ /* 0x040fe200078e025a */
[----:B------:R1:W-:Y:S03]  /*7f40*/  STL.64 [R1+0x900], R92 ;  /* 0x0009005c01007387 */ /* 0x0003e60000100a00 */
[C---:B------:R-:W-:Y:S01]  /*7f50*/  IMAD.WIDE R88, R2.reuse, 0x4, R110 ;  /* 0x0000000402587825 */ /* 0x040fe200078e026e */
[----:B------:R1:W-:Y:S04]  /*7f60*/  STL.64 [R1+0x940], R90 ;  /* 0x0009405a01007387 */ /* 0x0003e80000100a00 */
[----:B------:R-:W4:Y:S04]  /*7f70*/  LDL.LU.64 R110, [R1+0x20] ;  /* 0x00002000016e7983 */ /* 0x000f280000300a00 */
[----:B------:R-:W-:Y:S04]  /*7f80*/  LDGSTS.E [R243+0x30004], desc[UR16][R94.64], !P6 ;  /* 0x300040005ef37fae */ /* 0x000fe8000f121850 */
[----:B------:R2:W-:Y:S04]  /*7f90*/  STL.64 [R1+0x978], R88 ;  /* 0x0009785801007387 */ /* 0x0005e80000100a00 */
[----:B------:R-:W-:Y:S04]  /*7fa0*/  LDGSTS.E [R243+0x34004], desc[UR16][R92.64], !P6 ;  /* 0x340040005cf37fae */ /* 0x000fe8000f121850 */
[----:B-1----:R-:W4:Y:S04]  /*7fb0*/  LDL.LU.64 R94, [R1+0x3b8] ;  /* 0x0003b800015e7983 */ /* 0x002f280000300a00 */
[----:B------:R-:W-:Y:S04]  /*7fc0*/  LDGSTS.E [R243+0x38004], desc[UR16][R90.64], !P6 ;  /* 0x380040005af37fae */ /* 0x000fe8000f121850 */
[----:B------:R-:W4:Y:S04]  /*7fd0*/  LDL.LU.64 R92, [R1+0x3b0] ;  /* 0x0003b000015c7983 */ /* 0x000f280000300a00 */
[----:B------:R1:W-:Y:S04]  /*7fe0*/  LDGSTS.E [R243+0x3c004], desc[UR16][R88.64], !P6 ;  /* 0x3c00400058f37fae */ /* 0x0003e8000f121850 */
[----:B------:R-:W4:Y:S01]  /*7ff0*/  LDL.LU.64 R90, [R1+0x3a8] ;  /* 0x0003a800015a7983 */ /* 0x000f220000300a00 */
[----:B---3--:R-:W-:-:S04]  /*8000*/  IMAD.WIDE R104, R2, 0x4, R104 ;  /* 0x0000000402687825 */ /* 0x008fc800078e0268 */
[C---:B------:R-:W-:Y:S01]  /*8010*/  IMAD.WIDE R102, R2.reuse, 0x4, R102 ;  /* 0x0000000402667825 */ /* 0x040fe200078e0266 */
[----:B------:R-:W-:Y:S04]  /*8020*/  STL.64 [R1+0x9b8], R104 ;  /* 0x0009b86801007387 */ /* 0x000fe80000100a00 */
[----:B------:R-:W-:Y:S04]  /*8030*/  LDGSTS.E [R243+0x30008], desc[UR16][R104.64], !P5 ;  /* 0x3000800068f37fae */ /* 0x000fe8000e921850 */
[----:B------:R-:W-:Y:S04]  /*8040*/  STL.64 [R1+0x9f0], R102 ;  /* 0x0009f06601007387 */ /* 0x000fe80000100a00 */
[----:B------:R-:W-:Y:S01]  /*8050*/  LDGSTS.E [R243+0x34008], desc[UR16][R102.64], !P5 ;  /* 0x3400800066f37fae */ /* 0x000fe2000e921850 */
[----:B--2---:R-:W-:-:S05]  /*8060*/  IMAD.WIDE R100, R2, 0x4, R100 ;  /* 0x0000000402647825 */ /* 0x004fca00078e0264 */
[----:B------:R4:W-:Y:S01]  /*8070*/  STL.64 [R1+0xa28], R100 ;  /* 0x000a286401007387 */ /* 0x0009e20000100a00 */
[----:B-1----:R-:W-:-:S03]  /*8080*/  IMAD.WIDE R88, R2, 0x4, R108 ;  /* 0x0000000402587825 */ /* 0x002fc600078e026c */
[----:B------:R4:W-:Y:S04]  /*8090*/  LDGSTS.E [R243+0x38008], desc[UR16][R100.64], !P5 ;  /* 0x3800800064f37fae */ /* 0x0009e8000e921850 */
[----:B------:R-:W2:Y:S04]  /*80a0*/  LDL.LU.64 R108, [R1+0x3a0] ;  /* 0x0003a000016c7983 */ /* 0x000ea80000300a00 */
[----:B------:R1:W-:Y:S04]  /*80b0*/  STL.64 [R1+0xa60], R88 ;  /* 0x000a605801007387 */ /* 0x0003e80000100a00 */
[----:B------:R-:W3:Y:S01]  /*80c0*/  LDL.LU.64 R106, [R1+0x398] ;  /* 0x00039800016a7983 */ /* 0x000ee20000300a00 */
[----:B------:R-:W-:-:S02]  /*80d0*/  IADD3 R4, R85, -0x68, RZ ;  /* 0xffffff9855047810 */ /* 0x000fc40007ffe0ff */
[----:B------:R-:W3:Y:S01]  /*80e0*/  LDC R85, c[0x0][0x230] ;  /* 0x00008c00ff557b82 */ /* 0x000ee20000000800 */
[----:B------:R1:W-:Y:S01]  /*80f0*/  LDGSTS.E [R243+0x3c008], desc[UR16][R88.64], !P5 ;  /* 0x3c00800058f37fae */ /* 0x0003e2000e921850 */
[----:B----4-:R-:W-:-:S05]  /*8100*/  IMAD.WIDE R100, R2, 0x4, R98 ;  /* 0x0000000402647825 */ /* 0x010fca00078e0262 */
[----:B------:R4:W-:Y:S01]  /*8110*/  STL.64 [R1+0xa88], R100 ;  /* 0x000a886401007387 */ /* 0x0009e20000100a00 */
[----:B------:R-:W-:-:S03]  /*8120*/  IMAD.WIDE R98, R2, 0x4, R96 ;  /* 0x0000000402627825 */ /* 0x000fc600078e0260 */
[----:B------:R-:W3:Y:S01]  /*8130*/  LDL.LU.64 R104, [R1+0x390] ;  /* 0x0003900001687983 */ /* 0x000ee20000300a00 */
[----:B------:R-:W-:-:S03]  /*8140*/  IMAD.WIDE R96, R2, 0x4, R250 ;  /* 0x0000000402607825 */ /* 0x000fc600078e02fa */
[----:B------:R4:W-:Y:S04]  /*8150*/  STL.64 [R1+0xab0], R98 ;  /* 0x000ab06201007387 */ /* 0x0009e80000100a00 */
[----:B------:R-:W3:Y:S04]  /*8160*/  LDL.LU.64 R102, [R1+0x388] ;  /* 0x0003880001667983 */ /* 0x000ee80000300a00 */
[----:B------:R4:W-:Y:S04]  /*8170*/  STL.64 [R1+0xac8], R96 ;  /* 0x000ac86001007387 */ /* 0x0009e80000100a00 */
[----:B------:R-:W3:Y:S01]  /*8180*/  LDL.LU.64 R250, [R1+0x380] ;  /* 0x0003800001fa7983 */ /* 0x000ee20000300a00 */
[----:B------:R-:W-:Y:S01]  /*8190*/  ISETP.GE.U32.AND P6, PT, R4, 0x7fffff59, PT ;  /* 0x7fffff590400780c */ /* 0x000fe20003fc6070 */
[----:B-1----:R-:W-:-:S12]  /*81a0*/  IMAD.WIDE R88, R2, 0x4, R110 ;  /* 0x0000000402587825 */ /* 0x002fd800078e026e */
[----:B------:R-:W-:Y:S04]  /*81b0*/  LDGSTS.E [R243+0x3000c], desc[UR16][R100.64], !P6 ;  /* 0x3000c00064f37fae */ /* 0x000fe8000f121850 */
[----:B------:R2:W-:Y:S04]  /*81c0*/  STL.64 [R1+0xae0], R88 ;  /* 0x000ae05801007387 */ /* 0x0005e80000100a00 */
[----:B------:R-:W3:Y:S04]  /*81d0*/  LDL.LU.64 R110, [R1+0x378] ;  /* 0x00037800016e7983 */ /* 0x000ee80000300a00 */
[----:B------:R-:W-:Y:S01]  /*81e0*/  LDGSTS.E [R243+0x3400c], desc[UR16][R98.64], !P6 ;  /* 0x3400c00062f37fae */ /* 0x000fe2000f121850 */
[----:B------:R-:W-:-:S03]  /*81f0*/  IMAD.WIDE R94, R2, 0x4, R94 ;  /* 0x00000004025e7825 */ /* 0x000fc600078e025e */
[----:B------:R-:W-:Y:S01]  /*8200*/  LDGSTS.E [R243+0x3800c], desc[UR16][R96.64], !P6 ;  /* 0x3800c00060f37fae */ /* 0x000fe2000f121850 */
[----:B------:R-:W-:-:S03]  /*8210*/  IMAD.WIDE R92, R2, 0x4, R92 ;  /* 0x00000004025c7825 */ /* 0x000fc600078e025c */
[----:B------:R1:W-:Y:S04]  /*8220*/  STL.64 [R1+0x3b8], R94 ;  /* 0x0003b85e01007387 */ /* 0x0003e80000100a00 */
[----:B----4-:R-:W4:Y:S01]  /*8230*/  LDL.LU.64 R100, [R1+0x370] ;  /* 0x0003700001647983 */ /* 0x010f220000300a00 */
[----:B------:R-:W-:-:S03]  /*8240*/  IMAD.WIDE R90, R2, 0x4, R90 ;  /* 0x00000004025a7825 */ /* 0x000fc600078e025a */
[----:B------:R2:W-:Y:S04]  /*8250*/  LDGSTS.E [R243+0x3c00c], desc[UR16][R88.64], !P6 ;  /* 0x3c00c00058f37fae */ /* 0x0005e8000f121850 */
[----:B------:R-:W-:Y:S04]  /*8260*/  STL.64 [R1+0x3b0], R92 ;  /* 0x0003b05c01007387 */ /* 0x000fe80000100a00 */
[----:B------:R-:W4:Y:S04]  /*8270*/  LDL.LU.64 R98, [R1+0x368] ;  /* 0x0003680001627983 */ /* 0x000f280000300a00 */
[----:B------:R-:W-:Y:S04]  /*8280*/  STL.64 [R1+0x3c8], R90 ;  /* 0x0003c85a01007387 */ /* 0x000fe80000100a00 */
[----:B------:R-:W4:Y:S04]  /*8290*/  LDL.LU.64 R96, [R1+0x360] ;  /* 0x0003600001607983 */ /* 0x000f280000300a00 */
[----:B------:R-:W-:Y:S04]  /*82a0*/  LDGSTS.E [R245+0x20000], desc[UR16][R94.64], !P0 ;  /* 0x200000005ef57fae */ /* 0x000fe8000c121850 */
[----:B------:R-:W-:Y:S04]  /*82b0*/  LDGSTS.E [R245+0x24000], desc[UR16][R92.64], !P0 ;  /* 0x240000005cf57fae */ /* 0x000fe8000c121850 */
[----:B------:R-:W-:Y:S01]  /*82c0*/  LDGSTS.E [R245+0x28000], desc[UR16][R90.64], !P0 ;  /* 0x280000005af57fae */ /* 0x000fe2000c121850 */
[----:B--2---:R-:W-:-:S05]  /*82d0*/  IMAD.WIDE R88, R2, 0x4, R108 ;  /* 0x0000000402587825 */ /* 0x004fca00078e026c */
[----:B------:R3:W-:Y:S04]  /*82e0*/  STL.64 [R1+0x3d0], R88 ;  /* 0x0003d05801007387 */ /* 0x0007e80000100a00 */
[----:B------:R3:W-:Y:S04]  /*82f0*/  LDGSTS.E [R245+0x2c000], desc[UR16][R88.64], !P0 ;  /* 0x2c00000058f57fae */ /* 0x0007e8000c121850 */
[----:B------:R-:W2:Y:S04]  /*8300*/  LDL.LU.64 R108, [R1+0x358] ;  /* 0x00035800016c7983 */ /* 0x000ea80000300a00 */
[----:B-1----:R-:W2:Y:S01]  /*8310*/  LDL.LU.64 R94, [R1+0x350] ;  /* 0x00035000015e7983 */ /* 0x002ea20000300a00 */
[----:B---3--:R-:W-:-:S03]  /*8320*/  IMAD.WIDE R88, R2, 0x4, R106 ;  /* 0x0000000402587825 */ /* 0x008fc600078e026a */
[----:B------:R-:W3:Y:S04]  /*8330*/  LDL.LU.64 R92, [R1+0x348] ;  /* 0x00034800015c7983 */ /* 0x000ee80000300a00 */
[----:B------:R-:W3:Y:S01]  /*8340*/  LDL.LU.64 R90, [R1+0x340] ;  /* 0x00034000015a7983 */ /* 0x000ee20000300a00 */
[----:B------:R-:W-:-:S03]  /*8350*/  IMAD.WIDE R106, R2, 0x4, R104 ;  /* 0x00000004026a7825 */ /* 0x000fc600078e0268 */
[----:B------:R1:W-:Y:S01]  /*8360*/  STL.64 [R1+0x438], R88 ;  /* 0x0004385801007387 */ /* 0x0003e20000100a00 */
[----:B------:R-:W-:-:S03]  /*8370*/  VIADD R4, R86, 0xffffffb3 ;  /* 0xffffffb356047836 */ /* 0x000fc60000000000 */
[----:B------:R3:W-:Y:S01]  /*8380*/  LDGSTS.E [R245+0x20004], desc[UR16][R88.64], !P2 ;  /* 0x2000400058f57fae */ /* 0x0007e2000d121850 */
[----:B------:R-:W4:Y:S01]  /*8390*/  LDC R86, c[0x0][0x230] ;  /* 0x00008c00ff567b82 */ /* 0x000f220000000800 */
[C---:B------:R-:W-:Y:S02]  /*83a0*/  IMAD.WIDE R104, R2.reuse, 0x4, R102 ;  /* 0x0000000402687825 */ /* 0x040fe400078e0266 */
[----:B------:R4:W-:Y:S04]  /*83b0*/  STL.64 [R1+0x458], R106 ;  /* 0x0004586a01007387 */ /* 0x0009e80000100a00 */
[----:B------:R4:W-:Y:S01]  /*83c0*/  STL.64 [R1+0x478], R104 ;  /* 0x0004786801007387 */ /* 0x0009e20000100a00 */
[----:B------:R-:W-:Y:S01]  /*83d0*/  IMAD.WIDE R102, R2, 0x4, R250 ;  /* 0x0000000402667825 */ /* 0x000fe200078e02fa */
[----:B------:R-:W-:-:S02]  /*83e0*/  ISETP.GE.U32.AND P5, PT, R4, 0x7fffff74, PT ;  /* 0x7fffff740400780c */ /* 0x000fc40003fa6070 */
[----:B------:R-:W3:Y:S04]  /*83f0*/  LDL.LU.64 R250, [R1+0x18] ;  /* 0x0000180001fa7983 */ /* 0x000ee80000300a00 */
[----:B------:R4:W-:Y:S04]  /*8400*/  STL.64 [R1+0x508], R102 ;  /* 0x0005086601007387 */ /* 0x0009e80000100a00 */
[----:B------:R-:W3:Y:S01]  /*8410*/  LDL.LU.64 R130, [R1+0x10] ;  /* 0x0000100001827983 */ /* 0x000ee20000300a00 */
[----:B------:R-:W-:Y:S02]  /*8420*/  VIADD R4, R5, 0xffffffb2 ;  /* 0xffffffb205047836 */ /* 0x000fe40000000000 */
[----:B------:R-:W4:Y:S01]  /*8430*/  LDC R5, c[0x0][0x230] ;  /* 0x00008c00ff057b82 */ /* 0x000f220000000800 */
[----:B-1----:R-:W3:Y:S02]  /*8440*/  LDL.LU.64 R88, [R1+0x8] ;  /* 0x0000080001587983 */ /* 0x002ee40000300a00 */
[----:B------:R-:W-:Y:S01]  /*8450*/  ISETP.GE.U32.AND P6, PT, R4, 0x7fffff73, PT ;  /* 0x7fffff730400780c */ /* 0x000fe20003fc6070 */
[----:B------:R-:W-:Y:S01]  /*8460*/  VIADD R4, R84, 0xffffffb1 ;  /* 0xffffffb154047836 */ /* 0x000fe20000000000 */
[----:B------:R-:W-:Y:S03]  /*8470*/  LDGSTS.E [R245+0x24004], desc[UR16][R106.64], !P2 ;  /* 0x240040006af57fae */ /* 0x000fe6000d121850 */
[----:B------:R-:W1:Y:S01]  /*8480*/  LDC R84, c[0x0][0x230] ;  /* 0x00008c00ff547b82 */ /* 0x000e620000000800 */
[----:B------:R-:W-:Y:S01]  /*8490*/  ISETP.GE.U32.AND P0, PT, R4, 0x7fffff72, PT ;  /* 0x7fffff720400780c */ /* 0x000fe20003f06070 */
[----:B------:R-:W-:Y:S01]  /*84a0*/  IMAD.WIDE R110, R2, 0x4, R110 ;  /* 0x00000004026e7825 */ /* 0x000fe200078e026e */
[----:B----4-:R-:W-:Y:S01]  /*84b0*/  IADD3 R4, R86, -0x50, RZ ;  /* 0xffffffb056047810 */ /* 0x010fe20007ffe0ff */
[----:B------:R-:W-:Y:S04]  /*84c0*/  LDGSTS.E [R245+0x28004], desc[UR16][R104.64], !P2 ;  /* 0x2800400068f57fae */ /* 0x000fe8000d121850 */
[----:B------:R-:W4:Y:S04]  /*84d0*/  LDL.LU.64 R86, [R1] ;  /* 0x0000000001567983 */ /* 0x000f280000300a00 */
[----:B------:R-:W4:Y:S04]  /*84e0*/  LDL.LU.64 R106, [R1+0xc70] ;  /* 0x000c7000016a7983 */ /* 0x000f280000300a00 */
[----:B------:R-:W-:Y:S01]  /*84f0*/  LDGSTS.E [R245+0x2c004], desc[UR16][R102.64], !P2 ;  /* 0x2c00400066f57fae */ /* 0x000fe2000d121850 */
[----:B------:R-:W-:Y:S01]  /*8500*/  ISETP.GE.U32.AND P2, PT, R4, 0x7fffff71, PT ;  /* 0x7fffff710400780c */ /* 0x000fe20003f46070 */
[----:B------:R-:W-:-:S02]  /*8510*/  IMAD.WIDE R100, R2, 0x4, R100 ;  /* 0x0000000402647825 */ /* 0x000fc400078e0264 */
[----:B------:R-:W4:Y:S02]  /*8520*/  LDL.LU.64 R104, [R1+0xc68] ;  /* 0x000c680001687983 */ /* 0x000f240000300a00 */
[----:B------:R-:W-:Y:S02]  /*8530*/  VIADD R4, R5, 0xffffff97 ;  /* 0xffffff9705047836 */ /* 0x000fe40000000000 */
[----:B------:R-:W-:Y:S01]  /*8540*/  LDGSTS.E [R245+0x20008], desc[UR16][R110.64], !P1 ;  /* 0x200080006ef57fae */ /* 0x000fe2000c921850 */
[----:B------:R-:W1:Y:S03]  /*8550*/  LDC R5, c[0x0][0x230] ;  /* 0x00008c00ff057b82 */ /* 0x000e660000000800 */
[----:B------:R-:W4:Y:S01]  /*8560*/  LDL.LU.64 R102, [R1+0xc60] ;  /* 0x000c600001667983 */ /* 0x000f220000300a00 */
[----:B------:R-:W-:-:S03]  /*8570*/  IMAD.WIDE R98, R2, 0x4, R98 ;  /* 0x0000000402627825 */ /* 0x000fc600078e0262 */
[----:B------:R1:W-:Y:S04]  /*8580*/  STL.64 [R1+0x530], R110 ;  /* 0x0005306e01007387 */ /* 0x0003e80000100a00 */
[----:B------:R1:W-:Y:S01]  /*8590*/  STL.64 [R1+0x558], R100 ;  /* 0x0005586401007387 */ /* 0x0003e20000100a00 */
[----:B------:R-:W-:-:S03]  /*85a0*/  IMAD.WIDE R96, R2, 0x4, R96 ;  /* 0x0000000402607825 */ /* 0x000fc600078e0260 */
[----:B------:R-:W-:Y:S04]  /*85b0*/  LDGSTS.E [R245+0x24008], desc[UR16][R100.64], !P1 ;  /* 0x2400800064f57fae */ /* 0x000fe8000c921850 */
[----:B-1----:R-:W4:Y:S04]  /*85c0*/  LDL.LU.64 R110, [R1+0xc58] ;  /* 0x000c5800016e7983 */ /* 0x002f280000300a00 */
[----:B------:R-:W-:Y:S04]  /*85d0*/  LDGSTS.E [R245+0x28008], desc[UR16][R98.64], !P1 ;  /* 0x2800800062f57fae */ /* 0x000fe8000c921850 */
[----:B------:R1:W-:Y:S04]  /*85e0*/  STL.64 [R1+0x580], R98 ;  /* 0x0005806201007387 */ /* 0x0003e80000100a00 */
[----:B------:R-:W-:Y:S01]  /*85f0*/  LDGSTS.E [R245+0x2c008], desc[UR16][R96.64], !P1 ;  /* 0x2c00800060f57fae */ /* 0x000fe2000c921850 */
[----:B------:R-:W-:-:S03]  /*8600*/  ISETP.GE.U32.AND P1, PT, R4, 0x7fffff58, PT ;  /* 0x7fffff580400780c */ /* 0x000fc60003f26070 */
[----:B------:R-:W4:Y:S04]  /*8610*/  LDL.LU.64 R100, [R1+0xc50] ;  /* 0x000c500001647983 */ /* 0x000f280000300a00 */
[----:B------:R1:W-:Y:S04]  /*8620*/  STL.64 [R1+0x5b8], R96 ;  /* 0x0005b86001007387 */ /* 0x0003e80000100a00 */
[----:B-1----:R-:W4:Y:S04]  /*8630*/  LDL.LU.64 R98, [R1+0xc48] ;  /* 0x000c480001627983 */ /* 0x002f280000300a00 */
[----:B------:R-:W4:Y:S01]  /*8640*/  LDL.LU.64 R96, [R1+0xc40] ;  /* 0x000c400001607983 */ /* 0x000f220000300a00 */
[----:B--2---:R-:W-:-:S04]  /*8650*/  IMAD.WIDE R108, R2, 0x4, R108 ;  /* 0x00000004026c7825 */ /* 0x004fc800078e026c */
[C---:B------:R-:W-:Y:S01]  /*8660*/  IMAD.WIDE R94, R2.reuse, 0x4, R94 ;  /* 0x00000004025e7825 */ /* 0x040fe200078e025e */
[----:B------:R1:W-:Y:S03]  /*8670*/  STL.64 [R1+0x5e8], R108 ;  /* 0x0005e86c01007387 */ /* 0x0003e60000100a00 */
[C---:B---3--:R-:W-:Y:S01]  /*8680*/  IMAD.WIDE R92, R2.reuse, 0x4, R92 ;  /* 0x00000004025c7825 */ /* 0x048fe200078e025c */
[----:B------:R2:W-:Y:S03]  /*8690*/  STL.64 [R1+0x610], R94 ;  /* 0x0006105e01007387 */ /* 0x0005e60000100a00 */
[C---:B------:R-:W-:Y:S01]  /*86a0*/  IMAD.WIDE R90, R2.reuse, 0x4, R90 ;  /* 0x00000004025a7825 */ /* 0x040fe200078e025a */
[----:B------:R-:W-:Y:S04]  /*86b0*/  LDGSTS.E [R245+0x2000c], desc[UR16][R108.64], !P4 ;  /* 0x2000c0006cf57fae */ /* 0x000fe8000e121850 */
[----:B------:R-:W-:Y:S04]  /*86c0*/  LDGSTS.E [R245+0x2400c], desc[UR16][R94.64], !P4 ;  /* 0x2400c0005ef57fae */ /* 0x000fe8000e121850 */
[----:B------:R-:W-:Y:S04]  /*86d0*/  LDGSTS.E [R245+0x2800c], desc[UR16][R92.64], !P4 ;  /* 0x2800c0005cf57fae */ /* 0x000fe8000e121850 */
[----:B-1----:R-:W3:Y:S04]  /*86e0*/  LDL.LU.64 R108, [R1+0xc38] ;  /* 0x000c3800016c7983 */ /* 0x002ee80000300a00 */
[----:B------:R1:W-:Y:S04]  /*86f0*/  STL.64 [R1+0x630], R92 ;  /* 0x0006305c01007387 */ /* 0x0003e80000100a00 */
[----:B--2---:R-:W2:Y:S01]  /*8700*/  LDL.LU.64 R94, [R1+0xc30] ;  /* 0x000c3000015e7983 */ /* 0x004ea20000300a00 */
[----:B------:R-:W-:-:S03]  /*8710*/  IMAD.WIDE R250, R2, 0x4, R250 ;  /* 0x0000000402fa7825 */ /* 0x000fc600078e02fa */
[----:B------:R1:W-:Y:S04]  /*8720*/  STL.64 [R1+0x648], R90 ;  /* 0x0006485a01007387 */ /* 0x0003e80000100a00 */
[----:B-1----:R-:W3:Y:S01]  /*8730*/  LDL.LU.64 R92, [R1+0xc28] ;  /* 0x000c2800015c7983 */ /* 0x002ee20000300a00 */
[----:B------:R-:W-:-:S03]  /*8740*/  IMAD.WIDE R130, R2, 0x4, R130 ;  /* 0x0000000402827825 */ /* 0x000fc600078e0282 */
[----:B------:R-:W-:Y:S04]  /*8750*/  LDGSTS.E [R245+0x2c00c], desc[UR16][R90.64], !P4 ;  /* 0x2c00c0005af57fae */ /* 0x000fe8000e121850 */
[----:B------:R-:W-:Y:S01]  /*8760*/  LDGSTS.E [R245+0x30000], desc[UR16][R250.64], !P1 ;  /* 0x30000000faf57fae */ /* 0x000fe2000c921850 */
[----:B------:R-:W-:Y:S02]  /*8770*/  VIADD R4, R85, 0xffffff96 ;  /* 0xffffff9655047836 */ /* 0x000fe40000000000 */
[----:B------:R-:W-:Y:S01]  /*8780*/  IMAD.WIDE R88, R2, 0x4, R88 ;  /* 0x0000000402587825 */ /* 0x000fe200078e0258 */
[----:B------:R-:W-:Y:S01]  /*8790*/  LDGSTS.E [R245+0x34000], desc[UR16][R130.64], !P1 ;  /* 0x3400000082f57fae */ /* 0x000fe2000c921850 */
[----:B------:R-:W1:Y:S03]  /*87a0*/  LDC R85, c[0x0][0x230] ;  /* 0x00008c00ff557b82 */ /* 0x000e660000000800 */
[----:B------:R-:W3:Y:S04]  /*87b0*/  LDL.LU.64 R90, [R1+0xc20] ;  /* 0x000c2000015a7983 */ /* 0x000ee80000300a00 */
[----:B------:R4:W-:Y:S04]  /*87c0*/  STL.64 [R1+0x748], R250 ;  /* 0x000748fa01007387 */ /* 0x0009e80000100a00 */
[----:B------:R-:W-:Y:S01]  /*87d0*/  STL.64 [R1+0x798], R130 ;  /* 0x0007988201007387 */ /* 0x000fe20000100a00 */
[----:B------:R-:W-:Y:S01]  /*87e0*/  ISETP.GE.U32.AND P4, PT, R4, 0x7fffff57, PT ;  /* 0x7fffff570400780c */ /* 0x000fe20003f86070 */
[----:B----4-:R-:W-:-:S02]  /*87f0*/  IMAD.WIDE R86, R2, 0x4, R86 ;  /* 0x0000000402567825 */ /* 0x010fc400078e0256 */
[----:B------:R-:W-:Y:S04]  /*8800*/  LDGSTS.E [R245+0x38000], desc[UR16][R88.64], !P1 ;  /* 0x3800000058f57fae */ /* 0x000fe8000c921850 */
[----:B------:R-:W4:Y:S04]  /*8810*/  LDL.LU.64 R250, [R1+0xc18] ;  /* 0x000c180001fa7983 */ /* 0x000f280000300a00 */
[----:B------:R-:W-:Y:S04]  /*8820*/  STL.64 [R1+0x7c8], R88 ;  /* 0x0007c85801007387 */ /* 0x000fe80000100a00 */
[----:B------:R2:W-:Y:S04]  /*8830*/  STL.64 [R1+0x840], R86 ;  /* 0x0008405601007387 */ /* 0x0005e80000100a00 */
[----:B------:R2:W-:Y:S02]  /*8840*/  LDGSTS.E [R245+0x3c000], desc[UR16][R86.64], !P1 ;  /* 0x3c00000056f57fae */ /* 0x0005e4000c921850 */
[----:B--2---:R-:W-:-:S04]  /*8850*/  IMAD.WIDE R86, R2, 0x4, R94 ;  /* 0x0000000402567825 */ /* 0x004fc800078e025e */
[----:B---3--:R-:W-:-:S04]  /*8860*/  IMAD.WIDE R88, R2, 0x4, R92 ;  /* 0x0000000402587825 */ /* 0x008fc800078e025c */
[----:B------:R-:W-:-:S04]  /*8870*/  IMAD.WIDE R90, R2, 0x4, R90 ;  /* 0x00000004025a7825 */ /* 0x000fc800078e025a */
[----:B----4-:R-:W-:-:S05]  /*8880*/  IMAD.WIDE R130, R2, 0x4, R250 ;  /* 0x0000000402827825 */ /* 0x010fca00078e02fa */
[----:B------:R-:W-:Y:S04]  /*8890*/  STL.64 [R1+0x880], R130 ;  /* 0x0008808201007387 */ /* 0x000fe80000100a00 */
[----:B------:R-:W-:Y:S04]  /*88a0*/  STL.64 [R1+0x8c0], R90 ;  /* 0x0008c05a01007387 */ /* 0x000fe80000100a00 */
[----:B------:R-:W-:Y:S04]  /*88b0*/  LDGSTS.E [R245+0x30004], desc[UR16][R130.64], !P4 ;  /* 0x3000400082f57fae */ /* 0x000fe8000e121850 */
[----:B------:R2:W-:Y:S04]  /*88c0*/  STL.64 [R1+0x8f8], R88 ;  /* 0x0008f85801007387 */ /* 0x0005e80000100a00 */
[----:B------:R-:W-:Y:S04]  /*88d0*/  LDGSTS.E [R245+0x34004], desc[UR16][R90.64], !P4 ;  /* 0x340040005af57fae */ /* 0x000fe8000e121850 */
[----:B------:R3:W-:Y:S04]  /*88e0*/  STL.64 [R1+0x938], R86 ;  /* 0x0009385601007387 */ /* 0x0007e80000100a00 */
[----:B------:R-:W-:Y:S01]  /*88f0*/  LDGSTS.E [R245+0x38004], desc[UR16][R88.64], !P4 ;  /* 0x3800400058f57fae */ /* 0x000fe2000e121850 */
[----:B------:R-:W-:-:S02]  /*8900*/  VIADD R4, R84, 0xffffff95 ;  /* 0xffffff9554047836 */ /* 0x000fc40000000000 */
[----:B------:R-:W-:Y:S01]  /*8910*/  IMAD.WIDE R108, R2, 0x4, R108 ;  /* 0x00000004026c7825 */ /* 0x000fe200078e026c */
[----:B------:R3:W-:Y:S01]  /*8920*/  LDGSTS.E [R245+0x3c004], desc[UR16][R86.64], !P4 ;  /* 0x3c00400056f57fae */ /* 0x0007e2000e121850 */
[----:B------:R-:W4:Y:S03]  /*8930*/  LDC R84, c[0x0][0x230] ;  /* 0x00008c00ff547b82 */ /* 0x000f260000000800 */
[----:B--2---:R-:W2:Y:S04]  /*8940*/  LDL.LU.64 R88, [R1+0x338] ;  /* 0x0003380001587983 */ /* 0x004ea80000300a00 */
[----:B------:R-:W4:Y:S04]  /*8950*/  LDL.LU.64 R130, [R1+0x330] ;  /* 0x0003300001827983 */ /* 0x000f280000300a00 */
[----:B------:R-:W4:Y:S04]  /*8960*/  LDL.LU.64 R90, [R1+0x328] ;  /* 0x00032800015a7983 */ /* 0x000f280000300a00 */
[----:B------:R-:W4:Y:S01]  /*8970*/  LDL.LU.64 R250, [R1+0x320] ;  /* 0x0003200001fa7983 */ /* 0x000f220000300a00 */
[----:B------:R-:W-:-:S02]  /*8980*/  ISETP.GE.U32.AND P1, PT, R4, 0x7fffff56, PT ;  /* 0x7fffff560400780c */ /* 0x000fc40003f26070 */
[----:B------:R-:W-:Y:S01]  /*8990*/  IADD3 R4, R5, -0x6c, RZ ;  /* 0xffffff9405047810 */ /* 0x000fe20007ffe0ff */
[----:B------:R-:W-:Y:S01]  /*89a0*/  IMAD.WIDE R94, R2, 0x4, R96 ;  /* 0x00000004025e7825 */ /* 0x000fe200078e0260 */
[----:B------:R-:W-:Y:S01]  /*89b0*/  STL.64 [R1+0x970], R108 ;  /* 0x0009706c01007387 */ /* 0x000fe20000100a00 */
[----:B------:R-:W1:Y:S01]  /*89c0*/  LDC R5, c[0x0][0x230] ;  /* 0x00008c00ff057b82 */ /* 0x000e620000000800 */
[----:B------:R-:W-:Y:S01]  /*89d0*/  ISETP.GE.U32.AND P4, PT, R4, 0x7fffff55, PT ;  /* 0x7fffff550400780c */ /* 0x000fe20003f86070 */
[C---:B------:R-:W-:Y:S01]  /*89e0*/  IMAD.WIDE R92, R2.reuse, 0x4, R98 ;  /* 0x00000004025c7825 */ /* 0x040fe200078e0262 */
[----:B------:R3:W-:Y:S03]  /*89f0*/  STL.64 [R1+0x9b0], R94 ;  /* 0x0009b05e01007387 */ /* 0x0007e60000100a00 */
[C---:B---3--:R-:W-:Y:S01]  /*8a00*/  IMAD.WIDE R86, R2.reuse, 0x4, R100 ;  /* 0x0000000402567825 */ /* 0x048fe200078e0264 */
[----:B------:R3:W-:Y:S03]  /*8a10*/  STL.64 [R1+0x9e8], R92 ;  /* 0x0009e85c01007387 */ /* 0x0007e60000100a00 */
[C---:B------:R-:W-:Y:S01]  /*8a20*/  IMAD.WIDE R98, R2.reuse, 0x4, R110 ;  /* 0x0000000402627825 */ /* 0x040fe200078e026e */
[----:B------:R-:W-:Y:S03]  /*8a30*/  LDGSTS.E [R245+0x30008], desc[UR16][R108.64], !P1 ;  /* 0x300080006cf57fae */ /* 0x000fe6000c921850 */
[C---:B------:R-:W-:Y:S01]  /*8a40*/  IMAD.WIDE R96, R2.reuse, 0x4, R102 ;  /* 0x0000000402607825 */ /* 0x040fe200078e0266 */
[----:B------:R3:W-:Y:S04]  /*8a50*/  STL.64 [R1+0xa20], R86 ;  /* 0x000a205601007387 */ /* 0x0007e80000100a00 */
[----:B------:R3:W-:Y:S04]  /*8a60*/  LDGSTS.E [R245+0x34008], desc[UR16][R94.64], !P1 ;  /* 0x340080005ef57fae */ /* 0x0007e8000c921850 */
[----:B------:R-:W4:Y:S04]  /*8a70*/  LDL.LU.64 R100, [R1+0x300] ;  /* 0x0003000001647983 */ /* 0x000f280000300a00 */
[----:B------:R3:W-:Y:S04]  /*8a80*/  LDGSTS.E [R245+0x38008], desc[UR16][R92.64], !P1 ;  /* 0x380080005cf57fae */ /* 0x0007e8000c921850 */
[----:B------:R-:W4:Y:S01]  /*8a90*/  LDL.LU.64 R110, [R1+0x308] ;  /* 0x00030800016e7983 */ /* 0x000f220000300a00 */
[----:B---3--:R-:W-:-:S03]  /*8aa0*/  IMAD.WIDE R94, R2, 0x4, R104 ;  /* 0x00000004025e7825 */ /* 0x008fc600078e0268 */
[----:B------:R-:W3:Y:S01]  /*8ab0*/  LDL.LU.64 R102, [R1+0x310] ;  /* 0x0003100001667983 */ /* 0x000ee20000300a00 */
[----:B------:R-:W-:-:S03]  /*8ac0*/  IMAD.WIDE R92, R2, 0x4, R106 ;  /* 0x00000004025c7825 */ /* 0x000fc600078e026a */
[----:B------:R1:W-:Y:S04]  /*8ad0*/  STL.64 [R1+0xa58], R98 ;  /* 0x000a586201007387 */ /* 0x0003e80000100a00 */
[----:B------:R1:W-:Y:S04]  /*8ae0*/  LDGSTS.E [R245+0x3c008], desc[UR16][R86.64], !P1 ;  /* 0x3c00800056f57fae */ /* 0x0003e8000c921850 */
[----:B------:R-:W3:Y:S04]  /*8af0*/  LDL.LU.64 R104, [R1+0x318] ;  /* 0x0003180001687983 */ /* 0x000ee80000300a00 */
[----:B------:R1:W-:Y:S04]  /*8b00*/  STL.64 [R1+0xa80], R96 ;  /* 0x000a806001007387 */ /* 0x0003e80000100a00 */
[----:B------:R-:W-:Y:S01]  /*8b10*/  LDGSTS.E [R245+0x3000c], desc[UR16][R98.64], !P4 ;  /* 0x3000c00062f57fae */ /* 0x000fe2000e121850 */
[----:B-1----:R-:W1:Y:S03]  /*8b20*/  LDC R86, c[0x0][0x230] ;  /* 0x00008c00ff567b82 */ /* 0x002e660000000800 */
[----:B------:R1:W-:Y:S04]  /*8b30*/  STL.64 [R1+0xaa8], R94 ;  /* 0x000aa85e01007387 */ /* 0x0003e80000100a00 */
[----:B------:R-:W-:Y:S04]  /*8b40*/  LDGSTS.E [R245+0x3400c], desc[UR16][R96.64], !P4 ;  /* 0x3400c00060f57fae */ /* 0x000fe8000e121850 */
[----:B------:R4:W-:Y:S04]  /*8b50*/  STL.64 [R1+0xac0], R92 ;  /* 0x000ac05c01007387 */ /* 0x0009e80000100a00 */
[----:B------:R-:W-:Y:S04]  /*8b60*/  LDGSTS.E [R245+0x3800c], desc[UR16][R94.64], !P4 ;  /* 0x3800c0005ef57fae */ /* 0x000fe8000e121850 */
[----:B------:R4:W-:Y:S04]  /*8b70*/  LDGSTS.E [R245+0x3c00c], desc[UR16][R92.64], !P4 ;  /* 0x3c00c0005cf57fae */ /* 0x0009e8000e121850 */
[----:B------:R-:W3:Y:S04]  /*8b80*/  LDL.LU.64 R98, [R1+0x2f8] ;  /* 0x0002f80001627983 */ /* 0x000ee80000300a00 */
[----:B------:R-:W3:Y:S04]  /*8b90*/  LDL.LU.64 R96, [R1+0x2f0] ;  /* 0x0002f00001607983 */ /* 0x000ee80000300a00 */
[----:B-1----:R-:W3:Y:S04]  /*8ba0*/  LDL.LU.64 R94, [R1+0x2e8] ;  /* 0x0002e800015e7983 */ /* 0x002ee80000300a00 */
[----:B------:R-:W3:Y:S01]  /*8bb0*/  LDL.LU.64 R108, [R1+0x2e0] ;  /* 0x0002e000016c7983 */ /* 0x000ee20000300a00 */
[----:B--2---:R-:W-:-:S04]  /*8bc0*/  IMAD.WIDE R88, R2, 0x4, R88 ;  /* 0x0000000402587825 */ /* 0x004fc800078e0258 */
[C---:B----4-:R-:W-:Y:S01]  /*8bd0*/  IMAD.WIDE R130, R2.reuse, 0x4, R130 ;  /* 0x0000000402827825 */ /* 0x050fe200078e0282 */
[----:B------:R1:W-:Y:S03]  /*8be0*/  STL.64 [R1+0x338], R88 ;  /* 0x0003385801007387 */ /* 0x0003e60000100a00 */
[C---:B------:R-:W-:Y:S01]  /*8bf0*/  IMAD.WIDE R244, R2.reuse, 0x4, R90 ;  /* 0x0000000402f47825 */ /* 0x040fe200078e025a */
[----:B------:R2:W-:Y:S03]  /*8c00*/  STL.64 [R1+0x330], R130 ;  /* 0x0003308201007387 */ /* 0x0005e60000100a00 */
[----:B------:R-:W-:Y:S01]  /*8c10*/  IMAD.WIDE R106, R2, 0x4, R250 ;  /* 0x00000004026a7825 */ /* 0x000fe200078e02fa */
[----:B------:R-:W-:Y:S04]  /*8c20*/  STL.64 [R1+0x328], R244 ;  /* 0x000328f401007387 */ /* 0x000fe80000100a00 */
[----:B------:R-:W4:Y:S04]  /*8c30*/  LDL.LU.64 R92, [R1+0x2d8] ;  /* 0x0002d800015c7983 */ /* 0x000f280000300a00 */
[----:B------:R3:W-:Y:S04]  /*8c40*/  STL.64 [R1+0x320], R106 ;  /* 0x0003206a01007387 */ /* 0x0007e80000100a00 */
[----:B------:R-:W-:Y:S04]  /*8c50*/  LDGSTS.E [R246+0x20000], desc[UR16][R88.64], !P5 ;  /* 0x2000000058f67fae */ /* 0x000fe8000e921850 */
[----:B------:R-:W4:Y:S04]  /*8c60*/  LDL.LU.64 R90, [R1+0x2d0] ;  /* 0x0002d000015a7983 */ /* 0x000f280000300a00 */
[----:B------:R-:W-:Y:S04]  /*8c70*/  LDGSTS.E [R246+0x24000], desc[UR16][R130.64], !P5 ;  /* 0x2400000082f67fae */ /* 0x000fe8000e921850 */
[----:B-1----:R-:W4:Y:S04]  /*8c80*/  LDL.LU.64 R88, [R1+0x2c8] ;  /* 0x0002c80001587983 */ /* 0x002f280000300a00 */
[----:B------:R-:W4:Y:S04]  /*8c90*/  LDL.LU.64 R250, [R1+0x2c0] ;  /* 0x0002c00001fa7983 */ /* 0x000f280000300a00 */
[----:B--2---:R-:W2:Y:S01]  /*8ca0*/  LDL.LU.64 R130, [R1+0xc10] ;  /* 0x000c100001827983 */ /* 0x004ea20000300a00 */
[----:B------:R-:W-:-:S02]  /*8cb0*/  VIADD R4, R85, 0xffffffaf ;  /* 0xffffffaf55047836 */ /* 0x000fc40000000000 */
[----:B------:R-:W1:Y:S01]  /*8cc0*/  LDC R85, c[0x0][0x230] ;  /* 0x00008c00ff557b82 */ /* 0x000e620000000800 */
[----:B------:R-:W-:Y:S02]  /*8cd0*/  LDGSTS.E [R246+0x28000], desc[UR16][R244.64], !P5 ;  /* 0x28000000f4f67fae */ /* 0x000fe4000e921850 */
[----:B------:R-:W-:Y:S01]  /*8ce0*/  ISETP.GE.U32.AND P1, PT, R4, 0x7fffff70, PT ;  /* 0x7fffff700400780c */ /* 0x000fe20003f26070 */
[----:B------:R-:W-:Y:S01]  /*8cf0*/  VIADD R4, R84, 0xffffffae ;  /* 0xffffffae54047836 */ /* 0x000fe20000000000 */
[----:B------:R3:W-:Y:S03]  /*8d00*/  LDGSTS.E [R246+0x2c000], desc[UR16][R106.64], !P5 ;  /* 0x2c0000006af67fae */ /* 0x0007e6000e921850 */
[----:B------:R-:W1:Y:S01]  /*8d10*/  LDC R84, c[0x0][0x230] ;  /* 0x00008c00ff547b82 */ /* 0x000e620000000800 */
[----:B------:R-:W-:Y:S01]  /*8d20*/  ISETP.GE.U32.AND P4, PT, R4, 0x7fffff6f, PT ;  /* 0x7fffff6f0400780c */ /* 0x000fe20003f86070 */
[----:B------:R-:W-:-:S02]  /*8d30*/  VIADD R4, R5, 0xffffffad ;  /* 0xffffffad05047836 */ /* 0x000fc40000000000 */
[----:B------:R-:W-:-:S04]  /*8d40*/  IMAD.WIDE R100, R2, 0x4, R100 ;  /* 0x0000000402647825 */ /* 0x000fc800078e0264 */
[----:B---3--:R-:W-:Y:S01]  /*8d50*/  IMAD.WIDE R106, R2, 0x4, R104 ;  /* 0x00000004026a7825 */ /* 0x008fe200078e0268 */
[----:B------:R-:W-:Y:S01]  /*8d60*/  ISETP.GE.U32.AND P5, PT, R4, 0x7fffff6e, PT ;  /* 0x7fffff6e0400780c */ /* 0x000fe20003fa6070 */
[----:B------:R-:W3:Y:S02]  /*8d70*/  LDC R5, c[0x0][0x230] ;  /* 0x00008c00ff057b82 */ /* 0x000ee40000000800 */
[----:B------:R-:W-:Y:S01]  /*8d80*/  IMAD.WIDE R104, R2, 0x4, R102 ;  /* 0x0000000402687825 */ /* 0x000fe200078e0266 */
[----:B------:R-:W-:Y:S01]  /*8d90*/  IADD3 R4, R86, -0x54, RZ ;  /* 0xffffffac56047810 */ /* 0x000fe20007ffe0ff */
[----:B------:R-:W-:Y:S02]  /*8da0*/  LDGSTS.E [R246+0x20004], desc[UR16][R106.64], !P6 ;  /* 0x200040006af67fae */ /* 0x000fe4000f121850 */
[----:B------:R-:W-:Y:S02]  /*8db0*/  IMAD.WIDE R102, R2, 0x4, R110 ;  /* 0x0000000402667825 */ /* 0x000fe400078e026e */
[----:B------:R-:W-:Y:S04]  /*8dc0*/  LDGSTS.E [R246+0x24004], desc[UR16][R104.64], !P6 ;  /* 0x2400400068f67fae */ /* 0x000fe8000f121850 */
[----:B------:R-:W-:Y:S04]  /*8dd0*/  STL.64 [R1+0x318], R106 ;  /* 0x0003186a01007387 */ /* 0x000fe80000100a00 */
[----:B------:R-:W-:Y:S04]  /*8de0*/  LDGSTS.E [R246+0x28004], desc[UR16][R102.64], !P6 ;  /* 0x2800400066f67fae */ /* 0x000fe8000f121850 */
[----:B------:R-:W-:Y:S04]  /*8df0*/  STL.64 [R1+0x340], R104 ;  /* 0x0003406801007387 */ /* 0x000fe80000100a00 */
[----:B------:R-:W-:Y:S01]  /*8e00*/  LDGSTS.E [R246+0x2c004], desc[UR16][R100.64], !P6 ;  /* 0x2c00400064f67fae */ /* 0x000fe2000f121850 */
[----:B------:R-:W-:Y:S01]  /*8e10*/  ISETP.GE.U32.AND P6, PT, R4, 0x7fffff6d, PT ;  /* 0x7fffff6d0400780c */ /* 0x000fe20003fc6070 */
[----:B-1----:R-:W-:-:S02]  /*8e20*/  VIADD R4, R85, 0xffffff93 ;  /* 0xffffff9355047836 */ /* 0x002fc40000000000 */
[C---:B------:R-:W-:Y:S01]  /*8e30*/  IMAD.WIDE R98, R2.reuse, 0x4, R98 ;  /* 0x0000000402627825 */ /* 0x040fe200078e0262 */
[----:B------:R-:W-:Y:S01]  /*8e40*/  STL.64 [R1+0x350], R102 ;  /* 0x0003506601007387 */ /* 0x000fe20000100a00 */
[----:B------:R-:W1:Y:S02]  /*8e50*/  LDC R85, c[0x0][0x230] ;  /* 0x00008c00ff557b82 */ /* 0x000e640000000800 */
[C---:B------:R-:W-:Y:S01]  /*8e60*/  IMAD.WIDE R96, R2.reuse, 0x4, R96 ;  /* 0x0000000402607825 */ /* 0x040fe200078e0260 */
[----:B------:R-:W-:Y:S03]  /*8e70*/  STL.64 [R1+0x470], R100 ;  /* 0x0004706401007387 */ /* 0x000fe60000100a00 */
[C---:B------:R-:W-:Y:S01]  /*8e80*/  IMAD.WIDE R94, R2.reuse, 0x4, R94 ;  /* 0x00000004025e7825 */ /* 0x040fe200078e025e */
[----:B------:R-:W-:Y:S03]  /*8e90*/  STL.64 [R1+0x500], R98 ;  /* 0x0005006201007387 */ /* 0x000fe60000100a00 */
[----:B------:R-:W-:Y:S01]  /*8ea0*/  IMAD.WIDE R86, R2, 0x4, R108 ;  /* 0x0000000402567825 */ /* 0x000fe200078e026c */
[----:B------:R-:W-:Y:S04]  /*8eb0*/  LDGSTS.E [R246+0x20008], desc[UR16][R98.64], !P0 ;  /* 0x2000800062f67fae */ /* 0x000fe8000c121850 */
[----:B------:R-:W-:Y:S04]  /*8ec0*/  STL.64 [R1+0x528], R96 ;  /* 0x0005286001007387 */ /* 0x000fe80000100a00 */
[----:B------:R-:W-:Y:S04]  /*8ed0*/  LDGSTS.E [R246+0x24008], desc[UR16][R96.64], !P0 ;  /* 0x2400800060f67fae */ /* 0x000fe8000c121850 */
[----:B------:R-:W-:Y:S04]  /*8ee0*/  STL.64 [R1+0x550], R94 ;  /* 0x0005505e01007387 */ /* 0x000fe80000100a00 */
[----:B------:R-:W-:Y:S04]  /*8ef0*/  LDGSTS.E [R246+0x28008], desc[UR16][R94.64], !P0 ;  /* 0x280080005ef67fae */ /* 0x000fe8000c121850 */
[----:B------:R3:W-:Y:S04]  /*8f00*/  STL.64 [R1+0x578], R86 ;  /* 0x0005785601007387 */ /* 0x0007e80000100a00 */
[----:B------:R3:W-:Y:S01]  /*8f10*/  LDGSTS.E [R246+0x2c008], desc[UR16][R86.64], !P0 ;  /* 0x2c00800056f67fae */ /* 0x0007e2000c121850 */
[----:B------:R-:W-:Y:S01]  /*8f20*/  ISETP.GE.U32.AND P0, PT, R4, 0x7fffff54, PT ;  /* 0x7fffff540400780c */ /* 0x000fe20003f06070 */
[----:B------:R-:W-:-:S02]  /*8f30*/  VIADD R4, R84, 0xffffff92 ;  /* 0xffffff9254047836 */ /* 0x000fc40000000000 */
[C---:B----4-:R-:W-:Y:S01]  /*8f40*/  IMAD.WIDE R92, R2.reuse, 0x4, R92 ;  /* 0x00000004025c7825 */ /* 0x050fe200078e025c */
[----:B------:R-:W4:Y:S04]  /*8f50*/  LDC R84, c[0x0][0x230] ;  /* 0x00008c00ff547b82 */ /* 0x000f280000000800 */
[----:B------:R1:W-:Y:S01]  /*8f60*/  LDGSTS.E [R246+0x2000c], desc[UR16][R92.64], !P2 ;  /* 0x2000c0005cf67fae */ /* 0x0003e2000d121850 */
[----:B------:R-:W-:-:S05]  /*8f70*/  IMAD.WIDE R90, R2, 0x4, R90 ;  /* 0x00000004025a7825 */ /* 0x000fca00078e025a */
[----:B------:R1:W-:Y:S01]  /*8f80*/  LDGSTS.E [R246+0x2400c], desc[UR16][R90.64], !P2 ;  /* 0x2400c0005af67fae */ /* 0x0003e2000d121850 */
[----:B------:R-:W-:-:S04]  /*8f90*/  IMAD.WIDE R88, R2, 0x4, R88 ;  /* 0x0000000402587825 */ /* 0x000fc800078e0258 */
[----:B---3--:R-:W-:Y:S01]  /*8fa0*/  IMAD.WIDE R86, R2, 0x4, R250 ;  /* 0x0000000402567825 */ /* 0x008fe200078e02fa */
[----:B------:R3:W-:Y:S04]  /*8fb0*/  LDGSTS.E [R246+0x2800c], desc[UR16][R88.64], !P2 ;  /* 0x2800c00058f67fae */ /* 0x0007e8000d121850 */
[----:B------:R4:W-:Y:S01]  /*8fc0*/  LDGSTS.E [R246+0x2c00c], desc[UR16][R86.64], !P2 ;  /* 0x2c00c00056f67fae */ /* 0x0009e2000d121850 */
[----:B------:R-:W-:Y:S01]  /*8fd0*/  ISETP.GE.U32.AND P2, PT, R4, 0x7fffff53, PT ;  /* 0x7fffff530400780c */ /* 0x000fe20003f46070 */
[C---:B--2---:R-:W-:Y:S02]  /*8fe0*/  IMAD.WIDE R94, R2.reuse, 0x4, R130 ;  /* 0x00000004025e7825 */ /* 0x044fe400078e0282 */
[----:B------:R1:W-:Y:S04]  /*8ff0*/  STL.64 [R1+0x5b0], R92 ;  /* 0x0005b05c01007387 */ /* 0x0003e80000100a00 */
[----:B------:R2:W-:Y:S04]  /*9000*/  STL.64 [R1+0x5e0], R90 ;  /* 0x0005e05a01007387 */ /* 0x0005e80000100a00 */
[----:B------:R3:W-:Y:S01]  /*9010*/  STL.64 [R1+0x608], R88 ;  /* 0x0006085801007387 */ /* 0x0007e20000100a00 */
[----:B-1----:R-:W-:-:S03]  /*9020*/  IMAD.WIDE R92, R2, 0x4, R112 ;  /* 0x00000004025c7825 */ /* 0x002fc600078e0270 */
[----:B------:R4:W-:Y:S01]  /*9030*/  STL.64 [R1+0x628], R86 ;  /* 0x0006285601007387 */ /* 0x0009e20000100a00 */
[----:B--2---:R-:W-:-:S03]  /*9040*/  IMAD.WIDE R90, R2, 0x4, R114 ;  /* 0x00000004025a7825 */ /* 0x004fc600078e0272 */
[----:B------:R1:W-:Y:S01]  /*9050*/  STL.64 [R1+0x728], R94 ;  /* 0x0007285e01007387 */ /* 0x0003e20000100a00 */
[----:B---3--:R-:W-:-:S03]  /*9060*/  IMAD.WIDE R88, R2, 0x4, R116 ;  /* 0x0000000402587825 */ /* 0x008fc600078e0274 */
[----:B------:R1:W-:Y:S04]  /*9070*/  LDGSTS.E [R246+0x30000], desc[UR16][R94.64], !P0 ;  /* 0x300000005ef67fae */ /* 0x0003e8000c121850 */
[----:B------:R2:W-:Y:S01]  /*9080*/  STL.64 [R1+0x740], R92 ;  /* 0x0007405c01007387 */ /* 0x0005e20000100a00 */
[----:B------:R-:W-:Y:S01]  /*9090*/  VIADD R4, R5, 0xffffff91 ;  /* 0xffffff9105047836 */ /* 0x000fe20000000000 */
[----:B----4-:R-:W3:Y:S02]  /*90a0*/  LDC R86, c[0x0][0x230] ;  /* 0x00008c00ff567b82 */ /* 0x010ee40000000800 */
[----:B------:R2:W-:Y:S01]  /*90b0*/  LDGSTS.E [R246+0x34000], desc[UR16][R92.64], !P0 ;  /* 0x340000005cf67fae */ /* 0x0005e2000c121850 */
[----:B-1----:R-:W-:-:S03]  /*90c0*/  IMAD.WIDE R94, R2, 0x4, R138 ;  /* 0x00000004025e7825 */ /* 0x002fc600078e028a */
[----:B------:R1:W-:Y:S02]  /*90d0*/  STL.64 [R1+0x778], R90 ;  /* 0x0007785a01007387 */ /* 0x0003e40000100a00 */
[----:B------:R-:W4:Y:S02]  /*90e0*/  LDC R5, c[0x0][0x230] ;  /* 0x00008c00ff057b82 */ /* 0x000f240000000800 */
[----:B------:R1:W-:Y:S01]  /*90f0*/  LDGSTS.E [R246+0x38000], desc[UR16][R90.64], !P0 ;  /* 0x380000005af67fae */ /* 0x0003e2000c121850 */
[----:B--2---:R-:W-:-:S03]  /*9100*/  IMAD.WIDE R92, R2, 0x4, R118 ;  /* 0x00000004025c7825 */ /* 0x004fc600078e0276 */
[----:B------:R2:W-:Y:S04]  /*9110*/  STL.64 [R1+0x7c0], R88 ;  /* 0x0007c05801007387 */ /* 0x0005e80000100a00 */
[----:B------:R2:W-:Y:S01]  /*9120*/  LDGSTS.E [R246+0x3c000], desc[UR16][R88.64], !P0 ;  /* 0x3c00000058f67fae */ /* 0x0005e2000c121850 */
[----:B-1----:R-:W-:-:S03]  /*9130*/  IMAD.WIDE R90, R2, 0x4, R120 ;  /* 0x00000004025a7825 */ /* 0x002fc600078e0278 */
[----:B------:R-:W-:Y:S04]  /*9140*/  STL.64 [R1+0x838], R94 ;  /* 0x0008385e01007387 */ /* 0x000fe80000100a00 */
[----:B------:R1:W-:Y:S01]  /*9150*/  LDGSTS.E [R246+0x30004], desc[UR16][R94.64], !P2 ;  /* 0x300040005ef67fae */ /* 0x0003e2000d121850 */
[----:B--2---:R-:W-:-:S03]  /*9160*/  IMAD.WIDE R88, R2, 0x4, R122 ;  /* 0x0000000402587825 */ /* 0x004fc600078e027a */
[----:B------:R-:W-:Y:S04]  /*9170*/  STL.64 [R1+0x878], R92 ;  /* 0x0008785c01007387 */ /* 0x000fe80000100a00 */
[----:B------:R-:W-:Y:S04]  /*9180*/  LDGSTS.E [R246+0x34004], desc[UR16][R92.64], !P2 ;  /* 0x340040005cf67fae */ /* 0x000fe8000d121850 */
[----:B------:R-:W-:Y:S04]  /*9190*/  STL.64 [R1+0x8b8], R90 ;  /* 0x0008b85a01007387 */ /* 0x000fe80000100a00 */
[----:B------:R-:W-:Y:S04]  /*91a0*/  LDGSTS.E [R246+0x38004], desc[UR16][R90.64], !P2 ;  /* 0x380040005af67fae */ /* 0x000fe8000d121850 */
[----:B------:R2:W-:Y:S04]  /*91b0*/  STL.64 [R1+0x8f0], R88 ;  /* 0x0008f05801007387 */ /* 0x0005e80000100a00 */
[----:B------:R-:W-:Y:S04]  /*91c0*/  LDGSTS.E [R246+0x3c004], desc[UR16][R88.64], !P2 ;  /* 0x3c00400058f67fae */ /* 0x000fe8000d121850 */
[----:B--2---:R-:W2:Y:S04]  /*91d0*/  LDL.LU.64 R88, [R1+0x2b8] ;  /* 0x0002b80001587983 */ /* 0x004ea80000300a00 */
[----:B------:R-:W3:Y:S04]  /*91e0*/  LDL.LU.64 R92, [R1+0x2b0] ;  /* 0x0002b000015c7983 */ /* 0x000ee80000300a00 */
[----:B------:R-:W4:Y:S04]  /*91f0*/  LDL.LU.64 R90, [R1+0x2a8] ;  /* 0x0002a800015a7983 */ /* 0x000f280000300a00 */
[----:B------:R-:W4:Y:S01]  /*9200*/  LDL.LU.64 R250, [R1+0x2a0] ;  /* 0x0002a00001fa7983 */ /* 0x000f220000300a00 */
[----:B------:R-:W-:-:S02]  /*9210*/  ISETP.GE.U32.AND P0, PT, R4, 0x7fffff52, PT ;  /* 0x7fffff520400780c */ /* 0x000fc40003f06070 */
[----:B------:R-:W-:Y:S01]  /*9220*/  IADD3 R4, R85, -0x70, RZ ;  /* 0xffffff9055047810 */ /* 0x000fe20007ffe0ff */
[----:B------:R-:W-:Y:S01]  /*9230*/  IMAD.WIDE R100, R2, 0x4, R140 ;  /* 0x0000000402647825 */ /* 0x000fe200078e028c */
[----:B------:R-:W4:Y:S02]  /*9240*/  LDC R85, c[0x0][0x230] ;  /* 0x00008c00ff557b82 */ /* 0x000f240000000800 */
[----:B------:R-:W-:Y:S01]  /*9250*/  ISETP.GE.U32.AND P2, PT, R4, 0x7fffff51, PT ;  /* 0x7fffff510400780c */ /* 0x000fe20003f46070 */
[C---:B------:R-:W-:Y:S01]  /*9260*/  IMAD.WIDE R98, R2.reuse, 0x4, R124 ;  /* 0x0000000402627825 */ /* 0x040fe200078e027c */
[----:B------:R-:W-:Y:S03]  /*9270*/  STL.64 [R1+0x930], R100 ;  /* 0x0009306401007387 */ /* 0x000fe60000100a00 */
[C---:B------:R-:W-:Y:S01]  /*9280*/  IMAD.WIDE R96, R2.reuse, 0x4, R126 ;  /* 0x0000000402607825 */ /* 0x040fe200078e027e */
[----:B------:R1:W-:Y:S03]  /*9290*/  STL.64 [R1+0x968], R98 ;  /* 0x0009686201007387 */ /* 0x0003e60000100a00 */
[C---:B-1----:R-:W-:Y:S01]  /*92a0*/  IMAD.WIDE R94, R2.reuse, 0x4, R128 ;  /* 0x00000004025e7825 */ /* 0x042fe200078e0280 */
[----:B------:R-:W-:Y:S03]  /*92b0*/  LDGSTS.E [R246+0x30008], desc[UR16][R100.64], !P0 ;  /* 0x3000800064f67fae */ /* 0x000fe6000c121850 */
[C---:B------:R-:W-:Y:S01]  /*92c0*/  IMAD.WIDE R106, R2.reuse, 0x4, R142 ;  /* 0x00000004026a7825 */ /* 0x040fe200078e028e */
[----:B------:R1:W-:Y:S04]  /*92d0*/  STL.64 [R1+0x9a8], R96 ;  /* 0x0009a86001007387 */ /* 0x0003e80000100a00 */
[----:B------:R1:W-:Y:S04]  /*92e0*/  LDGSTS.E [R246+0x34008], desc[UR16][R98.64], !P0 ;  /* 0x3400800062f67fae */ /* 0x0003e8000c121850 */
[----:B------:R1:W-:Y:S04]  /*92f0*/  STL.64 [R1+0x9e0], R94 ;  /* 0x0009e05e01007387 */ /* 0x0003e80000100a00 */
[----:B------:R1:W-:Y:S04]  /*9300*/  LDGSTS.E [R246+0x38008], desc[UR16][R96.64], !P0 ;  /* 0x3800800060f67fae */ /* 0x0003e8000c121850 */
[----:B------:R-:W4:Y:S01]  /*9310*/  LDL.LU.64 R104, [R1+0x298] ;  /* 0x0002980001687983 */ /* 0x000f220000300a00 */
[----:B-1----:R-:W-:-:S03]  /*9320*/  IMAD.WIDE R98, R2, 0x4, R132 ;  /* 0x0000000402627825 */ /* 0x002fc600078e0284 */
[----:B------:R1:W-:Y:S04]  /*9330*/  LDGSTS.E [R246+0x3c008], desc[UR16][R94.64], !P0 ;  /* 0x3c0080005ef67fae */ /* 0x0003e8000c121850 */
[----:B------:R-:W4:Y:S01]  /*9340*/  LDL.LU.64 R102, [R1+0x290] ;  /* 0x0002900001667983 */ /* 0x000f220000300a00 */
[----:B------:R-:W-:-:S03]  /*9350*/  IMAD.WIDE R96, R2, 0x4, R134 ;  /* 0x0000000402607825 */ /* 0x000fc600078e0286 */
[----:B------:R-:W4:Y:S01]  /*9360*/  LDL.LU.64 R110, [R1+0x288] ;  /* 0x00028800016e7983 */ /* 0x000f220000300a00 */
[----:B-1----:R-:W-:-:S03]  /*9370*/  IMAD.WIDE R94, R2, 0x4, R136 ;  /* 0x00000004025e7825 */ /* 0x002fc600078e0288 */
[----:B------:R-:W4:Y:S04]  /*9380*/  LDL.LU.64 R100, [R1+0x280] ;  /* 0x0002800001647983 */ /* 0x000f280000300a00 */
[----:B------:R-:W-:Y:S04]  /*9390*/  STL.64 [R1+0xa18], R106 ;  /* 0x000a186a01007387 */ /* 0x000fe80000100a00 */
[----:B------:R1:W-:Y:S04]  /*93a0*/  STL.64 [R1+0xa50], R98 ;  /* 0x000a506201007387 */ /* 0x0003e80000100a00 */
[----:B------:R4:W-:Y:S04]  /*93b0*/  LDGSTS.E [R246+0x3000c], desc[UR16][R106.64], !P2 ;  /* 0x3000c0006af67fae */ /* 0x0009e8000d121850 */
[----:B------:R1:W-:Y:S04]  /*93c0*/  STL.64 [R1+0xa78], R96 ;  /* 0x000a786001007387 */ /* 0x0003e80000100a00 */
[----:B------:R-:W-:Y:S04]  /*93d0*/  LDGSTS.E [R246+0x3400c], desc[UR16][R98.64], !P2 ;  /* 0x3400c00062f67fae */ /* 0x000fe8000d121850 */
[----:B------:R1:W-:Y:S04]  /*93e0*/  STL.64 [R1+0xaa0], R94 ;  /* 0x000aa05e01007387 */ /* 0x0003e80000100a00 */
[----:B------:R-:W-:Y:S04]  /*93f0*/  LDGSTS.E [R246+0x3800c], desc[UR16][R96.64], !P2 ;  /* 0x3800c00060f67fae */ /* 0x000fe8000d121850 */
[----:B-1----:R-:W4:Y:S04]  /*9400*/  LDL.LU.64 R98, [R1+0x278] ;  /* 0x0002780001627983 */ /* 0x002f280000300a00 */
[----:B------:R-:W-:Y:S04]  /*9410*/  LDGSTS.E [R246+0x3c00c], desc[UR16][R94.64], !P2 ;  /* 0x3c00c0005ef67fae */ /* 0x000fe8000d121850 */
[----:B------:R-:W4:Y:S04]  /*9420*/  LDL.LU.64 R96, [R1+0x270] ;  /* 0x0002700001607983 */ /* 0x000f280000300a00 */
[----:B------:R-:W4:Y:S04]  /*9430*/  LDL.LU.64 R94, [R1+0x268] ;  /* 0x00026800015e7983 */ /* 0x000f280000300a00 */
[----:B------:R-:W4:Y:S01]  /*9440*/  LDL.LU.64 R108, [R1+0x260] ;  /* 0x00026000016c7983 */ /* 0x000f220000300a00 */
[----:B--2---:R-:W-:-:S04]  /*9450*/  IMAD.WIDE R88, R2, 0x4, R88 ;  /* 0x0000000402587825 */ /* 0x004fc800078e0258 */
[C---:B---3--:R-:W-:Y:S01]  /*9460*/  IMAD.WIDE R114, R2.reuse, 0x4, R92 ;  /* 0x0000000402727825 */ /* 0x048fe200078e025c */
[----:B------:R1:W-:Y:S03]  /*9470*/  STL.64 [R1+0x2b8], R88 ;  /* 0x0002b85801007387 */ /* 0x0003e60000100a00 */
[C---:B----4-:R-:W-:Y:S01]  /*9480*/  IMAD.WIDE R112, R2.reuse, 0x4, R90 ;  /* 0x0000000402707825 */ /* 0x050fe200078e025a */
[----:B------:R-:W-:Y:S03]  /*9490*/  STL.64 [R1+0x2b0], R114 ;  /* 0x0002b07201007387 */ /* 0x000fe60000100a00 */
[----:B------:R-:W-:Y:S01]  /*94a0*/  IMAD.WIDE R106, R2, 0x4, R250 ;  /* 0x00000004026a7825 */ /* 0x000fe200078e02fa */
[----:B------:R-:W-:Y:S04]  /*94b0*/  STL.64 [R1+0x2a8], R112 ;  /* 0x0002a87001007387 */ /* 0x000fe80000100a00 */
[----:B------:R-:W2:Y:S04]  /*94c0*/  LDL.LU.64 R92, [R1+0x258] ;  /* 0x00025800015c7983 */ /* 0x000ea80000300a00 */
[----:B------:R3:W-:Y:S04]  /*94d0*/  STL.64 [R1+0x2a0], R106 ;  /* 0x0002a06a01007387 */ /* 0x0007e80000100a00 */
[----:B------:R-:W-:Y:S04]  /*94e0*/  LDGSTS.E [R247+0x20000], desc[UR16][R88.64], !P1 ;  /* 0x2000000058f77fae */ /* 0x000fe8000c921850 */
[----:B------:R-:W4:Y:S01]  /*94f0*/  LDL.LU.64 R90, [R1+0x250] ;  /* 0x00025000015a7983 */ /* 0x000f220000300a00 */
[----:B------:R-:W-:-:S02]  /*9500*/  VIADD R4, R86, 0xffffffab ;  /* 0xffffffab56047836 */ /* 0x000fc40000000000 */
[----:B------:R-:W3:Y:S01]  /*9510*/  LDC R86, c[0x0][0x230] ;  /* 0x00008c00ff567b82 */ /* 0x000ee20000000800 */
[----:B------:R-:W-:Y:S04]  /*9520*/  LDGSTS.E [R247+0x24000], desc[UR16][R114.64], !P1 ;  /* 0x2400000072f77fae */ /* 0x000fe8000c921850 */
[----:B-1----:R-:W4:Y:S04]  /*9530*/  LDL.LU.64 R88, [R1+0x248] ;  /* 0x0002480001587983 */ /* 0x002f280000300a00 */
[----:B------:R-:W4:Y:S01]  /*9540*/  LDL.LU.64 R250, [R1+0x240] ;  /* 0x0002400001fa7983 */ /* 0x000f220000300a00 */
[----:B------:R-:W-:Y:S01]  /*9550*/  ISETP.GE.U32.AND P0, PT, R4, 0x7fffff6c, PT ;  /* 0x7fffff6c0400780c */ /* 0x000fe20003f06070 */
[----:B------:R-:W-:-:S02]  /*9560*/  VIADD R4, R5, 0xffffffaa ;  /* 0xffffffaa05047836 */ /* 0x000fc40000000000 */
[----:B------:R-:W1:Y:S01]  /*9570*/  LDC R5, c[0x0][0x230] ;  /* 0x00008c00ff057b82 */ /* 0x000e620000000800 */
[----:B------:R-:W-:Y:S02]  /*9580*/  LDGSTS.E [R247+0x28000], desc[UR16][R112.64], !P1 ;  /* 0x2800000070f77fae */ /* 0x000fe4000c921850 */
[----:B------:R-:W-:Y:S01]  /*9590*/  ISETP.GE.U32.AND P2, PT, R4, 0x7fffff6b, PT ;  /* 0x7fffff6b0400780c */ /* 0x000fe20003f46070 */
[----:B------:R-:W-:Y:S01]  /*95a0*/  VIADD R4, R84, 0xffffffa9 ;  /* 0xffffffa954047836 */ /* 0x000fe20000000000 */
[----:B------:R3:W-:Y:S03]  /*95b0*/  LDGSTS.E [R247+0x2c000], desc[UR16][R106.64], !P1 ;  /* 0x2c0000006af77fae */ /* 0x0007e6000c921850 */
[----:B------:R-:W4:Y:S01]  /*95c0*/  LDC R84, c[0x0][0x230] ;  /* 0x00008c00ff547b82 */ /* 0x000f220000000800 */
[----:B------:R-:W-:Y:S02]  /*95d0*/  ISETP.GE.U32.AND P1, PT, R4, 0x7fffff6a, PT ;  /* 0x7fffff6a0400780c */ /* 0x000fe40003f26070 */
[----:B---3--:R-:W-:Y:S01]  /*95e0*/  IADD3 R4, R86, -0x58, RZ ;  /* 0xffffffa856047810 */ /* 0x008fe20007ffe0ff */
[----:B------:R-:W-:-:S04]  /*95f0*/  IMAD.WIDE R106, R2, 0x4, R104 ;  /* 0x00000004026a7825 */ /* 0x000fc800078e0268 */
[C---:B------:R-:W-:Y:S01]  /*9600*/  IMAD.WIDE R104, R2.reuse, 0x4, R102 ;  /* 0x0000000402687825 */ /* 0x040fe200078e0266 */
[----:B------:R-:W-:Y:S03]  /*9610*/  LDGSTS.E [R247+0x20004], desc[UR16][R106.64], !P4 ;  /* 0x200040006af77fae */ /* 0x000fe6000e121850 */
[C---:B------:R-:W-:Y:S01]  /*9620*/  IMAD.WIDE R102, R2.reuse, 0x4, R110 ;  /* 0x0000000402667825 */ /* 0x040fe200078e026e */
[----:B------:R-:W-:Y:S03]  /*9630*/  LDGSTS.E [R247+0x24004], desc[UR16][R104.64], !P4 ;  /* 0x2400400068f77fae */ /* 0x000fe6000e121850 */
[----:B------:R-:W-:Y:S01]  /*9640*/  IMAD.WIDE R100, R2, 0x4, R100 ;  /* 0x0000000402647825 */ /* 0x000fe200078e0264 */
[----:B------:R-:W-:Y:S04]  /*9650*/  LDGSTS.E [R247+0x28004], desc[UR16][R102.64], !P4 ;  /* 0x2800400066f77fae */ /* 0x000fe8000e121850 */
[----:B------:R-:W-:Y:S04]  /*9660*/  STL.64 [R1+0x298], R106 ;  /* 0x0002986a01007387 */ /* 0x000fe80000100a00 */
[----:B------:R-:W-:Y:S01]  /*9670*/  LDGSTS.E [R247+0x2c004], desc[UR16][R100.64], !P4 ;  /* 0x2c00400064f77fae */ /* 0x000fe2000e121850 */
[----:B------:R-:W-:Y:S01]  /*9680*/  ISETP.GE.U32.AND P4, PT, R4, 0x7fffff69, PT ;  /* 0x7fffff690400780c */ /* 0x000fe20003f86070 */
[----:B-1----:R-:W-:-:S02]  /*9690*/  VIADD R4, R5, 0xffffff8f ;  /* 0xffffff8f05047836 */ /* 0x002fc40000000000 */
[----:B------:R-:W-:Y:S01]  /*96a0*/  STL.64 [R1+0x290], R104 ;  /* 0x0002906801007387 */ /* 0x000fe20000100a00 */
[----:B------:R-:W1:Y:S03]  /*96b0*/  LDC R5, c[0x0][0x230] ;  /* 0x00008c00ff057b82 */ /* 0x000e660000000800 */
[----:B------:R-:W-:Y:S01]  /*96c0*/  STL.64 [R1+0x288], R102 ;  /* 0x0002886601007387 */ /* 0x000fe20000100a00 */
[----:B------:R-:W-:-:S03]  /*96d0*/  IMAD.WIDE R98, R2, 0x4, R98 ;  /* 0x0000000402627825 */ /* 0x000fc600078e0262 */
[----:B------:R-:W-:Y:S04]  /*96e0*/  STL.64 [R1+0x2c0], R100 ;  /* 0x0002c06401007387 */ /* 0x000fe80000100a00 */
[----:B------:R-:W-:Y:S01]  /*96f0*/  LDGSTS.E [R247+0x20008], desc[UR16][R98.64], !P5 ;  /* 0x2000800062f77fae */ /* 0x000fe2000e921850 */
[----:B------:R-:W-:-:S03]  /*9700*/  IMAD.WIDE R96, R2, 0x4, R96 ;  /* 0x0000000402607825 */ /* 0x000fc600078e0260 */
[----:B------:R-:W-:Y:S04]  /*9710*/  STL.64 [R1+0x2c8], R98 ;  /* 0x0002c86201007387 */ /* 0x000fe80000100a00 */
[----:B------:R-:W-:Y:S01]  /*9720*/  LDGSTS.E [R247+0x24008], desc[UR16][R96.64], !P5 ;  /* 0x2400800060f77fae */ /* 0x000fe2000e921850 */
[----:B------:R-:W-:-:S04]  /*9730*/  IMAD.WIDE R94, R2, 0x4, R94 ;  /* 0x00000004025e7825 */ /* 0x000fc800078e025e */
[----:B------:R-:W-:Y:S01]  /*9740*/  IMAD.WIDE R86, R2, 0x4, R108 ;  /* 0x0000000402567825 */ /* 0x000fe200078e026c */
[----:B------:R-:W-:Y:S04]  /*9750*/  STL.64 [R1+0x2d0], R96 ;  /* 0x0002d06001007387 */ /* 0x000fe80000100a00 */
[----:B------:R-:W-:Y:S04]  /*9760*/  LDGSTS.E [R247+0x28008], desc[UR16][R94.64], !P5 ;  /* 0x280080005ef77fae */ /* 0x000fe8000e921850 */
[----:B------:R-:W-:Y:S04]  /*9770*/  STL.64 [R1+0x520], R94 ;  /* 0x0005205e01007387 */ /* 0x000fe80000100a00 */
[----:B------:R3:W-:Y:S01]  /*9780*/  LDGSTS.E [R247+0x2c008], desc[UR16][R86.64], !P5 ;  /* 0x2c00800056f77fae */ /* 0x0007e2000e921850 */
[----:B------:R-:W-:Y:S01]  /*9790*/  ISETP.GE.U32.AND P5, PT, R4, 0x7fffff50, PT ;  /* 0x7fffff500400780c */ /* 0x000fe20003fa6070 */
[----:B------:R-:W-:-:S02]  /*97a0*/  VIADD R4, R85, 0xffffff8e ;  /* 0xffffff8e55047836 */ /* 0x000fc40000000000 */
[----:B------:R3:W-:Y:S01]  /*97b0*/  STL.64 [R1+0x548], R86 ;  /* 0x0005485601007387 */ /* 0x0007e20000100a00 */
[C---:B--2---:R-:W-:Y:S01]  /*97c0*/  IMAD.WIDE R92, R2.reuse, 0x4, R92 ;  /* 0x00000004025c7825 */ /* 0x044fe200078e025c */
[----:B------:R-:W2:Y:S04]  /*97d0*/  LDC R85, c[0x0][0x230] ;  /* 0x00008c00ff557b82 */ /* 0x000ea80000000800 */
[----:B------:R1:W-:Y:S01]  /*97e0*/  LDGSTS.E [R247+0x2000c], desc[UR16][R92.64], !P6 ;  /* 0x2000c0005cf77fae */ /* 0x0003e2000f121850 */
[----:B----4-:R-:W-:-:S03]  /*97f0*/  IMAD.WIDE R90, R2, 0x4, R90 ;  /* 0x00000004025a7825 */ /* 0x010fc600078e025a */
[----:B------:R1:W-:Y:S04]  /*9800*/  STL.64 [R1+0x570], R92 ;  /* 0x0005705c01007387 */ /* 0x0003e80000100a00 */
[----:B------:R4:W-:Y:S01]  /*9810*/  LDGSTS.E [R247+0x2400c], desc[UR16][R90.64], !P6 ;  /* 0x2400c0005af77fae */ /* 0x0009e2000f121850 */
[----:B------:R-:W-:-:S04]  /*9820*/  IMAD.WIDE R88, R2, 0x4, R88 ;  /* 0x0000000402587825 */ /* 0x000fc800078e0258 */
[----:B---3--:R-:W-:Y:S01]  /*9830*/  IMAD.WIDE R86, R2, 0x4, R250 ;  /* 0x0000000402567825 */ /* 0x008fe200078e02fa */
[----:B------:R3:W-:Y:S04]  /*9840*/  LDGSTS.E [R247+0x2800c], desc[UR16][R88.64], !P6 ;  /* 0x2800c00058f77fae */ /* 0x0007e8000f121850 */
[----:B------:R3:W-:Y:S01]  /*9850*/  LDGSTS.E [R247+0x2c00c], desc[UR16][R86.64], !P6 ;  /* 0x2c00c00056f77fae */ /* 0x0007e2000f121850 */
[----:B------:R-:W-:Y:S01]  /*9860*/  ISETP.GE.U32.AND P6, PT, R4, 0x7fffff4f, PT ;  /* 0x7fffff4f0400780c */ /* 0x000fe20003fc6070 */
[C---:B-1----:R-:W-:Y:S02]  /*9870*/  IMAD.WIDE R92, R2.reuse, 0x4, R162 ;  /* 0x00000004025c7825 */ /* 0x042fe400078e02a2 */
[----:B------:R4:W-:Y:S04]  /*9880*/  STL.64 [R1+0x5a8], R90 ;  /* 0x0005a85a01007387 */ /* 0x0009e80000100a00 */
[----:B------:R3:W-:Y:S04]  /*9890*/  STL.64 [R1+0x5d8], R88 ;  /* 0x0005d85801007387 */ /* 0x0007e80000100a00 */
[----:B------:R1:W-:Y:S01]  /*98a0*/  STL.64 [R1+0x600], R86 ;  /* 0x0006005601007387 */ /* 0x0003e20000100a00 */
[----:B----4-:R-:W-:-:S03]  /*98b0*/  IMAD.WIDE R90, R2, 0x4, R144 ;  /* 0x00000004025a7825 */ /* 0x010fc600078e0290 */
[----:B------:R4:W-:Y:S01]  /*98c0*/  STL.64 [R1+0x710], R92 ;  /* 0x0007105c01007387 */ /* 0x0009e20000100a00 */
[----:B---3--:R-:W-:-:S03]  /*98d0*/  IMAD.WIDE R88, R2, 0x4, R146 ;  /* 0x0000000402587825 */ /* 0x008fc600078e0292 */
[----:B------:R4:W-:Y:S01]  /*98e0*/  LDGSTS.E [R247+0x30000], desc[UR16][R92.64], !P5 ;  /* 0x300000005cf77fae */ /* 0x0009e2000e921850 */
[----:B-1----:R-:W-:-:S03]  /*98f0*/  IMAD.WIDE R86, R2, 0x4, R148 ;  /* 0x0000000402567825 */ /* 0x002fc600078e0294 */
[----:B------:R1:W-:Y:S04]  /*9900*/  STL.64 [R1+0x720], R90 ;  /* 0x0007205a01007387 */ /* 0x0003e80000100a00 */
[----:B------:R1:W-:Y:S01]  /*9910*/  LDGSTS.E [R247+0x34000], desc[UR16][R90.64], !P5 ;  /* 0x340000005af77fae */ /* 0x0003e2000e921850 */
[----:B----4-:R-:W-:-:S03]  /*9920*/  IMAD.WIDE R92, R2, 0x4, R170 ;  /* 0x00000004025c7825 */ /* 0x010fc600078e02aa */
[----:B------:R3:W-:Y:S04]  /*9930*/  STL.64 [R1+0x738], R88 ;  /* 0x0007385801007387 */ /* 0x0007e80000100a00 */
[----:B------:R3:W-:Y:S01]  /*9940*/  LDGSTS.E [R247+0x38000], desc[UR16][R88.64], !P5 ;  /* 0x3800000058f77fae */ /* 0x0007e2000e921850 */
[----:B-1----:R-:W-:-:S03]  /*9950*/  IMAD.WIDE R90, R2, 0x4, R150 ;  /* 0x00000004025a7825 */ /* 0x002fc600078e0296 */
[----:B------:R1:W-:Y:S04]  /*9960*/  STL.64 [R1+0x758], R86 ;  /* 0x0007585601007387 */ /* 0x0003e80000100a00 */
[----:B------:R1:W-:Y:S01]  /*9970*/  LDGSTS.E [R247+0x3c000], desc[UR16][R86.64], !P5 ;  /* 0x3c00000056f77fae */ /* 0x0003e2000e921850 */
[----:B---3--:R-:W-:-:S03]  /*9980*/  IMAD.WIDE R88, R2, 0x4, R152 ;  /* 0x0000000402587825 */ /* 0x008fc600078e0298 */
[----:B------:R-:W-:Y:S04]  /*9990*/  STL.64 [R1+0x7b8], R92 ;  /* 0x0007b85c01007387 */ /* 0x000fe80000100a00 */
[----:B------:R-:W-:Y:S01]  /*99a0*/  STL.64 [R1+0x830], R90 ;  /* 0x0008305a01007387 */ /* 0x000fe20000100a00 */
[----:B-1----:R-:W-:-:S03]  /*99b0*/  IMAD.WIDE R86, R2, 0x4, R154 ;  /* 0x0000000402567825 */ /* 0x002fc600078e029a */
        /* <DEDUP_REMOVED lines=9> */
[----:B-1----:R-:W2:Y:S04]  /*9a50*/  LDL.LU.64 R88, [R1+0x238] ;  /* 0x0002380001587983 */ /* 0x002ea80000300a00 */
[----:B------:R-:W4:Y:S04]  /*9a60*/  LDL.LU.64 R92, [R1+0x230] ;  /* 0x00023000015c7983 */ /* 0x000f280000300a00 */
[----:B------:R-:W4:Y:S04]  /*9a70*/  LDL.LU.64 R90, [R1+0x228] ;  /* 0x00022800015a7983 */ /* 0x000f280000300a00 */
[----:B------:R-:W4:Y:S01]  /*9a80*/  LDL.LU.64 R250, [R1+0x220] ;  /* 0x0002200001fa7983 */ /* 0x000f220000300a00 */
[----:B------:R-:W-:-:S02]  /*9a90*/  ISETP.GE.U32.AND P5, PT, R4, 0x7fffff4e, PT ;  /* 0x7fffff4e0400780c */ /* 0x000fc40003fa6070 */
[----:B------:R-:W-:Y:S01]  /*9aa0*/  IADD3 R4, R5, -0x74, RZ ;  /* 0xffffff8c05047810 */ /* 0x000fe20007ffe0ff */
[----:B------:R-:W-:Y:S01]  /*9ab0*/  IMAD.WIDE R96, R2, 0x4, R156 ;  /* 0x0000000402607825 */ /* 0x000fe200078e029c */
[----:B------:R1:W-:Y:S01]  /*9ac0*/  STL.64 [R1+0x8e8], R98 ;  /* 0x0008e86201007387 */ /* 0x0003e20000100a00 */
[----:B------:R-:W4:Y:S01]  /*9ad0*/  LDC R5, c[0x0][0x230] ;  /* 0x00008c00ff057b82 */ /* 0x000f220000000800 */
[----:B------:R-:W-:Y:S01]  /*9ae0*/  ISETP.GE.U32.AND P6, PT, R4, 0x7fffff4d, PT ;  /* 0x7fffff4d0400780c */ /* 0x000fe20003fc6070 */
[C---:B------:R-:W-:Y:S01]  /*9af0*/  IMAD.WIDE R94, R2.reuse, 0x4, R158 ;  /* 0x00000004025e7825 */ /* 0x040fe200078e029e */
[----:B------:R1:W-:Y:S03]  /*9b00*/  STL.64 [R1+0x928], R96 ;  /* 0x0009286001007387 */ /* 0x0003e60000100a00 */
[C---:B---3--:R-:W-:Y:S01]  /*9b10*/  IMAD.WIDE R86, R2.reuse, 0x4, R160 ;  /* 0x0000000402567825 */ /* 0x048fe200078e02a0 */
[----:B------:R3:W-:Y:S04]  /*9b20*/  STL.64 [R1+0x960], R94 ;  /* 0x0009605e01007387 */ /* 0x0007e80000100a00 */
[----:B------:R1:W-:Y:S04]  /*9b30*/  LDGSTS.E [R247+0x30008], desc[UR16][R98.64], !P5 ;  /* 0x3000800062f77fae */ /* 0x0003e8000e921850 */
[----:B------:R3:W-:Y:S04]  /*9b40*/  LDGSTS.E [R247+0x34008], desc[UR16][R96.64], !P5 ;  /* 0x3400800060f77fae */ /* 0x0007e8000e921850 */
[----:B------:R3:W-:Y:S01]  /*9b50*/  STL.64 [R1+0x9a0], R86 ;  /* 0x0009a05601007387 */ /* 0x0007e20000100a00 */
[----:B-1----:R-:W-:-:S03]  /*9b60*/  IMAD.WIDE R98, R2, 0x4, R174 ;  /* 0x0000000402627825 */ /* 0x002fc600078e02ae */
[----:B------:R1:W-:Y:S01]  /*9b70*/  LDGSTS.E [R247+0x38008], desc[UR16][R94.64], !P5 ;  /* 0x380080005ef77fae */ /* 0x0003e2000e921850 */
[----:B---3--:R-:W-:-:S03]  /*9b80*/  IMAD.WIDE R96, R2, 0x4, R164 ;  /* 0x0000000402607825 */ /* 0x008fc600078e02a4 */
[----:B------:R-:W3:Y:S04]  /*9b90*/  LDL.LU.64 R104, [R1+0x218] ;  /* 0x0002180001687983 */ /* 0x000ee80000300a00 */
[----:B------:R1:W-:Y:S04]  /*9ba0*/  LDGSTS.E [R247+0x3c008], desc[UR16][R86.64], !P5 ;  /* 0x3c00800056f77fae */ /* 0x0003e8000e921850 */
[----:B------:R-:W3:Y:S01]  /*9bb0*/  LDL.LU.64 R102, [R1+0x210] ;  /* 0x0002100001667983 */ /* 0x000ee20000300a00 */
[----:B-1----:R-:W-:-:S03]  /*9bc0*/  IMAD.WIDE R94, R2, 0x4, R166 ;  /* 0x00000004025e7825 */ /* 0x002fc600078e02a6 */
[----:B------:R-:W3:Y:S01]  /*9bd0*/  LDL.LU.64 R100, [R1+0x208] ;  /* 0x0002080001647983 */ /* 0x000ee20000300a00 */
[----:B------:R-:W-:-:S03]  /*9be0*/  IMAD.WIDE R86, R2, 0x4, R168 ;  /* 0x0000000402567825 */ /* 0x000fc600078e02a8 */
[----:B------:R-:W3:Y:S04]  /*9bf0*/  LDL.LU.64 R110, [R1+0x200] ;  /* 0x00020000016e7983 */ /* 0x000ee80000300a00 */
[----:B------:R1:W-:Y:S04]  /*9c00*/  STL.64 [R1+0x9d8], R98 ;  /* 0x0009d86201007387 */ /* 0x0003e80000100a00 */
[----:B------:R1:W-:Y:S04]  /*9c10*/  STL.64 [R1+0xa10], R96 ;  /* 0x000a106001007387 */ /* 0x0003e80000100a00 */
[----:B------:R1:W-:Y:S04]  /*9c20*/  STL.64 [R1+0xa48], R94 ;  /* 0x000a485e01007387 */ /* 0x0003e80000100a00 */
[----:B------:R-:W-:Y:S04]  /*9c30*/  LDGSTS.E [R247+0x3000c], desc[UR16][R98.64], !P6 ;  /* 0x3000c00062f77fae */ /* 0x000fe8000f121850 */
[----:B------:R4:W-:Y:S04]  /*9c40*/  STL.64 [R1+0xa70], R86 ;  /* 0x000a705601007387 */ /* 0x0009e80000100a00 */
[----:B------:R-:W-:Y:S04]  /*9c50*/  LDGSTS.E [R247+0x3400c], desc[UR16][R96.64], !P6 ;  /* 0x3400c00060f77fae */ /* 0x000fe8000f121850 */
[----:B-1----:R-:W3:Y:S04]  /*9c60*/  LDL.LU.64 R98, [R1+0x1f8] ;  /* 0x0001f80001627983 */ /* 0x002ee80000300a00 */
[----:B------:R-:W-:Y:S04]  /*9c70*/  LDGSTS.E [R247+0x3800c], desc[UR16][R94.64], !P6 ;  /* 0x3800c0005ef77fae */ /* 0x000fe8000f121850 */
[----:B------:R-:W3:Y:S04]  /*9c80*/  LDL.LU.64 R96, [R1+0x1f0] ;  /* 0x0001f00001607983 */ /* 0x000ee80000300a00 */
[----:B------:R-:W3:Y:S04]  /*9c90*/  LDL.LU.64 R108, [R1+0x1e8] ;  /* 0x0001e800016c7983 */ /* 0x000ee80000300a00 */
[----:B------:R-:W3:Y:S04]  /*9ca0*/  LDL.LU.64 R94, [R1+0x1e0] ;  /* 0x0001e000015e7983 */ /* 0x000ee80000300a00 */
[----:B------:R1:W-:Y:S01]  /*9cb0*/  LDGSTS.E [R247+0x3c00c], desc[UR16][R86.64], !P6 ;  /* 0x3c00c00056f77fae */ /* 0x0003e2000f121850 */
[----:B--2---:R-:W-:-:S04]  /*9cc0*/  IMAD.WIDE R88, R2, 0x4, R88 ;  /* 0x0000000402587825 */ /* 0x004fc800078e0258 */
[C---:B----4-:R-:W-:Y:S01]  /*9cd0*/  IMAD.WIDE R112, R2.reuse, 0x4, R92 ;  /* 0x0000000402707825 */ /* 0x050fe200078e025c */
[----:B------:R2:W-:Y:S03]  /*9ce0*/  STL.64 [R1+0x2d8], R88 ;  /* 0x0002d85801007387 */ /* 0x0005e60000100a00 */
[C---:B------:R-:W-:Y:S01]  /*9cf0*/  IMAD.WIDE R106, R2.reuse, 0x4, R90 ;  /* 0x00000004026a7825 */ /* 0x040fe200078e025a */
[----:B------:R-:W-:Y:S03]  /*9d00*/  STL.64 [R1+0x2e0], R112 ;  /* 0x0002e07001007387 */ /* 0x000fe60000100a00 */
[----:B-1----:R-:W-:Y:S01]  /*9d10*/  IMAD.WIDE R86, R2, 0x4, R250 ;  /* 0x0000000402567825 */ /* 0x002fe200078e02fa */
[----:B------:R-:W-:Y:S04]  /*9d20*/  STL.64 [R1+0x2e8], R106 ;  /* 0x0002e86a01007387 */ /* 0x000fe80000100a00 */
[----:B------:R-:W4:Y:S04]  /*9d30*/  LDL.LU.64 R92, [R1+0x1d8] ;  /* 0x0001d800015c7983 */ /* 0x000f280000300a00 */
[----:B------:R1:W-:Y:S04]  /*9d40*/  STL.64 [R1+0x2f0], R86 ;  /* 0x0002f05601007387 */ /* 0x0003e80000100a00 */
[----:B------:R-:W4:Y:S04]  /*9d50*/  LDL.LU.64 R90, [R1+0x1d0] ;  /* 0x0001d000015a7983 */ /* 0x000f280000300a00 */
[----:B------:R-:W-:Y:S04]  /*9d60*/  LDGSTS.E [R248+0x20000], desc[UR16][R88.64], !P0 ;  /* 0x2000000058f87fae */ /* 0x000fe8000c121850 */
[----:B------:R-:W4:Y:S01]  /*9d70*/  LDL.LU.64 R250, [R1+0x1c8] ;  /* 0x0001c80001fa7983 */ /* 0x000f220000300a00 */
[----:B------:R-:W-:-:S02]  /*9d80*/  VIADD R4, R85, 0xffffffa7 ;  /* 0xffffffa755047836 */ /* 0x000fc40000000000 */
[----:B------:R-:W1:Y:S01]  /*9d90*/  LDC R85, c[0x0][0x230] ;  /* 0x00008c00ff557b82 */ /* 0x000e620000000800 */
[----:B------:R-:W-:Y:S04]  /*9da0*/  LDGSTS.E [R248+0x24000], desc[UR16][R112.64], !P0 ;  /* 0x2400000070f87fae */ /* 0x000fe8000c121850 */
[----:B--2---:R-:W2:Y:S01]  /*9db0*/  LDL.LU.64 R88, [R1+0x1c0] ;  /* 0x0001c00001587983 */ /* 0x004ea20000300a00 */
[----:B------:R-:W-:Y:S01]  /*9dc0*/  ISETP.GE.U32.AND P5, PT, R4, 0x7fffff68, PT ;  /* 0x7fffff680400780c */ /* 0x000fe20003fa6070 */
[----:B------:R-:W-:Y:S02]  /*9dd0*/  VIADD R4, R84, 0xffffffa6 ;  /* 0xffffffa654047836 */ /* 0x000fe40000000000 */
[----:B------:R-:W1:Y:S01]  /*9de0*/  LDC R84, c[0x0][0x230] ;  /* 0x00008c00ff547b82 */ /* 0x000e620000000800 */
[----:B---3--:R-:W-:Y:S01]  /*9df0*/  IMAD.WIDE R104, R2, 0x4, R104 ;  /* 0x0000000402687825 */ /* 0x008fe200078e0268 */
[----:B------:R-:W-:Y:S01]  /*9e00*/  LDGSTS.E [R248+0x28000], desc[UR16][R106.64], !P0 ;  /* 0x280000006af87fae */ /* 0x000fe2000c121850 */
[----:B------:R-:W-:-:S02]  /*9e10*/  ISETP.GE.U32.AND P6, PT, R4, 0x7fffff67, PT ;  /* 0x7fffff670400780c */ /* 0x000fc40003fc6070 */
[----:B------:R-:W-:Y:S01]  /*9e20*/  VIADD R4, R5, 0xffffffa5 ;  /* 0xffffffa505047836 */ /* 0x000fe20000000000 */
[----:B------:R1:W-:Y:S02]  /*9e30*/  LDGSTS.E [R248+0x2c000], desc[UR16][R86.64], !P0 ;  /* 0x2c00000056f87fae */ /* 0x0003e4000c121850 */
[----:B------:R-:W3:Y:S01]  /*9e40*/  LDC R5, c[0x0][0x230] ;  /* 0x00008c00ff057b82 */ /* 0x000ee20000000800 */
[C---:B------:R-:W-:Y:S01]  /*9e50*/  IMAD.WIDE R102, R2.reuse, 0x4, R102 ;  /* 0x0000000402667825 */ /* 0x040fe200078e0266 */
[----:B------:R-:W-:Y:S03]  /*9e60*/  STL.64 [R1+0x2f8], R104 ;  /* 0x0002f86801007387 */ /* 0x000fe60000100a00 */
[----:B------:R-:W-:Y:S01]  /*9e70*/  IMAD.WIDE R100, R2, 0x4, R100 ;  /* 0x0000000402647825 */ /* 0x000fe200078e0264 */
[----:B------:R-:W-:Y:S01]  /*9e80*/  LDGSTS.E [R248+0x20004], desc[UR16][R104.64], !P2 ;  /* 0x2000400068f87fae */ /* 0x000fe2000d121850 */
[----:B------:R-:W-:-:S02]  /*9e90*/  ISETP.GE.U32.AND P0, PT, R4, 0x7fffff66, PT ;  /* 0x7fffff660400780c */ /* 0x000fc40003f06070 */
[----:B-1----:R-:W-:Y:S01]  /*9ea0*/  IMAD.WIDE R86, R2, 0x4, R110 ;  /* 0x0000000402567825 */ /* 0x002fe200078e026e */
[----:B------:R-:W-:Y:S01]  /*9eb0*/  STL.64 [R1+0x300], R102 ;  /* 0x0003006601007387 */ /* 0x000fe20000100a00 */
[----:B------:R-:W-:Y:S02]  /*9ec0*/  IADD3 R4, R85, -0x5c, RZ ;  /* 0xffffffa455047810 */ /* 0x000fe40007ffe0ff */
[----:B------:R-:W1:Y:S01]  /*9ed0*/  LDC R85, c[0x0][0x230] ;  /* 0x00008c00ff557b82 */ /* 0x000e620000000800 */
[----:B------:R-:W-:Y:S04]  /*9ee0*/  LDGSTS.E [R248+0x24004], desc[UR16][R102.64], !P2 ;  /* 0x2400400066f87fae */ /* 0x000fe8000d121850 */
[----:B------:R-:W-:Y:S04]  /*9ef0*/  STL.64 [R1+0x308], R100 ;  /* 0x0003086401007387 */ /* 0x000fe80000100a00 */
[----:B------:R-:W-:Y:S04]  /*9f00*/  LDGSTS.E [R248+0x28004], desc[UR16][R100.64], !P2 ;  /* 0x2800400064f87fae */ /* 0x000fe8000d121850 */
[----:B------:R3:W-:Y:S04]  /*9f10*/  STL.64 [R1+0x310], R86 ;  /* 0x0003105601007387 */ /* 0x0007e80000100a00 */
[----:B------:R3:W-:Y:S01]  /*9f20*/  LDGSTS.E [R248+0x2c004], desc[UR16][R86.64], !P2 ;  /* 0x2c00400056f87fae */ /* 0x0007e2000d121850 */
[----:B------:R-:W-:Y:S01]  /*9f30*/  ISETP.GE.U32.AND P2, PT, R4, 0x7fffff65, PT ;  /* 0x7fffff650400780c */ /* 0x000fe20003f46070 */
[----:B------:R-:W-:-:S02]  /*9f40*/  VIADD R4, R84, 0xffffff8b ;  /* 0xffffff8b54047836 */ /* 0x000fc40000000000 */
[C---:B------:R-:W-:Y:S01]  /*9f50*/  IMAD.WIDE R94, R2.reuse, 0x4, R94 ;  /* 0x00000004025e7825 */ /* 0x040fe200078e025e */
[----:B---3--:R-:W3:Y:S03]  /*9f60*/  LDC R86, c[0x0][0x230] ;  /* 0x00008c00ff567b82 */ /* 0x008ee60000000800 */
[----:B------:R-:W-:-:S04]  /*9f70*/  IMAD.WIDE R100, R2, 0x4, R98 ;  /* 0x0000000402647825 */ /* 0x000fc800078e0262 */
[C---:B------:R-:W-:Y:S01]  /*9f80*/  IMAD.WIDE R98, R2.reuse, 0x4, R96 ;  /* 0x0000000402627825 */ /* 0x040fe200078e0260 */
[----:B------:R-:W-:Y:S01]  /*9f90*/  LDGSTS.E [R248+0x20008], desc[UR16][R100.64], !P1 ;  /* 0x2000800064f87fae */ /* 0x000fe2000c921850 */
[----:B------:R-:W1:Y:S02]  /*9fa0*/  LDC R84, c[0x0][0x230] ;  /* 0x00008c00ff547b82 */ /* 0x000e640000000800 */
[----:B------:R-:W-:Y:S01]  /*9fb0*/  IMAD.WIDE R96, R2, 0x4, R108 ;  /* 0x0000000402607825 */ /* 0x000fe200078e026c */
[----:B------:R-:W-:Y:S04]  /*9fc0*/  LDGSTS.E [R248+0x24008], desc[UR16][R98.64], !P1 ;  /* 0x2400800062f87fae */ /* 0x000fe8000c921850 */
[----:B------:R-:W-:Y:S04]  /*9fd0*/  STL.64 [R1+0x348], R100 ;  /* 0x0003486401007387 */ /* 0x000fe80000100a00 */
[----:B------:R-:W-:Y:S04]  /*9fe0*/  LDGSTS.E [R248+0x28008], desc[UR16][R96.64], !P1 ;  /* 0x2800800060f87fae */ /* 0x000fe8000c921850 */
[----:B------:R-:W-:Y:S04]  /*9ff0*/  STL.64 [R1+0x468], R98 ;  /* 0x0004686201007387 */ /* 0x000fe80000100a00 */
[----:B------:R4:W-:Y:S01]  /*a000*/  LDGSTS.E [R248+0x2c008], desc[UR16][R94.64], !P1 ;  /* 0x2c0080005ef87fae */ /* 0x0009e2000c921850 */
[----:B------:R-:W-:-:S03]  /*a010*/  ISETP.GE.U32.AND P1, PT, R4, 0x7fffff4c, PT ;  /* 0x7fffff4c0400780c */ /* 0x000fc60003f26070 */
[----:B------:R-:W-:Y:S04]  /*a020*/  STL.64 [R1+0x490], R96 ;  /* 0x0004906001007387 */ /* 0x000fe80000100a00 */
[----:B------:R4:W-:Y:S01]  /*a030*/  STL.64 [R1+0x518], R94 ;  /* 0x0005185e01007387 */ /* 0x0009e20000100a00 */
[----:B------:R-:W-:Y:S02]  /*a040*/  VIADD R4, R5, 0xffffff8a ;  /* 0xffffff8a05047836 */ /* 0x000fe40000000000 */
[C---:B--2---:R-:W-:Y:S01]  /*a050*/  IMAD.WIDE R88, R2.reuse, 0x4, R88 ;  /* 0x0000000402587825 */ /* 0x044fe200078e0258 */
[----:B------:R-:W2:Y:S03]  /*a060*/  LDC R5, c[0x0][0x230] ;  /* 0x00008c00ff057b82 */ /* 0x000ea60000000800 */
[----:B----4-:R-:W-:-:S04]  /*a070*/  IMAD.WIDE R94, R2, 0x4, R92 ;  /* 0x00000004025e7825 */ /* 0x010fc800078e025c */
[C---:B------:R-:W-:Y:S01]  /*a080*/  IMAD.WIDE R92, R2.reuse, 0x4, R90 ;  /* 0x00000004025c7825 */ /* 0x040fe200078e025a */
[----:B------:R4:W-:Y:S03]  /*a090*/  STL.64 [R1+0x540], R94 ;  /* 0x0005405e01007387 */ /* 0x0009e60000100a00 */
[C---:B------:R-:W-:Y:S01]  /*a0a0*/  IMAD.WIDE R90, R2.reuse, 0x4, R250 ;  /* 0x00000004025a7825 */ /* 0x040fe200078e02fa */
[----:B------:R4:W-:Y:S04]  /*a0b0*/  LDGSTS.E [R248+0x2000c], desc[UR16][R94.64], !P4 ;  /* 0x2000c0005ef87fae */ /* 0x0009e8000e121850 */
[----:B------:R3:W-:Y:S04]  /*a0c0*/  STL.64 [R1+0x568], R92 ;  /* 0x0005685c01007387 */ /* 0x0007e80000100a00 */
[----:B------:R3:W-:Y:S01]  /*a0d0*/  LDGSTS.E [R248+0x2400c], desc[UR16][R92.64], !P4 ;  /* 0x2400c0005cf87fae */ /* 0x0007e2000e121850 */
[----:B----4-:R-:W-:-:S03]  /*a0e0*/  IMAD.WIDE R94, R2, 0x4, R202 ;  /* 0x00000004025e7825 */ /* 0x010fc600078e02ca */
[----:B------:R4:W-:Y:S04]  /*a0f0*/  STL.64 [R1+0x5a0], R90 ;  /* 0x0005a05a01007387 */ /* 0x0009e80000100a00 */
[----:B------:R4:W-:Y:S01]  /*a100*/  LDGSTS.E [R248+0x2800c], desc[UR16][R90.64], !P4 ;  /* 0x2800c0005af87fae */ /* 0x0009e2000e121850 */
[----:B---3--:R-:W-:-:S03]  /*a110*/  IMAD.WIDE R92, R2, 0x4, R176 ;  /* 0x00000004025c7825 */ /* 0x008fc600078e02b0 */
[----:B------:R3:W-:Y:S04]  /*a120*/  STL.64 [R1+0x5d0], R88 ;  /* 0x0005d05801007387 */ /* 0x0007e80000100a00 */
[----:B------:R3:W-:Y:S01]  /*a130*/  LDGSTS.E [R248+0x2c00c], desc[UR16][R88.64], !P4 ;  /* 0x2c00c00058f87fae */ /* 0x0007e2000e121850 */
[----:B----4-:R-:W-:-:S03]  /*a140*/  IMAD.WIDE R90, R2, 0x4, R178 ;  /* 0x00000004025a7825 */ /* 0x010fc600078e02b2 */
[----:B------:R-:W-:Y:S01]  /*a150*/  STL.64 [R1+0x700], R94 ;  /* 0x0007005e01007387 */ /* 0x000fe20000100a00 */
[----:B------:R-:W-:-:S03]  /*a160*/  ISETP.GE.U32.AND P4, PT, R4, 0x7fffff4b, PT ;  /* 0x7fffff4b0400780c */ /* 0x000fc60003f86070 */
[----:B------:R-:W-:Y:S01]  /*a170*/  LDGSTS.E [R248+0x30000], desc[UR16][R94.64], !P1 ;  /* 0x300000005ef87fae */ /* 0x000fe2000c921850 */
[----:B---3--:R-:W-:-:S03]  /*a180*/  IMAD.WIDE R88, R2, 0x4, R180 ;  /* 0x0000000402587825 */ /* 0x008fc600078e02b4 */
[----:B------:R3:W-:Y:S04]  /*a190*/  STL.64 [R1+0x708], R92 ;  /* 0x0007085c01007387 */ /* 0x0007e80000100a00 */
[----:B------:R3:W-:Y:S01]  /*a1a0*/  LDGSTS.E [R248+0x34000], desc[UR16][R92.64], !P1 ;  /* 0x340000005cf87fae */ /* 0x0007e2000c921850 */
[----:B------:R-:W-:-:S03]  /*a1b0*/  VIADD R4, R86, 0xffffff89 ;  /* 0xffffff8956047836 */ /* 0x000fc60000000000 */
[----:B------:R4:W-:Y:S01]  /*a1c0*/  STL.64 [R1+0x718], R90 ;  /* 0x0007185a01007387 */ /* 0x0009e20000100a00 */
[----:B------:R-:W-:-:S03]  /*a1d0*/  IMAD.WIDE R86, R2, 0x4, R186 ;  /* 0x0000000402567825 */ /* 0x000fc600078e02ba */
[----:B------:R4:W-:Y:S01]  /*a1e0*/  LDGSTS.E [R248+0x38000], desc[UR16][R90.64], !P1 ;  /* 0x380000005af87fae */ /* 0x0009e2000c921850 */
[----:B---3--:R-:W-:-:S03]  /*a1f0*/  IMAD.WIDE R92, R2, 0x4, R204 ;  /* 0x00000004025c7825 */ /* 0x008fc600078e02cc */
[----:B------:R3:W-:Y:S04]  /*a200*/  STL.64 [R1+0x730], R88 ;  /* 0x0007305801007387 */ /* 0x0007e80000100a00 */
[----:B------:R3:W-:Y:S01]  /*a210*/  LDGSTS.E [R248+0x3c000], desc[UR16][R88.64], !P1 ;  /* 0x3c00000058f87fae */ /* 0x0007e2000c921850 */
[----:B----4-:R-:W-:-:S03]  /*a220*/  IMAD.WIDE R90, R2, 0x4, R182 ;  /* 0x00000004025a7825 */ /* 0x010fc600078e02b6 */
[----:B------:R4:W-:Y:S04]  /*a230*/  STL.64 [R1+0x750], R92 ;  /* 0x0007505c01007387 */ /* 0x0009e80000100a00 */
[----:B------:R1:W-:Y:S01]  /*a240*/  STL.64 [R1+0x7b0], R90 ;  /* 0x0007b05a01007387 */ /* 0x0003e20000100a00 */
[----:B---3--:R-:W-:-:S03]  /*a250*/  IMAD.WIDE R88, R2, 0x4, R184 ;  /* 0x0000000402587825 */ /* 0x008fc600078e02b8 */
[----:B------:R-:W-:Y:S04]  /*a260*/  LDGSTS.E [R248+0x30004], desc[UR16][R92.64], !P4 ;  /* 0x300040005cf87fae */ /* 0x000fe8000e121850 */
[----:B------:R3:W-:Y:S04]  /*a270*/  STL.64 [R1+0x818], R88 ;  /* 0x0008185801007387 */ /* 0x0007e80000100a00 */
[----:B------:R2:W-:Y:S04]  /*a280*/  STL.64 [R1+0x868], R86 ;  /* 0x0008685601007387 */ /* 0x0005e80000100a00 */
[----:B------:R-:W2:Y:S04]  /*a290*/  LDL.LU.64 R98, [R1+0x1b8] ;  /* 0x0001b80001627983 */ /* 0x000ea80000300a00 */
[----:B------:R-:W2:Y:S04]  /*a2a0*/  LDL.LU.64 R96, [R1+0x1b0] ;  /* 0x0001b00001607983 */ /* 0x000ea80000300a00 */
[----:B------:R-:W2:Y:S04]  /*a2b0*/  LDL.LU.64 R108, [R1+0x1a8] ;  /* 0x0001a800016c7983 */ /* 0x000ea80000300a00 */
[----:B------:R-:W2:Y:S04]  /*a2c0*/  LDL.LU.64 R94, [R1+0x1a0] ;  /* 0x0001a000015e7983 */ /* 0x000ea80000300a00 */
[----:B------:R-:W-:Y:S04]  /*a2d0*/  LDGSTS.E [R248+0x34004], desc[UR16][R90.64], !P4 ;  /* 0x340040005af87fae */ /* 0x000fe8000e121850 */
[----:B----4-:R-:W4:Y:S04]  /*a2e0*/  LDL.LU.64 R92, [R1+0x198] ;  /* 0x00019800015c7983 */ /* 0x010f280000300a00 */
[----:B------:R-:W-:Y:S04]  /*a2f0*/  LDGSTS.E [R248+0x38004], desc[UR16][R88.64], !P4 ;  /* 0x3800400058f87fae */ /* 0x000fe8000e121850 */
[----:B-1----:R-:W4:Y:S04]  /*a300*/  LDL.LU.64 R90, [R1+0x190] ;  /* 0x00019000015a7983 */ /* 0x002f280000300a00 */
[----:B------:R-:W4:Y:S04]  /*a310*/  LDL.LU.64 R250, [R1+0x188] ;  /* 0x0001880001fa7983 */ /* 0x000f280000300a00 */
[----:B---3--:R-:W3:Y:S01]  /*a320*/  LDL.LU.64 R88, [R1+0x180] ;  /* 0x0001800001587983 */ /* 0x008ee20000300a00 */
[----:B------:R-:W-:-:S02]  /*a330*/  ISETP.GE.U32.AND P1, PT, R4, 0x7fffff4a, PT ;  /* 0x7fffff4a0400780c */ /* 0x000fc40003f26070 */
[----:B------:R-:W-:Y:S01]  /*a340*/  IADD3 R4, R85, -0x78, RZ ;  /* 0xffffff8855047810 */ /* 0x000fe20007ffe0ff */
[----:B------:R2:W-:Y:S01]  /*a350*/  LDGSTS.E [R248+0x3c004], desc[UR16][R86.64], !P4 ;  /* 0x3c00400056f87fae */ /* 0x0005e2000e121850 */
[----:B------:R-:W-:Y:S01]  /*a360*/  IMAD.WIDE R116, R2, 0x4, R240 ;  /* 0x0000000402747825 */ /* 0x000fe200078e02f0 */
[----:B------:R-:W1:Y:S01]  /*a370*/  LDC R85, c[0x0][0x230] ;  /* 0x00008c00ff557b82 */ /* 0x000e620000000800 */
[----:B------:R-:W-:Y:S02]  /*a380*/  ISETP.GE.U32.AND P4, PT, R4, 0x7fffff49, PT ;  /* 0x7fffff490400780c */ /* 0x000fe40003f86070 */
[----:B------:R-:W-:-:S04]  /*a390*/  IMAD.WIDE R106, R2, 0x4, R188 ;  /* 0x00000004026a7825 */ /* 0x000fc800078e02bc */
[C---:B------:R-:W-:Y:S01]  /*a3a0*/  IMAD.WIDE R114, R2.reuse, 0x4, R190 ;  /* 0x0000000402727825 */ /* 0x040fe200078e02be */
[----:B------:R-:W-:Y:S01]  /*a3b0*/  STL.64 [R1+0x8a8], R116 ;  /* 0x0008a87401007387 */ /* 0x000fe20000100a00 */
[----:B--2---:R-:W2:Y:S02]  /*a3c0*/  LDC R86, c[0x0][0x230] ;  /* 0x00008c00ff567b82 */ /* 0x004ea40000000800 */
[C---:B------:R-:W-:Y:S01]  /*a3d0*/  IMAD.WIDE R112, R2.reuse, 0x4, R192 ;  /* 0x0000000402707825 */ /* 0x040fe200078e02c0 */
[----:B------:R-:W-:Y:S03]  /*a3e0*/  LDGSTS.E [R248+0x30008], desc[UR16][R116.64], !P1 ;  /* 0x3000800074f87fae */ /* 0x000fe6000c921850 */
[C---:B------:R-:W-:Y:S01]  /*a3f0*/  IMAD.WIDE R110, R2.reuse, 0x4, R194 ;  /* 0x00000004026e7825 */ /* 0x040fe200078e02c2 */
[----:B------:R-:W-:Y:S01]  /*a400*/  STL.64 [R1+0xa40], R106 ;  /* 0x000a406a01007387 */ /* 0x000fe20000100a00 */
[----:B------:R-:W2:Y:S02]  /*a410*/  LDC R87, c[0x0][0x230] ;  /* 0x00008c00ff577b82 */ /* 0x000ea40000000800 */
[C---:B------:R-:W-:Y:S01]  /*a420*/  IMAD.WIDE R104, R2.reuse, 0x4, R196 ;  /* 0x0000000402687825 */ /* 0x040fe200078e02c4 */
[----:B------:R-:W-:Y:S03]  /*a430*/  LDGSTS.E [R248+0x34008], desc[UR16][R114.64], !P1 ;  /* 0x3400800072f87fae */ /* 0x000fe6000c921850 */
[C---:B------:R-:W-:Y:S01]  /*a440*/  IMAD.WIDE R102, R2.reuse, 0x4, R198 ;  /* 0x0000000402667825 */ /* 0x040fe200078e02c6 */
[----:B------:R-:W-:Y:S04]  /*a450*/  STL.64 [R1+0x8a0], R114 ;  /* 0x0008a07201007387 */ /* 0x000fe80000100a00 */
[----:B------:R-:W-:Y:S01]  /*a460*/  LDGSTS.E [R248+0x38008], desc[UR16][R112.64], !P1 ;  /* 0x3800800070f87fae */ /* 0x000fe2000c921850 */
[----:B------:R-:W-:-:S03]  /*a470*/  IMAD.WIDE R100, R2, 0x4, R200 ;  /* 0x0000000402647825 */ /* 0x000fc600078e02c8 */
[----:B------:R-:W-:Y:S04]  /*a480*/  STL.64 [R1+0x8e0], R112 ;  /* 0x0008e07001007387 */ /* 0x000fe80000100a00 */
[----:B------:R-:W-:Y:S04]  /*a490*/  LDGSTS.E [R248+0x3c008], desc[UR16][R110.64], !P1 ;  /* 0x3c0080006ef87fae */ /* 0x000fe8000c921850 */
[----:B------:R-:W-:Y:S04]  /*a4a0*/  STL.64 [R1+0x920], R110 ;  /* 0x0009206e01007387 */ /* 0x000fe80000100a00 */
[----:B------:R-:W-:Y:S04]  /*a4b0*/  LDGSTS.E [R248+0x3000c], desc[UR16][R106.64], !P4 ;  /* 0x3000c0006af87fae */ /* 0x000fe8000e121850 */
[----:B------:R-:W-:Y:S04]  /*a4c0*/  STL.64 [R1+0x9d0], R104 ;  /* 0x0009d06801007387 */ /* 0x000fe80000100a00 */
[----:B------:R-:W-:Y:S04]  /*a4d0*/  LDGSTS.E [R248+0x3400c], desc[UR16][R104.64], !P4 ;  /* 0x3400c00068f87fae */ /* 0x000fe8000e121850 */
[----:B------:R1:W-:Y:S04]  /*a4e0*/  STL.64 [R1+0xa08], R102 ;  /* 0x000a086601007387 */ /* 0x0003e80000100a00 */
[----:B------:R1:W-:Y:S04]  /*a4f0*/  LDGSTS.E [R248+0x3800c], desc[UR16][R102.64], !P4 ;  /* 0x3800c00066f87fae */ /* 0x0003e8000e121850 */
[----:B------:R1:W-:Y:S04]  /*a500*/  STL.64 [R1+0xa38], R100 ;  /* 0x000a386401007387 */ /* 0x0003e80000100a00 */
[----:B------:R-:W-:Y:S01]  /*a510*/  LDGSTS.E [R248+0x3c00c], desc[UR16][R100.64], !P4 ;  /* 0x3c00c00064f87fae */ /* 0x000fe2000e121850 */
[----:B-1----:R-:W-:-:S04]  /*a520*/  IMAD.WIDE R102, R2, 0x4, R98 ;  /* 0x0000000402667825 */ /* 0x002fc800078e0262 */
[C---:B------:R-:W-:Y:S01]  /*a530*/  IMAD.WIDE R98, R2.reuse, 0x4, R96 ;  /* 0x0000000402627825 */ /* 0x040fe200078e0260 */
[----:B------:R1:W-:Y:S03]  /*a540*/  STL.64 [R1+0x358], R102 ;  /* 0x0003586601007387 */ /* 0x0003e60000100a00 */
[C---:B------:R-:W-:Y:S01]  /*a550*/  IMAD.WIDE R96, R2.reuse, 0x4, R108 ;  /* 0x0000000402607825 */ /* 0x040fe200078e026c */
[----:B------:R-:W2:Y:S03]  /*a560*/  LDL.LU.64 R110, [R1+0x178] ;  /* 0x00017800016e7983 */ /* 0x000ea60000300a00 */
[C---:B------:R-:W-:Y:S01]  /*a570*/  IMAD.WIDE R94, R2.reuse, 0x4, R94 ;  /* 0x00000004025e7825 */ /* 0x040fe200078e025e */
[----:B------:R3:W-:Y:S04]  /*a580*/  STL.64 [R1+0x360], R98 ;  /* 0x0003606201007387 */ /* 0x0007e80000100a00 */
[----:B------:R-:W2:Y:S01]  /*a590*/  LDL.LU.64 R100, [R1+0x158] ;  /* 0x0001580001647983 */ /* 0x000ea20000300a00 */
[----:B----4-:R-:W-:-:S03]  /*a5a0*/  IMAD.WIDE R92, R2, 0x4, R92 ;  /* 0x00000004025c7825 */ /* 0x010fc600078e025c */
[----:B------:R1:W-:Y:S04]  /*a5b0*/  LDGSTS.E [R249+0x20000], desc[UR16][R102.64], !P5 ;  /* 0x2000000066f97fae */ /* 0x0003e8000e921850 */
[----:B------:R4:W-:Y:S04]  /*a5c0*/  STL.64 [R1+0x368], R96 ;  /* 0x0003686001007387 */ /* 0x0009e80000100a00 */
[----:B------:R4:W-:Y:S01]  /*a5d0*/  STL.64 [R1+0x370], R94 ;  /* 0x0003705e01007387 */ /* 0x0009e20000100a00 */
[----:B-1----:R-:W-:-:S03]  /*a5e0*/  IMAD.WIDE R102, R2, 0x4, R90 ;  /* 0x0000000402667825 */ /* 0x002fc600078e025a */
[----:B------:R-:W-:Y:S01]  /*a5f0*/  LDGSTS.E [R249+0x24000], desc[UR16][R98.64], !P5 ;  /* 0x2400000062f97fae */ /* 0x000fe2000e921850 */
[----:B------:R-:W-:-:S03]  /*a600*/  IMAD.WIDE R90, R2, 0x4, R250 ;  /* 0x00000004025a7825 */ /* 0x000fc600078e02fa */
[----:B------:R-:W-:Y:S01]  /*a610*/  LDGSTS.E [R249+0x28000], desc[UR16][R96.64], !P5 ;  /* 0x2800000060f97fae */ /* 0x000fe2000e921850 */
[----:B---3--:R-:W-:-:S03]  /*a620*/  IMAD.WIDE R88, R2, 0x4, R88 ;  /* 0x0000000402587825 */ /* 0x008fc600078e0258 */
[----:B------:R-:W-:Y:S04]  /*a630*/  LDGSTS.E [R249+0x2c000], desc[UR16][R94.64], !P5 ;  /* 0x2c0000005ef97fae */ /* 0x000fe8000e921850 */
[----:B------:R-:W3:Y:S04]  /*a640*/  LDL.LU.64 R98, [R1+0x170] ;  /* 0x0001700001627983 */ /* 0x000ee80000300a00 */
[----:B----4-:R-:W4:Y:S04]  /*a650*/  LDL.LU.64 R96, [R1+0x168] ;  /* 0x0001680001607983 */ /* 0x010f280000300a00 */
[----:B------:R1:W-:Y:S04]  /*a660*/  STL.64 [R1+0x378], R92 ;  /* 0x0003785c01007387 */ /* 0x0003e80000100a00 */
[----:B------:R-:W-:Y:S04]  /*a670*/  STL.64 [R1+0x380], R102 ;  /* 0x0003806601007387 */ /* 0x000fe80000100a00 */
[----:B------:R-:W4:Y:S04]  /*a680*/  LDL.LU.64 R108, [R1+0x160] ;  /* 0x00016000016c7983 */ /* 0x000f280000300a00 */
[----:B------:R1:W-:Y:S04]  /*a690*/  STL.64 [R1+0x388], R90 ;  /* 0x0003885a01007387 */ /* 0x0003e80000100a00 */
[----:B------:R2:W-:Y:S04]  /*a6a0*/  STL.64 [R1+0x390], R88 ;  /* 0x0003905801007387 */ /* 0x0005e80000100a00 */
[----:B------:R-:W-:Y:S04]  /*a6b0*/  LDGSTS.E [R249+0x20004], desc[UR16][R92.64], !P6 ;  /* 0x200040005cf97fae */ /* 0x000fe8000f121850 */
[----:B------:R-:W4:Y:S01]  /*a6c0*/  LDL.LU.64 R94, [R1+0x150] ;  /* 0x00015000015e7983 */ /* 0x000f220000300a00 */
[----:B------:R-:W-:-:S03]  /*a6d0*/  IMAD.WIDE R122, R2, 0x4, R206 ;  /* 0x00000004027a7825 */ /* 0x000fc600078e02ce */
[----:B------:R-:W-:Y:S04]  /*a6e0*/  LDGSTS.E [R249+0x24004], desc[UR16][R102.64], !P6 ;  /* 0x2400400066f97fae */ /* 0x000fe8000f121850 */
[----:B-1----:R-:W4:Y:S04]  /*a6f0*/  LDL.LU.64 R92, [R1+0x148] ;  /* 0x00014800015c7983 */ /* 0x002f280000300a00 */
[----:B------:R-:W4:Y:S01]  /*a700*/  LDL.LU.64 R250, [R1+0x140] ;  /* 0x0001400001fa7983 */ /* 0x000f220000300a00 */
[----:B------:R-:W-:-:S03]  /*a710*/  IMAD.WIDE R120, R2, 0x4, R208 ;  /* 0x0000000402787825 */ /* 0x000fc600078e02d0 */
[----:B------:R1:W-:Y:S01]  /*a720*/  LDGSTS.E [R249+0x28004], desc[UR16][R90.64], !P6 ;  /* 0x280040005af97fae */ /* 0x0003e2000f121850 */
[----:B------:R-:W-:-:S03]  /*a730*/  IMAD.WIDE R114, R2, 0x4, R210 ;  /* 0x0000000402727825 */ /* 0x000fc600078e02d2 */
[----:B------:R2:W-:Y:S01]  /*a740*/  LDGSTS.E [R249+0x2c004], desc[UR16][R88.64], !P6 ;  /* 0x2c00400058f97fae */ /* 0x0005e2000f121850 */
[----:B------:R-:W-:-:S04]  /*a750*/  IMAD.WIDE R106, R2, 0x4, R212 ;  /* 0x00000004026a7825 */ /* 0x000fc800078e02d4 */
[----:B------:R-:W-:Y:S02]  /*a760*/  VIADD R5, R5, 0xffffff87 ;  /* 0xffffff8705057836 */ /* 0x000fe40000000000 */
[C---:B------:R-:W-:Y:S01]  /*a770*/  IMAD.WIDE R118, R2.reuse, 0x4, R222 ;  /* 0x0000000402767825 */ /* 0x040fe200078e02de */
[----:B-1----:R-:W1:Y:S02]  /*a780*/  LDC R90, c[0x0][0x230] ;  /* 0x00008c00ff5a7b82 */ /* 0x002e640000000800 */
[----:B------:R-:W-:Y:S01]  /*a790*/  ISETP.GE.U32.AND P4, PT, R5, 0x7fffff48, PT ;  /* 0x7fffff480500780c */ /* 0x000fe20003f86070 */
[----:B------:R-:W-:-:S04]  /*a7a0*/  IMAD.WIDE R116, R2, 0x4, R224 ;  /* 0x0000000402747825 */ /* 0x000fc800078e02e0 */
[----:B------:R-:W-:Y:S01]  /*a7b0*/  VIADD R4, R84, 0xffffff86 ;  /* 0xffffff8654047836 */ /* 0x000fe20000000000 */
[----:B------:R-:W1:Y:S01]  /*a7c0*/  LDC R5, c[0x0][0x230] ;  /* 0x00008c00ff057b82 */ /* 0x000e620000000800 */
[----:B------:R-:W-:-:S04]  /*a7d0*/  IMAD.WIDE R112, R2, 0x4, R226 ;  /* 0x0000000402707825 */ /* 0x000fc800078e02e2 */
[----:B------:R-:W-:Y:S01]  /*a7e0*/  IMAD.WIDE R104, R2, 0x4, R232 ;  /* 0x0000000402687825 */ /* 0x000fe200078e02e8 */
[----:B------:R-:W-:Y:S02]  /*a7f0*/  ISETP.GE.U32.AND P1, PT, R4, 0x7fffff47, PT ;  /* 0x7fffff470400780c */ /* 0x000fe40003f26070 */
[----:B------:R-:W1:Y:S01]  /*a800*/  LDC R84, c[0x0][0x230] ;  /* 0x00008c00ff547b82 */ /* 0x000e620000000800 */
[----:B------:R-:W-:-:S04]  /*a810*/  IMAD.WIDE R102, R2, 0x4, R236 ;  /* 0x0000000402667825 */ /* 0x000fc800078e02ec */
[----:B--2---:R-:W-:-:S03]  /*a820*/  IMAD.WIDE R138, R2, 0x4, R110 ;  /* 0x00000004028a7825 */ /* 0x004fc600078e026e */
[----:B------:R-:W2:Y:S01]  /*a830*/  LDC R88, c[0x0][0x230] ;  /* 0x00008c00ff587b82 */ /* 0x000ea20000000800 */
[C---:B------:R-:W-:Y:S01]  /*a840*/  IMAD.WIDE R130, R2.reuse, 0x4, R100 ;  /* 0x0000000402827825 */ /* 0x040fe200078e0264 */
[----:B------:R-:W-:Y:S06]  /*a850*/  STL.64 [R1+0x398], R138 ;  /* 0x0003988a01007387 */ /* 0x000fec0000100a00 */
[----:B------:R-:W2:Y:S01]  /*a860*/  LDC R89, c[0x0][0x230] ;  /* 0x00008c00ff597b82 */ /* 0x000ea20000000800 */
[----:B------:R-:W-:Y:S04]  /*a870*/  STL.64 [R1+0x598], R130 ;  /* 0x0005988201007387 */ /* 0x000fe80000100a00 */
[----:B------:R-:W-:Y:S04]  /*a880*/  STL.64 [R1+0x7a8], R122 ;  /* 0x0007a87a01007387 */ /* 0x000fe80000100a00 */
[----:B------:R-:W-:Y:S04]  /*a890*/  STL.64 [R1+0x998], R120 ;  /* 0x0009987801007387 */ /* 0x000fe80000100a00 */
[----:B------:R-:W-:Y:S01]  /*a8a0*/  STL.64 [R1+0xad8], R114 ;  /* 0x000ad87201007387 */ /* 0x000fe20000100a00 */
[----:B---3--:R-:W-:-:S03]  /*a8b0*/  IMAD.WIDE R136, R2, 0x4, R98 ;  /* 0x0000000402887825 */ /* 0x008fc600078e0262 */
[----:B------:R-:W-:Y:S01]  /*a8c0*/  LDGSTS.E [R249+0x20008], desc[UR16][R138.64], !P0 ;  /* 0x200080008af97fae */ /* 0x000fe2000c121850 */
[----:B----4-:R-:W-:-:S03]  /*a8d0*/  IMAD.WIDE R134, R2, 0x4, R96 ;  /* 0x0000000402867825 */ /* 0x010fc600078e0260 */
[----:B------:R-:W-:Y:S01]  /*a8e0*/  STL.64 [R1+0x3a0], R136 ;  /* 0x0003a08801007387 */ /* 0x000fe20000100a00 */
[----:B------:R-:W-:-:S03]  /*a8f0*/  IMAD.WIDE R98, R2, 0x4, R214 ;  /* 0x0000000402627825 */ /* 0x000fc600078e02d6 */
[----:B------:R-:W-:Y:S01]  /*a900*/  STL.64 [R1+0xb00], R106 ;  /* 0x000b006a01007387 */ /* 0x000fe20000100a00 */
[----:B------:R-:W-:-:S03]  /*a910*/  IMAD.WIDE R132, R2, 0x4, R108 ;  /* 0x0000000402847825 */ /* 0x000fc600078e026c */
[----:B------:R-:W-:Y:S01]  /*a920*/  STL.64 [R1+0x3a8], R134 ;  /* 0x0003a88601007387 */ /* 0x000fe20000100a00 */
[----:B------:R-:W-:-:S03]  /*a930*/  IMAD.WIDE R96, R2, 0x4, R216 ;  /* 0x0000000402607825 */ /* 0x000fc600078e02d8 */
[----:B------:R-:W-:Y:S01]  /*a940*/  STL.64 [R1+0x3c0], R132 ;  /* 0x0003c08401007387 */ /* 0x000fe20000100a00 */
[----:B------:R-:W-:-:S03]  /*a950*/  IMAD.WIDE R128, R2, 0x4, R94 ;  /* 0x0000000402807825 */ /* 0x000fc600078e025e */
[----:B------:R-:W-:Y:S01]  /*a960*/  LDGSTS.E [R249+0x24008], desc[UR16][R136.64], !P0 ;  /* 0x2400800088f97fae */ /* 0x000fe2000c121850 */
[----:B------:R-:W-:-:S04]  /*a970*/  IMAD.WIDE R94, R2, 0x4, R218 ;  /* 0x00000004025e7825 */ /* 0x000fc800078e02da */
[C---:B------:R-:W-:Y:S01]  /*a980*/  IMAD.WIDE R126, R2.reuse, 0x4, R92 ;  /* 0x00000004027e7825 */ /* 0x040fe200078e025c */
[----:B------:R-:W-:Y:S03]  /*a990*/  STL.64 [R1+0x450], R128 ;  /* 0x0004508001007387 */ /* 0x000fe60000100a00 */
[C---:B------:R-:W-:Y:S01]  /*a9a0*/  IMAD.WIDE R124, R2.reuse, 0x4, R250 ;  /* 0x00000004027c7825 */ /* 0x040fe200078e02fa */
[----:B------:R-:W-:Y:S03]  /*a9b0*/  STL.64 [R1+0x460], R126 ;  /* 0x0004607e01007387 */ /* 0x000fe60000100a00 */
[C---:B------:R-:W-:Y:S01]  /*a9c0*/  IMAD.WIDE R92, R2.reuse, 0x4, R220 ;  /* 0x00000004025c7825 */ /* 0x040fe200078e02dc */
[----:B------:R-:W-:Y:S04]  /*a9d0*/  STL.64 [R1+0x488], R124 ;  /* 0x0004887c01007387 */ /* 0x000fe80000100a00 */
[----:B------:R3:W-:Y:S01]  /*a9e0*/  STL.64 [R1+0x760], R98 ;  /* 0x0007606201007387 */ /* 0x0007e20000100a00 */
[----:B------:R-:W-:-:S03]  /*a9f0*/  IMAD.WIDE R110, R2, 0x4, R228 ;  /* 0x00000004026e7825 */ /* 0x000fc600078e02e4 */
[----:B------:R4:W-:Y:S01]  /*aa00*/  STL.64 [R1+0x768], R96 ;  /* 0x0007686001007387 */ /* 0x0009e20000100a00 */
[----:B------:R-:W-:-:S03]  /*aa10*/  IMAD.WIDE R108, R2, 0x4, R230 ;  /* 0x00000004026c7825 */ /* 0x000fc600078e02e6 */
[----:B------:R1:W-:Y:S01]  /*aa20*/  STL.64 [R1+0x770], R94 ;  /* 0x0007705e01007387 */ /* 0x0003e20000100a00 */
[----:B------:R-:W-:-:S03]  /*aa30*/  IMAD.WIDE R100, R2, 0x4, R234 ;  /* 0x0000000402647825 */ /* 0x000fc600078e02ea */
[----:B------:R2:W-:Y:S04]  /*aa40*/  STL.64 [R1+0x780], R92 ;  /* 0x0007805c01007387 */ /* 0x0005e80000100a00 */
[----:B------:R-:W-:Y:S04]  /*aa50*/  STL.64 [R1+0x788], R118 ;  /* 0x0007887601007387 */ /* 0x000fe80000100a00 */
[----:B------:R-:W-:Y:S04]  /*aa60*/  LDGSTS.E [R249+0x28008], desc[UR16][R134.64], !P0 ;  /* 0x2800800086f97fae */ /* 0x000fe8000c121850 */
[----:B------:R-:W-:Y:S04]  /*aa70*/  STL.64 [R1+0x790], R116 ;  /* 0x0007907401007387 */ /* 0x000fe80000100a00 */
[----:B------:R-:W-:Y:S04]  /*aa80*/  LDGSTS.E [R249+0x2c008], desc[UR16][R132.64], !P0 ;  /* 0x2c00800084f97fae */ /* 0x000fe8000c121850 */
[----:B------:R-:W-:Y:S04]  /*aa90*/  STL.64 [R1+0x860], R112 ;  /* 0x0008607001007387 */ /* 0x000fe80000100a00 */
[----:B------:R-:W-:Y:S04]  /*aaa0*/  LDGSTS.E [R249+0x2000c], desc[UR16][R130.64], !P2 ;  /* 0x2000c00082f97fae */ /* 0x000fe8000d121850 */
[----:B------:R2:W-:Y:S04]  /*aab0*/  STL.64 [R1+0x898], R110 ;  /* 0x0008986e01007387 */ /* 0x0005e80000100a00 */
[----:B------:R-:W-:Y:S04]  /*aac0*/  LDGSTS.E [R249+0x2400c], desc[UR16][R128.64], !P2 ;  /* 0x2400c00080f97fae */ /* 0x000fe8000d121850 */
[----:B------:R-:W-:Y:S04]  /*aad0*/  STL.64 [R1+0x8d8], R108 ;  /* 0x0008d86c01007387 */ /* 0x000fe80000100a00 */
[----:B------:R-:W-:Y:S04]  /*aae0*/  LDGSTS.E [R249+0x2800c], desc[UR16][R126.64], !P2 ;  /* 0x2800c0007ef97fae */ /* 0x000fe8000d121850 */
[----:B------:R-:W-:Y:S04]  /*aaf0*/  STL.64 [R1+0x990], R104 ;  /* 0x0009906801007387 */ /* 0x000fe80000100a00 */
[----:B------:R-:W-:Y:S04]  /*ab00*/  LDGSTS.E [R249+0x2c00c], desc[UR16][R124.64], !P2 ;  /* 0x2c00c0007cf97fae */ /* 0x000fe8000d121850 */
[----:B------:R2:W-:Y:S04]  /*ab10*/  STL.64 [R1+0x9c8], R100 ;  /* 0x0009c86401007387 */ /* 0x0005e80000100a00 */
[----:B------:R-:W-:Y:S04]  /*ab20*/  LDGSTS.E [R249+0x30000], desc[UR16][R122.64], !P4 ;  /* 0x300000007af97fae */ /* 0x000fe8000e121850 */
[----:B------:R2:W-:Y:S04]  /*ab30*/  STL.64 [R1+0xa00], R102 ;  /* 0x000a006601007387 */ /* 0x0005e80000100a00 */
[----:B------:R-:W-:Y:S04]  /*ab40*/  LDGSTS.E [R249+0x34000], desc[UR16][R98.64], !P4 ;  /* 0x3400000062f97fae */ /* 0x000fe8000e121850 */
[----:B------:R-:W-:Y:S04]  /*ab50*/  LDGSTS.E [R249+0x38000], desc[UR16][R96.64], !P4 ;  /* 0x3800000060f97fae */ /* 0x000fe8000e121850 */
[----:B------:R-:W-:Y:S04]  /*ab60*/  LDGSTS.E [R249+0x3c000], desc[UR16][R94.64], !P4 ;  /* 0x3c0000005ef97fae */ /* 0x000fe8000e121850 */
[----:B---3--:R-:W3:Y:S04]  /*ab70*/  LDL.LU.64 R98, [R1+0x138] ;  /* 0x0001380001627983 */ /* 0x008ee80000300a00 */
[----:B----4-:R-:W4:Y:S04]  /*ab80*/  LDL.LU.64 R96, [R1+0x130] ;  /* 0x0001300001607983 */ /* 0x010f280000300a00 */
[----:B-1----:R-:W4:Y:S04]  /*ab90*/  LDL.LU.64 R94, [R1+0x128] ;  /* 0x00012800015e7983 */ /* 0x002f280000300a00 */
[----:B------:R-:W-:Y:S04]  /*aba0*/  LDGSTS.E [R249+0x30004], desc[UR16][R120.64], !P1 ;  /* 0x3000400078f97fae */ /* 0x000fe8000c921850 */
[----:B------:R-:W-:Y:S01]  /*abb0*/  LDGSTS.E [R249+0x34004], desc[UR16][R92.64], !P1 ;  /* 0x340040005cf97fae */ /* 0x000fe2000c921850 */
[----:B------:R-:W-:-:S02]  /*abc0*/  VIADD R4, R85, 0xffffff85 ;  /* 0xffffff8555047836 */ /* 0x000fc40000000000 */
[----:B------:R-:W1:Y:S01]  /*abd0*/  LDC R85, c[0x0][0x230] ;  /* 0x00008c00ff557b82 */ /* 0x000e620000000800 */
[----:B------:R-:W-:Y:S04]  /*abe0*/  LDGSTS.E [R249+0x38004], desc[UR16][R118.64], !P1 ;  /* 0x3800400076f97fae */ /* 0x000fe8000c921850 */
[----:B--2---:R-:W2:Y:S01]  /*abf0*/  LDL.LU.64 R92, [R1+0x120] ;  /* 0x00012000015c7983 */ /* 0x004ea20000300a00 */
[----:B------:R-:W-:Y:S02]  /*ac00*/  ISETP.GE.U32.AND P5, PT, R4, 0x7fffff46, PT ;  /* 0x7fffff460400780c */ /* 0x000fe40003fa6070 */
[----:B------:R-:W-:Y:S01]  /*ac10*/  IADD3 R4, R86, -0x7c, RZ ;  /* 0xffffff8456047810 */ /* 0x000fe20007ffe0ff */
[----:B------:R-:W-:Y:S01]  /*ac20*/  LDGSTS.E [R249+0x3c004], desc[UR16][R116.64], !P1 ;  /* 0x3c00400074f97fae */ /* 0x000fe2000c921850 */
[----:B------:R-:W-:Y:S01]  /*ac30*/  VIADD R5, R5, 0xffffffa3 ;  /* 0xffffffa305057836 */ /* 0x000fe20000000000 */
[----:B------:R-:W2:Y:S01]  /*ac40*/  LDC R86, c[0x0][0x230] ;  /* 0x00008c00ff567b82 */ /* 0x000ea20000000800 */
[----:B------:R-:W-:-:S07]  /*ac50*/  ISETP.GE.U32.AND P6, PT, R4, 0x7fffff45, PT ;  /* 0x7fffff450400780c */ /* 0x000fce0003fc6070 */
[----:B------:R-:W-:Y:S04]  /*ac60*/  LDGSTS.E [R249+0x30008], desc[UR16][R114.64], !P5 ;  /* 0x3000800072f97fae */ /* 0x000fe8000e921850 */
[----:B------:R-:W-:Y:S04]  /*ac70*/  LDGSTS.E [R249+0x34008], desc[UR16][R112.64], !P5 ;  /* 0x3400800070f97fae */ /* 0x000fe8000e921850 */
[----:B------:R-:W-:Y:S04]  /*ac80*/  LDGSTS.E [R249+0x38008], desc[UR16][R110.64], !P5 ;  /* 0x380080006ef97fae */ /* 0x000fe8000e921850 */
[----:B------:R-:W-:Y:S04]  /*ac90*/  LDGSTS.E [R249+0x3c008], desc[UR16][R108.64], !P5 ;  /* 0x3c0080006cf97fae */ /* 0x000fe8000e921850 */
[----:B------:R-:W-:Y:S04]  /*aca0*/  LDGSTS.E [R249+0x3000c], desc[UR16][R106.64], !P6 ;  /* 0x3000c0006af97fae */ /* 0x000fe8000f121850 */
[----:B------:R3:W-:Y:S04]  /*acb0*/  LDGSTS.E [R249+0x3400c], desc[UR16][R104.64], !P6 ;  /* 0x3400c00068f97fae */ /* 0x0007e8000f121850 */
[----:B------:R-:W2:Y:S04]  /*acc0*/  LDL.LU.64 R110, [R1+0x4f8] ;  /* 0x0004f800016e7983 */ /* 0x000ea80000300a00 */
[----:B------:R-:W-:Y:S01]  /*acd0*/  LDGSTS.E [R249+0x3800c], desc[UR16][R100.64], !P6 ;  /* 0x3800c00064f97fae */ /* 0x000fe2000f121850 */
[----:B------:R-:W-:-:S03]  /*ace0*/  VIADD R4, R84, 0xffffffa2 ;  /* 0xffffffa254047836 */ /* 0x000fc60000000000 */
[----:B------:R4:W-:Y:S04]  /*acf0*/  LDGSTS.E [R249+0x3c00c], desc[UR16][R102.64], !P6 ;  /* 0x3c00c00066f97fae */ /* 0x0009e8000f121850 */
[----:B------:R-:W2:Y:S04]  /*ad00*/  LDL.LU.64 R100, [R1+0x4f0] ;  /* 0x0004f00001647983 */ /* 0x000ea80000300a00 */
[----:B------:R-:W2:Y:S01]  /*ad10*/  LDL.LU.64 R108, [R1+0x4e8] ;  /* 0x0004e800016c7983 */ /* 0x000ea20000300a00 */
[----:B------:R-:W-:Y:S01]  /*ad20*/  ISETP.GE.U32.AND P6, PT, R5, 0x7fffff64, PT ;  /* 0x7fffff640500780c */ /* 0x000fe20003fc6070 */
[----:B------:R-:W-:Y:S01]  /*ad30*/  VIADD R5, R88, 0xffffff83 ;  /* 0xffffff8358057836 */ /* 0x000fe20000000000 */
[----:B------:R-:W-:Y:S01]  /*ad40*/  ISETP.GE.U32.AND P0, PT, R4, 0x7fffff63, PT ;  /* 0x7fffff630400780c */ /* 0x000fe20003f06070 */
[----:B------:R-:W-:Y:S01]  /*ad50*/  VIADD R4, R89, 0xffffff82 ;  /* 0xffffff8259047836 */ /* 0x000fe20000000000 */
[----:B------:R-:W2:Y:S01]  /*ad60*/  LDL.LU.64 R250, [R1+0x4e0] ;  /* 0x0004e00001fa7983 */ /* 0x000ea20000300a00 */
[----:B-1----:R-:W-:Y:S01]  /*ad70*/  VIADD R85, R85, 0xffffffa1 ;  /* 0xffffffa155557836 */ /* 0x002fe20000000000 */
[----:B------:R-:W-:-:S04]  /*ad80*/  IADD3 R84, R87, -0x60, RZ ;  /* 0xffffffa057547810 */ /* 0x000fc80007ffe0ff */
[----:B------:R-:W-:Y:S02]  /*ad90*/  ISETP.GE.U32.AND P1, PT, R85, 0x7fffff62, PT ;  /* 0x7fffff625500780c */ /* 0x000fe40003f26070 */
[----:B------:R-:W-:Y:S01]  /*ada0*/  ISETP.GE.U32.AND P2, PT, R84, 0x7fffff61, PT ;  /* 0x7fffff615400780c */ /* 0x000fe20003f46070 */
[C---:B---3--:R-:W-:Y:S02]  /*adb0*/  IMAD.WIDE R104, R2.reuse, 0x4, R98 ;  /* 0x0000000402687825 */ /* 0x048fe400078e0262 */
[----:B------:R-:W3:Y:S02]  /*adc0*/  LDL.LU.64 R98, [R1+0x4d8] ;  /* 0x0004d80001627983 */ /* 0x000ee40000300a00 */
[C---:B----4-:R-:W-:Y:S02]  /*add0*/  IMAD.WIDE R102, R2.reuse, 0x4, R96 ;  /* 0x0000000402667825 */ /* 0x050fe400078e0260 */
[----:B------:R-:W-:Y:S02]  /*ade0*/  STL.64 [R1+0x3d8], R104 ;  /* 0x0003d86801007387 */ /* 0x000fe40000100a00 */
[----:B------:R-:W-:-:S02]  /*adf0*/  IMAD.WIDE R88, R2, 0x4, R94 ;  /* 0x0000000402587825 */ /* 0x000fc400078e025e */
[----:B------:R-:W-:Y:S04]  /*ae00*/  STL.64 [R1+0x3e0], R102 ;  /* 0x0003e06601007387 */ /* 0x000fe80000100a00 */
[----:B------:R-:W4:Y:S04]  /*ae10*/  LDL.LU.64 R96, [R1+0x4b8] ;  /* 0x0004b80001607983 */ /* 0x000f280000300a00 */
[----:B------:R1:W-:Y:S04]  /*ae20*/  STL.64 [R1+0x3e8], R88 ;  /* 0x0003e85801007387 */ /* 0x0003e80000100a00 */
[----:B------:R-:W4:Y:S01]  /*ae30*/  LDL.LU.64 R94, [R1+0x4a8] ;  /* 0x0004a800015e7983 */ /* 0x000f220000300a00 */
[----:B------:R-:W-:Y:S01]  /*ae40*/  ISETP.GE.U32.AND P5, PT, R4, 0x7fffff43, PT ;  /* 0x7fffff430400780c */ /* 0x000fe20003fa6070 */
[----:B--2---:R-:W-:-:S02]  /*ae50*/  IMAD.WIDE R84, R2, 0x4, R92 ;  /* 0x0000000402547825 */ /* 0x004fc400078e025c */
[----:B------:R-:W-:Y:S04]  /*ae60*/  LDGSTS.E [R242+0x20000], desc[UR16][R104.64], !P6 ;  /* 0x2000000068f27fae */ /* 0x000fe8000f121850 */
[----:B------:R-:W2:Y:S01]  /*ae70*/  LDL.LU.64 R92, [R1+0x4a0] ;  /* 0x0004a000015c7983 */ /* 0x000ea20000300a00 */
[----:B------:R-:W-:-:S03]  /*ae80*/  VIADD R4, R90, 0xffffff81 ;  /* 0xffffff815a047836 */ /* 0x000fc60000000000 */
[----:B------:R-:W-:Y:S04]  /*ae90*/  LDGSTS.E [R242+0x24000], desc[UR16][R102.64], !P6 ;  /* 0x2400000066f27fae */ /* 0x000fe8000f121850 */
[----:B------:R1:W-:Y:S04]  /*aea0*/  LDGSTS.E [R242+0x28000], desc[UR16][R88.64], !P6 ;  /* 0x2800000058f27fae */ /* 0x0003e8000f121850 */
[----:B------:R1:W-:Y:S04]  /*aeb0*/  STL.64 [R1+0x3f0], R84 ;  /* 0x0003f05401007387 */ /* 0x0003e80000100a00 */
[----:B------:R1:W-:Y:S01]  /*aec0*/  LDGSTS.E [R242+0x2c000], desc[UR16][R84.64], !P6 ;  /* 0x2c00000054f27fae */ /* 0x0003e2000f121850 */
[----:B------:R-:W-:-:S05]  /*aed0*/  IMAD.WIDE R90, R2, 0x4, R110 ;  /* 0x00000004025a7825 */ /* 0x000fca00078e026e */
[----:B------:R-:W-:Y:S04]  /*aee0*/  STL.64 [R1+0x3f8], R90 ;  /* 0x0003f85a01007387 */ /* 0x000fe80000100a00 */
[----:B------:R-:W2:Y:S01]  /*aef0*/  LDL.LU.64 R122, [R1+0x4d0] ;  /* 0x0004d000017a7983 */ /* 0x000ea20000300a00 */
[C---:B-1----:R-:W-:Y:S01]  /*af00*/  IMAD.WIDE R88, R2.reuse, 0x4, R100 ;  /* 0x0000000402587825 */ /* 0x042fe200078e0264 */
[----:B------:R-:W-:Y:S02]  /*af10*/  ISETP.GE.U32.AND P4, PT, R5, 0x7fffff44, PT ;  /* 0x7fffff440500780c */ /* 0x000fe40003f86070 */
[----:B------:R-:W-:Y:S01]  /*af20*/  LDGSTS.E [R242+0x20004], desc[UR16][R90.64], !P0 ;  /* 0x200040005af27fae */ /* 0x000fe2000c121850 */
[----:B------:R-:W-:-:S03]  /*af30*/  IMAD.WIDE R84, R2, 0x4, R108 ;  /* 0x0000000402547825 */ /* 0x000fc600078e026c */
[----:B------:R-:W-:Y:S04]  /*af40*/  STL.64 [R1+0x400], R88 ;  /* 0x0004005801007387 */ /* 0x000fe80000100a00 */
[----:B------:R-:W2:Y:S04]  /*af50*/  LDL.LU.64 R120, [R1+0x4c8] ;  /* 0x0004c80001787983 */ /* 0x000ea80000300a00 */
[----:B------:R1:W-:Y:S04]  /*af60*/  STL.64 [R1+0x408], R84 ;  /* 0x0004085401007387 */ /* 0x0003e80000100a00 */
[----:B------:R-:W2:Y:S04]  /*af70*/  LDL.LU.64 R118, [R1+0x4c0] ;  /* 0x0004c00001767983 */ /* 0x000ea80000300a00 */
[----:B------:R-:W2:Y:S04]  /*af80*/  LDL.LU.64 R114, [R1+0x4b0] ;  /* 0x0004b00001727983 */ /* 0x000ea80000300a00 */
[----:B------:R-:W2:Y:S04]  /*af90*/  LDL.LU.64 R112, [R1+0x690] ;  /* 0x0006900001707983 */ /* 0x000ea80000300a00 */
[----:B------:R-:W2:Y:S04]  /*afa0*/  LDL.LU.64 R138, [R1+0x6a8] ;  /* 0x0006a800018a7983 */ /* 0x000ea80000300a00 */
[----:B------:R-:W2:Y:S04]  /*afb0*/  LDL.LU.64 R108, [R1+0x6d8] ;  /* 0x0006d800016c7983 */ /* 0x000ea80000300a00 */
[----:B------:R-:W2:Y:S04]  /*afc0*/  LDL.LU.64 R106, [R1+0x6d0] ;  /* 0x0006d000016a7983 */ /* 0x000ea80000300a00 */
[----:B------:R-:W2:Y:S04]  /*afd0*/  LDL.LU.64 R104, [R1+0x6c8] ;  /* 0x0006c80001687983 */ /* 0x000ea80000300a00 */
[----:B------:R-:W2:Y:S01]  /*afe0*/  LDL.LU.64 R100, [R1+0x6c0] ;  /* 0x0006c00001647983 */ /* 0x000ea20000300a00 */
[----:B---3--:R-:W-:-:S04]  /*aff0*/  IMAD.WIDE R124, R2, 0x4, R98 ;  /* 0x00000004027c7825 */ /* 0x008fc800078e0262 */
[C---:B----4-:R-:W-:Y:S01]  /*b000*/  IMAD.WIDE R116, R2.reuse, 0x4, R96 ;  /* 0x0000000402747825 */ /* 0x050fe200078e0260 */
[----:B------:R-:W3:Y:S04]  /*b010*/  LDL.LU.64 R98, [R1+0x6b8] ;  /* 0x0006b80001627983 */ /* 0x000ee80000300a00 */
[----:B------:R-:W4:Y:S01]  /*b020*/  LDL.LU.64 R96, [R1+0x6b0] ;  /* 0x0006b00001607983 */ /* 0x000f220000300a00 */
[----:B--2---:R-:W-:Y:S01]  /*b030*/  IMAD.WIDE R102, R2, 0x4, R92 ;  /* 0x0000000402667825 */ /* 0x004fe200078e025c */
[----:B------:R-:W-:Y:S02]  /*b040*/  ISETP.GE.U32.AND P6, PT, R4, 0x7fffff42, PT ;  /* 0x7fffff420400780c */ /* 0x000fe40003fc6070 */
[----:B------:R-:W2:Y:S04]  /*b050*/  LDL.LU.64 R92, [R1+0x6a0] ;  /* 0x0006a000015c7983 */ /* 0x000ea80000300a00 */
[----:B------:R-:W2:Y:S04]  /*b060*/  LDL.LU.64 R130, [R1+0x698] ;  /* 0x0006980001827983 */ /* 0x000ea80000300a00 */
[----:B------:R-:W2:Y:S01]  /*b070*/  LDL.LU.64 R244, [R1+0x680] ;  /* 0x0006800001f47983 */ /* 0x000ea20000300a00 */
[----:B------:R-:W-:-:S03]  /*b080*/  IMAD.WIDE R250, R2, 0x4, R250 ;  /* 0x0000000402fa7825 */ /* 0x000fc600078e02fa */
[----:B------:R-:W-:Y:S01]  /*b090*/  LDGSTS.E [R242+0x24004], desc[UR16][R88.64], !P0 ;  /* 0x2400400058f27fae */ /* 0x000fe2000c121850 */
[----:B------:R-:W-:-:S03]  /*b0a0*/  IMAD.WIDE R110, R2, 0x4, R94 ;  /* 0x00000004026e7825 */ /* 0x000fc600078e025e */
[----:B------:R1:W-:Y:S01]  /*b0b0*/  LDGSTS.E [R242+0x28004], desc[UR16][R84.64], !P0 ;  /* 0x2800400054f27fae */ /* 0x0003e2000c121850 */
[----:B------:R-:W-:-:S03]  /*b0c0*/  IMAD.WIDE R94, R2, 0x4, R78 ;  /* 0x00000004025e7825 */ /* 0x000fc600078e024e */
[----:B------:R-:W-:Y:S01]  /*b0d0*/  STL.64 [R1+0x418], R124 ;  /* 0x0004187c01007387 */ /* 0x000fe20000100a00 */
[----:B------:R-:W-:Y:S02]  /*b0e0*/  VIADD R4, R86, 0xffffff80 ;  /* 0xffffff8056047836 */ /* 0x000fe40000000000 */
[C---:B------:R-:W-:Y:S01]  /*b0f0*/  IMAD.WIDE R86, R2.reuse, 0x4, R80 ;  /* 0x0000000402567825 */ /* 0x040fe200078e0250 */
[----:B------:R-:W-:Y:S04]  /*b100*/  LDGSTS.E [R242+0x2c004], desc[UR16][R250.64], !P0 ;  /* 0x2c004000faf27fae */ /* 0x000fe8000c121850 */
[----:B------:R-:W-:Y:S04]  /*b110*/  STL.64 [R1+0x4b8], R116 ;  /* 0x0004b87401007387 */ /* 0x000fe80000100a00 */
[----:B------:R-:W-:Y:S04]  /*b120*/  STL.64 [R1+0x7d8], R110 ;  /* 0x0007d86e01007387 */ /* 0x000fe80000100a00 */
[----:B------:R-:W-:Y:S01]  /*b130*/  LDGSTS.E [R242+0x20008], desc[UR16][R124.64], !P1 ;  /* 0x200080007cf27fae */ /* 0x000fe2000c921850 */
[----:B------:R-:W-:-:S03]  /*b140*/  IMAD.WIDE R122, R2, 0x4, R122 ;  /* 0x00000004027a7825 */ /* 0x000fc600078e027a */
[----:B------:R-:W-:Y:S04]  /*b150*/  STL.64 [R1+0x918], R102 ;  /* 0x0009186601007387 */ /* 0x000fe80000100a00 */
[----:B------:R-:W-:Y:S04]  /*b160*/  LDGSTS.E [R242+0x24008], desc[UR16][R122.64], !P1 ;  /* 0x240080007af27fae */ /* 0x000fe8000c921850 */
[----:B------:R-:W-:Y:S01]  /*b170*/  STL.64 [R1+0xa98], R94 ;  /* 0x000a985e01007387 */ /* 0x000fe20000100a00 */
[----:B------:R-:W-:-:S03]  /*b180*/  IMAD.WIDE R120, R2, 0x4, R120 ;  /* 0x0000000402787825 */ /* 0x000fc600078e0278 */
[----:B------:R-:W-:Y:S04]  /*b190*/  STL.64 [R1+0x420], R122 ;  /* 0x0004207a01007387 */ /* 0x000fe80000100a00 */
[----:B------:R-:W-:Y:S01]  /*b1a0*/  LDGSTS.E [R242+0x28008], desc[UR16][R120.64], !P1 ;  /* 0x2800800078f27fae */ /* 0x000fe2000c921850 */
[----:B------:R-:W-:-:S04]  /*b1b0*/  IMAD.WIDE R118, R2, 0x4, R118 ;  /* 0x0000000402767825 */ /* 0x000fc800078e0276 */
[C---:B------:R-:W-:Y:S01]  /*b1c0*/  IMAD.WIDE R114, R2.reuse, 0x4, R114 ;  /* 0x0000000402727825 */ /* 0x040fe200078e0272 */
[----:B------:R-:W-:Y:S03]  /*b1d0*/  LDGSTS.E [R242+0x2c008], desc[UR16][R118.64], !P1 ;  /* 0x2c00800076f27fae */ /* 0x000fe6000c921850 */
[C---:B------:R-:W-:Y:S01]  /*b1e0*/  IMAD.WIDE R112, R2.reuse, 0x4, R112 ;  /* 0x0000000402707825 */ /* 0x040fe200078e0270 */
[----:B------:R-:W-:Y:S03]  /*b1f0*/  STL.64 [R1+0xaf8], R86 ;  /* 0x000af85601007387 */ /* 0x000fe60000100a00 */
[C---:B------:R-:W-:Y:S01]  /*b200*/  IMAD.WIDE R248, R2.reuse, 0x4, R138 ;  /* 0x0000000402f87825 */ /* 0x040fe200078e028a */
[----:B------:R-:W-:Y:S03]  /*b210*/  LDGSTS.E [R242+0x2000c], desc[UR16][R116.64], !P2 ;  /* 0x2000c00074f27fae */ /* 0x000fe6000d121850 */
[----:B------:R-:W-:Y:S01]  /*b220*/  IMAD.WIDE R108, R2, 0x4, R108 ;  /* 0x00000004026c7825 */ /* 0x000fe200078e026c */
[----:B------:R-:W-:Y:S01]  /*b230*/  STL.64 [R1+0x428], R120 ;  /* 0x0004287801007387 */ /* 0x000fe20000100a00 */
[----:B------:R-:W-:-:S02]  /*b240*/  ISETP.GE.U32.AND P0, PT, R4, 0x7fffff41, PT ;  /* 0x7fffff410400780c */ /* 0x000fc40003f06070 */
[C---:B------:R-:W-:Y:S01]  /*b250*/  IMAD.WIDE R106, R2.reuse, 0x4, R106 ;  /* 0x00000004026a7825 */ /* 0x040fe200078e026a */
[----:B------:R-:W-:Y:S01]  /*b260*/  LDGSTS.E [R242+0x2400c], desc[UR16][R114.64], !P2 ;  /* 0x2400c00072f27fae */ /* 0x000fe2000d121850 */
[----:B------:R-:W-:Y:S01]  /*b270*/  SHF.L.U32 R5, R239, 0x6, RZ ;  /* 0x00000006ef057819 */ /* 0x000fe200000006ff */
[----:B------:R-:W1:Y:S01]  /*b280*/  LDC R4, c[0x0][0x230] ;  /* 0x00008c00ff047b82 */ /* 0x000e620000000800 */
[C---:B------:R-:W-:Y:S01]  /*b290*/  IMAD.WIDE R104, R2.reuse, 0x4, R104 ;  /* 0x0000000402687825 */ /* 0x040fe200078e0268 */
[----:B------:R-:W-:Y:S03]  /*b2a0*/  STL.64 [R1+0x430], R118 ;  /* 0x0004307601007387 */ /* 0x000fe60000100a00 */
[C---:B------:R-:W-:Y:S01]  /*b2b0*/  IMAD.WIDE R100, R2.reuse, 0x4, R100 ;  /* 0x0000000402647825 */ /* 0x040fe200078e0264 */
[----:B------:R-:W-:Y:S04]  /*b2c0*/  LDGSTS.E [R242+0x2800c], desc[UR16][R112.64], !P2 ;  /* 0x2800c00070f27fae */ /* 0x000fe8000d121850 */
[----:B------:R-:W-:Y:S04]  /*b2d0*/  STL.64 [R1+0x440], R114 ;  /* 0x0004407201007387 */ /* 0x000fe80000100a00 */
[----:B------:R-:W-:Y:S04]  /*b2e0*/  LDGSTS.E [R242+0x2c00c], desc[UR16][R248.64], !P2 ;  /* 0x2c00c000f8f27fae */ /* 0x000fe8000d121850 */
[----:B------:R-:W-:Y:S04]  /*b2f0*/  STL.64 [R1+0x448], R112 ;  /* 0x0004487001007387 */ /* 0x000fe80000100a00 */
[----:B------:R-:W-:Y:S04]  /*b300*/  LDGSTS.E [R242+0x30000], desc[UR16][R110.64], !P4 ;  /* 0x300000006ef27fae */ /* 0x000fe8000e121850 */
[----:B------:R-:W-:Y:S04]  /*b310*/  STL.64 [R1+0x7e0], R108 ;  /* 0x0007e06c01007387 */ /* 0x000fe80000100a00 */
[----:B------:R-:W-:Y:S04]  /*b320*/  LDGSTS.E [R242+0x34000], desc[UR16][R108.64], !P4 ;  /* 0x340000006cf27fae */ /* 0x000fe8000e121850 */
[----:B------:R-:W-:Y:S04]  /*b330*/  STL.64 [R1+0x7e8], R106 ;  /* 0x0007e86a01007387 */ /* 0x000fe80000100a00 */
[----:B------:R-:W-:Y:S01]  /*b340*/  LDGSTS.E [R242+0x38000], desc[UR16][R106.64], !P4 ;  /* 0x380000006af27fae */ /* 0x000fe2000e121850 */
[----:B-1----:R-:W-:-:S03]  /*b350*/  IMAD.WIDE R84, R2, 0x4, R16 ;  /* 0x0000000402547825 */ /* 0x002fc600078e0210 */
[----:B------:R-:W-:Y:S04]  /*b360*/  STL.64 [R1+0x7f0], R104 ;  /* 0x0007f06801007387 */ /* 0x000fe80000100a00 */
[----:B------:R-:W-:Y:S04]  /*b370*/  LDGSTS.E [R242+0x3c000], desc[UR16][R104.64], !P4 ;  /* 0x3c00000068f27fae */ /* 0x000fe8000e121850 */
[----:B------:R-:W-:Y:S04]  /*b380*/  STL.64 [R1+0x800], R100 ;  /* 0x0008006401007387 */ /* 0x000fe80000100a00 */
[----:B------:R-:W-:Y:S01]  /*b390*/  LDGSTS.E [R242+0x30004], desc[UR16][R102.64], !P5 ;  /* 0x3000400066f27fae */ /* 0x000fe2000e921850 */
[----:B------:R-:W-:-:S03]  /*b3a0*/  IMAD.WIDE R80, R2, 0x4, R12 ;  /* 0x0000000402507825 */ /* 0x000fc600078e020c */
[----:B------:R-:W-:Y:S01]  /*b3b0*/  LDGSTS.E [R242+0x34004], desc[UR16][R100.64], !P5 ;  /* 0x3400400064f27fae */ /* 0x000fe2000e921850 */
[----:B------:R-:W-:-:S04]  /*b3c0*/  IMAD.WIDE R78, R2, 0x4, R82 ;  /* 0x00000004024e7825 */ /* 0x000fc800078e0252 */
        /* <DEDUP_REMOVED lines=10> */
[----:B------:R-:W-:Y:S02]  /*b470*/  VIADD R4, R4, 0x3f ;  /* 0x0000003f04047836 */ /* 0x000fe40000000000 */
[----:B------:R-:W-:-:S04]  /*b480*/  IMAD.WIDE R6, R5, 0x4, R6 ;  /* 0x0000000405067825 */ /* 0x000fc800078e0206 */
[----:B---3--:R-:W-:-:S04]  /*b490*/  IMAD.WIDE R98, R2, 0x4, R98 ;  /* 0x0000000402627825 */ /* 0x008fc800078e0262 */
[C---:B----4-:R-:W-:Y:S01]  /*b4a0*/  IMAD.WIDE R96, R2.reuse, 0x4, R96 ;  /* 0x0000000402607825 */ /* 0x050fe200078e0260 */
[----:B------:R-:W-:Y:S04]  /*b4b0*/  STL.64 [R1+0x808], R98 ;  /* 0x0008086201007387 */ /* 0x000fe80000100a00 */
[----:B------:R-:W-:Y:S04]  /*b4c0*/  STL.64 [R1+0x810], R96 ;  /* 0x0008106001007387 */ /* 0x000fe80000100a00 */
[----:B------:R-:W-:Y:S04]  /*b4d0*/  LDGSTS.E [R242+0x38004], desc[UR16][R98.64], !P5 ;  /* 0x3800400062f27fae */ /* 0x000fe8000e921850 */
[----:B------:R-:W5:Y:S01]  /*b4e0*/  LDL.LU.64 R16, [R1+0xc08] ;  /* 0x000c080001107983 */ /* 0x000f620000300a00 */
[----:B--2---:R-:W-:-:S03]  /*b4f0*/  IMAD.WIDE R92, R2, 0x4, R92 ;  /* 0x00000004025c7825 */ /* 0x004fc600078e025c */
[----:B------:R-:W-:Y:S01]  /*b500*/  LDGSTS.E [R242+0x3c004], desc[UR16][R96.64], !P5 ;  /* 0x3c00400060f27fae */ /* 0x000fe2000e921850 */
[----:B------:R-:W-:-:S03]  /*b510*/  IMAD.WIDE R90, R2, 0x4, R130 ;  /* 0x00000004025a7825 */ /* 0x000fc600078e0282 */
[----:B------:R-:W-:Y:S01]  /*b520*/  STL.64 [R1+0x820], R92 ;  /* 0x0008205c01007387 */ /* 0x000fe20000100a00 */
[----:B------:R-:W-:-:S03]  /*b530*/  IMAD.WIDE R88, R2, 0x4, R244 ;  /* 0x0000000402587825 */ /* 0x000fc600078e02f4 */
[----:B------:R-:W-:Y:S04]  /*b540*/  LDGSTS.E [R242+0x30008], desc[UR16][R94.64], !P6 ;  /* 0x300080005ef27fae */ /* 0x000fe8000f121850 */
[----:B------:R-:W5:Y:S04]  /*b550*/  LDL.LU.64 R12, [R1+0xc00] ;  /* 0x000c0000010c7983 */ /* 0x000f680000300a00 */
        /* <DEDUP_REMOVED lines=11> */
[----:B------:R-:W-:Y:S04]  /*b610*/  LDGSTS.E [R242+0x3c00c], desc[UR16][R78.64], !P0 ;  /* 0x3c00c0004ef27fae */ /* 0x000fe8000c121850 */
[----:B------:R-:W-:Y:S04]  /*b620*/  STL [R1], RZ ;  /* 0x000000ff01007387 */ /* 0x000fe80000100800 */
[----:B------:R-:W-:Y:S04]  /*b630*/  STL [R1+0x4], RZ ;  /* 0x000004ff01007387 */ /* 0x000fe80000100800 */
[----:B------:R-:W0:Y:S04]  /*b640*/  LDGDEPBAR ;  /* 0x00000000000079af */ /* 0x000e280000000000 */
[----:B------:R-:W-:Y:S04]  /*b650*/  STL.64 [R1+0xb40], R20 ;  /* 0x000b401401007387 */ /* 0x000fe80000100a00 */
[----:B------:R-:W-:Y:S04]  /*b660*/  LDGSTS.E [R0+0x64000], desc[UR16][R20.64], P3 ;  /* 0x6400000014007fae */ /* 0x000fe80009921850 */
[----:B------:R-:W-:Y:S04]  /*b670*/  STL.64 [R1+0xb60], R22 ;  /* 0x000b601601007387 */ /* 0x000fe80000100a00 */
[----:B------:R-:W-:Y:S04]  /*b680*/  LDGSTS.E [R0+0x64400], desc[UR16][R22.64], P3 ;  /* 0x6440000016007fae */ /* 0x000fe80009921850 */
[----:B------:R-:W-:Y:S04]  /*b690*/  STL.64 [R1+0xb80], R24 ;  /* 0x000b801801007387 */ /* 0x000fe80000100a00 */
[----:B------:R-:W-:Y:S04]  /*b6a0*/  LDGSTS.E [R0+0x64800], desc[UR16][R24.64], P3 ;  /* 0x6480000018007fae */ /* 0x000fe80009921850 */
[----:B------:R-:W-:Y:S04]  /*b6b0*/  STL.64 [R1+0xba0], R26 ;  /* 0x000ba01a01007387 */ /* 0x000fe80000100a00 */
[----:B------:R-:W-:Y:S04]  /*b6c0*/  LDGSTS.E [R0+0x64c00], desc[UR16][R26.64], P3 ;  /* 0x64c000001a007fae */ /* 0x000fe80009921850 */
[----:B------:R1:W-:Y:S04]  /*b6d0*/  STL.64 [R1+0xbc0], R28 ;  /* 0x000bc01c01007387 */ /* 0x0003e80000100a00 */
[----:B------:R1:W-:Y:S04]  /*b6e0*/  LDGSTS.E [R0+0x65000], desc[UR16][R28.64], P3 ;  /* 0x650000001c007fae */ /* 0x0003e80009921850 */
[----:B------:R2:W-:Y:S04]  /*b6f0*/  STL.64 [R1+0xbd8], R30 ;  /* 0x000bd81e01007387 */ /* 0x0005e80000100a00 */
[----:B------:R2:W-:Y:S04]  /*b700*/  LDGSTS.E [R0+0x65400], desc[UR16][R30.64], P3 ;  /* 0x654000001e007fae */ /* 0x0005e80009921850 */
[----:B------:R3:W-:Y:S01]  /*b710*/  STL.64 [R1+0xbe8], R32 ;  /* 0x000be82001007387 */ /* 0x0007e20000100a00 */
[----:B-1----:R-:W-:-:S03]  /*b720*/  IMAD.WIDE R28, R5, 0x4, R40 ;  /* 0x00000004051c7825 */ /* 0x002fc600078e0228 */
[----:B------:R3:W-:Y:S01]  /*b730*/  LDGSTS.E [R0+0x65800], desc[UR16][R32.64], P3 ;  /* 0x6580000020007fae */ /* 0x0007e20009921850 */
[----:B------:R-:W-:-:S04]  /*b740*/  IMAD.WIDE R26, R5, 0x4, R42 ;  /* 0x00000004051a7825 */ /* 0x000fc800078e022a */
[C---:B--2---:R-:W-:Y:S01]  /*b750*/  IMAD.WIDE R30, R5.reuse, 0x4, R38 ;  /* 0x00000004051e7825 */ /* 0x044fe200078e0226 */
[----:B------:R-:W-:Y:S03]  /*b760*/  STL.64 [R1+0xbf0], R34 ;  /* 0x000bf02201007387 */ /* 0x000fe60000100a00 */
[C---:B------:R-:W-:Y:S01]  /*b770*/  IMAD.WIDE R24, R5.reuse, 0x4, R44 ;  /* 0x0000000405187825 */ /* 0x040fe200078e022c */
[----:B------:R-:W-:Y:S03]  /*b780*/  LDGSTS.E [R0+0x65c00], desc[UR16][R34.64], P3 ;  /* 0x65c0000022007fae */ /* 0x000fe60009921850 */
[C---:B---3--:R-:W-:Y:S01]  /*b790*/  IMAD.WIDE R32, R5.reuse, 0x4, R36 ;  /* 0x0000000405207825 */ /* 0x048fe200078e0224 */
[----:B------:R-:W-:Y:S03]  /*b7a0*/  STL.64 [R1+0xb20], R18 ;  /* 0x000b201201007387 */ /* 0x000fe60000100a00 */
[C---:B------:R-:W-:Y:S01]  /*b7b0*/  IMAD.WIDE R22, R5.reuse, 0x4, R46 ;  /* 0x0000000405167825 */ /* 0x040fe200078e022e */
[----:B------:R-:W-:Y:S03]  /*b7c0*/  LDGSTS.E [R3+0x64100], desc[UR16][R18.64], P3 ;  /* 0x6410000012037fae */ /* 0x000fe60009921850 */
[C---:B------:R-:W-:Y:S01]  /*b7d0*/  IMAD.WIDE R20, R5.reuse, 0x4, R48 ;  /* 0x0000000405147825 */ /* 0x040fe200078e0230 */
        /* <DEDUP_REMOVED lines=8> */
[----:B------:R3:W-:Y:S04]  /*b860*/  LDGSTS.E [R3+0x65100], desc[UR16][R26.64], P3 ;  /* 0x651000001a037fae */ /* 0x0007e80009921850 */
[----:B------:R1:W-:Y:S01]  /*b870*/  STL.64 [R1+0xbb8], R24 ;  /* 0x000bb81801007387 */ /* 0x0003e20000100a00 */
[----:B--2---:R-:W-:-:S03]  /*b880*/  IMAD.WIDE R28, R5, 0x4, R52 ;  /* 0x00000004051c7825 */ /* 0x004fc600078e0234 */
[----:B------:R1:W-:Y:S04]  /*b890*/  LDGSTS.E [R3+0x65500], desc[UR16][R24.64], P3 ;  /* 0x6550000018037fae */ /* 0x0003e80009921850 */
[----:B------:R2:W-:Y:S01]  /*b8a0*/  STL.64 [R1+0xbd0], R22 ;  /* 0x000bd01601007387 */ /* 0x0005e20000100a00 */
[----:B---3--:R-:W-:-:S03]  /*b8b0*/  IMAD.WIDE R26, R5, 0x4, R54 ;  /* 0x00000004051a7825 */ /* 0x008fc600078e0236 */
[----:B------:R2:W-:Y:S01]  /*b8c0*/  LDGSTS.E [R3+0x65900], desc[UR16][R22.64], P3 ;  /* 0x6590000016037fae */ /* 0x0005e20009921850 */
[----:B------:R-:W-:-:S03]  /*b8d0*/  IMAD.WIDE R18, R5, 0x4, R62 ;  /* 0x0000000405127825 */ /* 0x000fc600078e023e */
[----:B------:R3:W-:Y:S01]  /*b8e0*/  STL.64 [R1+0xbe0], R20 ;  /* 0x000be01401007387 */ /* 0x0007e20000100a00 */
[----:B-1----:R-:W-:-:S03]  /*b8f0*/  IMAD.WIDE R24, R5, 0x4, R56 ;  /* 0x0000000405187825 */ /* 0x002fc600078e0238 */
[----:B------:R3:W-:Y:S04]  /*b900*/  LDGSTS.E [R3+0x65d00], desc[UR16][R20.64], P3 ;  /* 0x65d0000014037fae */ /* 0x0007e80009921850 */
[----:B------:R-:W-:Y:S01]  /*b910*/  STL.64 [R1+0xb08], R8 ;  /* 0x000b080801007387 */ /* 0x000fe20000100a00 */
[----:B--2---:R-:W-:-:S03]  /*b920*/  IMAD.WIDE R22, R5, 0x4, R58 ;  /* 0x0000000405167825 */ /* 0x004fc600078e023a */
[----:B------:R-:W-:Y:S04]  /*b930*/  LDGSTS.E [R11+0x64200], desc[UR16][R8.64], P3 ;  /* 0x64200000080b7fae */ /* 0x000fe80009921850 */
[----:B------:R-:W-:Y:S01]  /*b940*/  STL.64 [R1+0xb18], R30 ;  /* 0x000b181e01007387 */ /* 0x000fe20000100a00 */
[----:B---3--:R-:W-:-:S03]  /*b950*/  IMAD.WIDE R20, R5, 0x4, R60 ;  /* 0x0000000405147825 */ /* 0x008fc600078e023c */
[----:B------:R-:W-:Y:S04]  /*b960*/  LDGSTS.E [R11+0x64600], desc[UR16][R30.64], P3 ;  /* 0x646000001e0b7fae */ /* 0x000fe80009921850 */
[----:B------:R1:W-:Y:S04]  /*b970*/  STL.64 [R1+0xb30], R28 ;  /* 0x000b301c01007387 */ /* 0x0003e80000100a00 */
[----:B------:R1:W-:Y:S04]  /*b980*/  LDGSTS.E [R11+0x64a00], desc[UR16][R28.64], P3 ;  /* 0x64a000001c0b7fae */ /* 0x0003e80009921850 */
[----:B------:R2:W-:Y:S04]  /*b990*/  STL.64 [R1+0xb50], R26 ;  /* 0x000b501a01007387 */ /* 0x0005e80000100a00 */
[----:B------:R2:W-:Y:S01]  /*b9a0*/  LDGSTS.E [R11+0x64e00], desc[UR16][R26.64], P3 ;  /* 0x64e000001a0b7fae */ /* 0x0005e20009921850 */
[----:B-1----:R-:W-:-:S03]  /*b9b0*/  IMAD.WIDE R28, R5, 0x4, R66 ;  /* 0x00000004051c7825 */ /* 0x002fc600078e0242 */
[----:B------:R1:W-:Y:S04]  /*b9c0*/  STL.64 [R1+0xb70], R24 ;  /* 0x000b701801007387 */ /* 0x0003e80000100a00 */
[----:B------:R1:W-:Y:S01]  /*b9d0*/  LDGSTS.E [R11+0x65200], desc[UR16][R24.64], P3 ;  /* 0x65200000180b7fae */ /* 0x0003e20009921850 */
[----:B--2---:R-:W-:-:S03]  /*b9e0*/  IMAD.WIDE R26, R5, 0x4, R68 ;  /* 0x00000004051a7825 */ /* 0x004fc600078e0244 */
        /* <DEDUP_REMOVED lines=9> */
[----:B------:R-:W-:Y:S04]  /*ba80*/  STL.64 [R1+0xb10], R28 ;  /* 0x000b101c01007387 */ /* 0x000fe80000100a00 */
[----:B------:R-:W-:Y:S01]  /*ba90*/  STL.64 [R1+0xb28], R26 ;  /* 0x000b281a01007387 */ /* 0x000fe20000100a00 */
[----:B--2---:R-:W-:-:S03]  /*baa0*/  IMAD.WIDE R18, R5, 0x4, R76 ;  /* 0x0000000405127825 */ /* 0x004fc600078e024c */
[----:B------:R1:W-:Y:S04]  /*bab0*/  STL.64 [R1+0xb48], R24 ;  /* 0x000b481801007387 */ /* 0x0003e80000100a00 */
[----:B------:R2:W-:Y:S04]  /*bac0*/  STL.64 [R1+0xb68], R22 ;  /* 0x000b681601007387 */ /* 0x0005e80000100a00 */
[----:B------:R2:W-:Y:S04]  /*bad0*/  STL.64 [R1+0xb88], R20 ;  /* 0x000b881401007387 */ /* 0x0005e80000100a00 */
[----:B------:R2:W-:Y:S04]  /*bae0*/  STL.64 [R1+0xba8], R18 ;  /* 0x000ba81201007387 */ /* 0x0005e80000100a00 */
[----:B------:R2:W-:Y:S04]  /*baf0*/  STL [R1+0x8], RZ ;  /* 0x000008ff01007387 */ /* 0x0005e80000100800 */
        /* <DEDUP_REMOVED lines=28> */
[----:B------:R2:W-:Y:S01]  /*bcc0*/  STL [R1+0x7c], RZ ;  /* 0x00007cff01007387 */ /* 0x0005e20000100800 */
[----:B------:R-:W-:Y:S01]  /*bcd0*/  IMAD.WIDE R8, R5, 0x4, R64 ;  /* 0x0000000405087825 */ /* 0x000fe200078e0240 */
[----:B------:R-:W-:-:S02]  /*bce0*/  ISETP.GE.AND P0, PT, R4, 0x40, PT ;  /* 0x000000400400780c */ /* 0x000fc40003f06270 */
[----:B------:R-:W-:Y:S04]  /*bcf0*/  LDGSTS.E [R238+0x64300], desc[UR16][R6.64], P3 ;  /* 0x6430000006ee7fae */ /* 0x000fe80009921850 */
[----:B------:R-:W-:Y:S04]  /*bd00*/  LDGSTS.E [R238+0x64700], desc[UR16][R8.64], P3 ;  /* 0x6470000008ee7fae */ /* 0x000fe80009921850 */
[----:B------:R-:W-:Y:S04]  /*bd10*/  LDGSTS.E [R238+0x64b00], desc[UR16][R28.64], P3 ;  /* 0x64b000001cee7fae */ /* 0x000fe80009921850 */
[----:B------:R-:W-:Y:S04]  /*bd20*/  LDGSTS.E [R238+0x64f00], desc[UR16][R26.64], P3 ;  /* 0x64f000001aee7fae */ /* 0x000fe80009921850 */
[----:B------:R-:W-:Y:S04]  /*bd30*/  LDGSTS.E [R238+0x65300], desc[UR16][R24.64], P3 ;  /* 0x6530000018ee7fae */ /* 0x000fe80009921850 */
[----:B------:R-:W-:Y:S04]  /*bd40*/  LDGSTS.E [R238+0x65700], desc[UR16][R22.64], P3 ;  /* 0x6570000016ee7fae */ /* 0x000fe80009921850 */
[----:B------:R-:W-:Y:S04]  /*bd50*/  LDGSTS.E [R238+0x65b00], desc[UR16][R20.64], P3 ;  /* 0x65b0000014ee7fae */ /* 0x000fe80009921850 */
[----:B------:R3:W-:Y:S01]  /*bd60*/  LDGSTS.E [R238+0x65f00], desc[UR16][R18.64], P3 ;  /* 0x65f0000012ee7fae */ /* 0x0007e20009921850 */
[----:B------:R-:W-:-:S03]  /*bd70*/  CS2R R216, SRZ ;  /* 0x0000000000d87805 */ /* 0x000fc6000001ff00 */
[----:B------:R-:W0:Y:S01]  /*bd80*/  LDGDEPBAR ;  /* 0x00000000000079af */ /* 0x000e220000000000 */
[----:B------:R-:W-:Y:S02]  /*bd90*/  CS2R R218, SRZ ;  /* 0x0000000000da7805 */ /* 0x000fe4000001ff00 */
[----:B------:R-:W-:Y:S02]  /*bda0*/  CS2R R220, SRZ ;  /* 0x0000000000dc7805 */ /* 0x000fe4000001ff00 */
[----:B------:R-:W-:Y:S02]  /*bdb0*/  CS2R R222, SRZ ;  /* 0x0000000000de7805 */ /* 0x000fe4000001ff00 */
[----:B------:R-:W-:Y:S02]  /*bdc0*/  CS2R R224, SRZ ;  /* 0x0000000000e07805 */ /* 0x000fe4000001ff00 */
[----:B------:R-:W-:Y:S02]  /*bdd0*/  CS2R R226, SRZ ;  /* 0x0000000000e27805 */ /* 0x000fe4000001ff00 */
[----:B------:R-:W-:-:S02]  /*bde0*/  CS2R R228, SRZ ;  /* 0x0000000000e47805 */ /* 0x000fc4000001ff00 */
[----:B------:R-:W-:Y:S02]  /*bdf0*/  CS2R R230, SRZ ;  /* 0x0000000000e67805 */ /* 0x000fe4000001ff00 */
[----:B------:R-:W-:Y:S02]  /*be00*/  CS2R R232, SRZ ;  /* 0x0000000000e87805 */ /* 0x000fe4000001ff00 */
[----:B------:R-:W-:Y:S02]  /*be10*/  CS2R R234, SRZ ;  /* 0x0000000000ea7805 */ /* 0x000fe4000001ff00 */
[----:B------:R-:W-:Y:S02]  /*be20*/  CS2R R236, SRZ ;  /* 0x0000000000ec7805 */ /* 0x000fe4000001ff00 */
[----:B---3--:R-:W-:Y:S02]  /*be30*/  CS2R R238, SRZ ;  /* 0x0000000000ee7805 */ /* 0x008fe4000001ff00 */
[----:B------:R-:W-:-:S02]  /*be40*/  CS2R R240, SRZ ;  /* 0x0000000000f07805 */ /* 0x000fc4000001ff00 */
        /* <DEDUP_REMOVED lines=83> */
[----:B-1----:R-:W-:-:S02]  /*c380*/  CS2R R24, SRZ ;  /* 0x0000000000187805 */ /* 0x002fc4000001ff00 */
        /* <DEDUP_REMOVED lines=14> */
[----:B------:R-:W-:Y:S01]  /*c470*/  CS2R R54, SRZ ;  /* 0x0000000000367805 */ /* 0x000fe2000001ff00 */
[----:B--2---:R-:W-:Y:S06]  /*c480*/  @!P0 BRA `(.L_x_0) ;  /* 0x00000120004c8947 */ /* 0x004fec0003800000 */
[----:B------:R-:W2:Y:S04]  /*c490*/  LDL.LU.64 R54, [R1+0x4b8] ;  /* 0x0004b80001367983 */ /* 0x000ea80000300a00 */
[----:B------:R-:W3:Y:S04]  /*c4a0*/  LDL.LU.64 R20, [R1+0x440] ;  /* 0x0004400001147983 */ /* 0x000ee80000300a00 */
[----:B------:R-:W4:Y:S04]  /*c4b0*/  LDL.LU.64 R22, [R1+0x448] ;  /* 0x0004480001167983 */ /* 0x000f280000300a00 */
[----:B------:R-:W3:Y:S04]  /*c4c0*/  LDL.LU.64 R44, [R1+0x408] ;  /* 0x00040800012c7983 */ /* 0x000ee80000300a00 */
[----:B------:R-:W4:Y:S04]  /*c4d0*/  LDL.LU.64 R46, [R1+0x418] ;  /* 0x00041800012e7983 */ /* 0x000f280000300a00 */
[----:B------:R-:W4:Y:S04]  /*c4e0*/  LDL.LU.64 R48, [R1+0x420] ;  /* 0x0004200001307983 */ /* 0x000f280000300a00 */
[----:B------:R-:W4:Y:S04]  /*c4f0*/  LDL.LU.64 R50, [R1+0x428] ;  /* 0x0004280001327983 */ /* 0x000f280000300a00 */
[----:B------:R-:W4:Y:S04]  /*c500*/  LDL.LU.64 R18, [R1+0x430] ;  /* 0x0004300001127983 */ /* 0x000f280000300a00 */
[----:B------:R-:W4:Y:S04]  /*c510*/  LDL.LU.64 R36, [R1+0x6e0] ;  /* 0x0006e00001247983 */ /* 0x000f280000300a00 */
[----:B------:R-:W4:Y:S01]  /*c520*/  LDL.LU.64 R52, [R1+0x6e8] ;  /* 0x0006e80001347983 */ /* 0x000f220000300a00 */
[----:B--2---:R-:W-:Y:S01]  /*c530*/  IMAD.MOV.U32 R38, RZ, RZ, R54 ;  /* 0x000000ffff267224 */ /* 0x004fe200078e0036 */
[----:B------:R-:W-:-:S02]  /*c540*/  MOV R39, R55 ;  /* 0x0000003700277202 */ /* 0x000fc40000000f00 */
        /* <DEDUP_REMOVED lines=8> */
[----:B---3--:R-:W-:-:S03]  /*c5d0*/  IMAD.MOV.U32 R42, RZ, RZ, R44 ;  /* 0x000000ffff2a7224 */ /* 0x008fc600078e002c */
[----:B------:R-:W3:Y:S01]  /*c5e0*/  LDL.LU.64 R28, [R1+0x5f8] ;  /* 0x0005f800011c7983 */ /* 0x000ee20000300a00 */
[----:B------:R-:W-:Y:S01]  /*c5f0*/  IMAD.MOV.U32 R43, RZ, RZ, R45 ;  /* 0x000000ffff2b7224 */ /* 0x000fe200078e002d */
[----:B----4-:R-:W-:Y:S01]  /*c600*/  MOV R45, R47 ;  /* 0x0000002f002d7202 */ /* 0x010fe20000000f00 */
[----:B------:R-:W-:Y:S01]  /*c610*/  IMAD.MOV.U32 R44, RZ, RZ, R46 ;  /* 0x000000ffff2c7224 */ /* 0x000fe200078e002e */
[----:B------:R-:W4:Y:S01]  /*c620*/  LDL.LU.64 R82, [R1+0x620] ;  /* 0x0006200001527983 */ /* 0x000f220000300a00 */
[----:B------:R-:W-:Y:S02]  /*c630*/  IMAD.MOV.U32 R46, RZ, RZ, R48 ;  /* 0x000000ffff2e7224 */ /* 0x000fe400078e0030 */
[----:B------:R-:W-:Y:S01]  /*c640*/  IMAD.MOV.U32 R47, RZ, RZ, R49 ;  /* 0x000000ffff2f7224 */ /* 0x000fe200078e0031 */
[----:B------:R-:W-:Y:S01]  /*c650*/  MOV R49, R51 ;  /* 0x0000003300317202 */ /* 0x000fe20000000f00 */
[----:B------:R-:W-:Y:S02]  /*c660*/  IMAD.MOV.U32 R48, RZ, RZ, R50 ;  /* 0x000000ffff307224 */ /* 0x000fe400078e0032 */
[----:B------:R-:W-:Y:S01]  /*c670*/  IMAD.MOV.U32 R50, RZ, RZ, R18 ;  /* 0x000000ffff327224 */ /* 0x000fe200078e0012 */
[----:B------:R-:W-:Y:S01]  /*c680*/  MOV R18, R37 ;  /* 0x0000002500127202 */ /* 0x000fe20000000f00 */
[----:B------:R-:W-:-:S02]  /*c690*/  IMAD.MOV.U32 R51, RZ, RZ, R19 ;  /* 0x000000ffff337224 */ /* 0x000fc400078e0013 */
[----:B------:R-:W-:Y:S02]  /*c6a0*/  IMAD.MOV.U32 R19, RZ, RZ, R36 ;  /* 0x000000ffff137224 */ /* 0x000fe400078e0024 */
[----:B------:R-:W-:Y:S02]  /*c6b0*/  IMAD.MOV.U32 R36, RZ, RZ, R38 ;  /* 0x000000ffff247224 */ /* 0x000fe400078e0026 */
[----:B------:R-:W-:Y:S01]  /*c6c0*/  IMAD.MOV.U32 R37, RZ, RZ, R39 ;  /* 0x000000ffff257224 */ /* 0x000fe200078e0027 */
[----:B------:R-:W-:Y:S01]  /*c6d0*/  MOV R39, R21 ;  /* 0x0000001500277202 */ /* 0x000fe20000000f00 */
[----:B------:R-:W-:Y:S02]  /*c6e0*/  IMAD.MOV.U32 R38, RZ, RZ, R20 ;  /* 0x000000ffff267224 */ /* 0x000fe400078e0014 */
[----:B------:R-:W-:Y:S02]  /*c6f0*/  IMAD.MOV.U32 R21, RZ, RZ, R52 ;  /* 0x000000ffff157224 */ /* 0x000fe400078e0034 */
[----:B------:R-:W-:Y:S01]  /*c700*/  IMAD.MOV.U32 R20, RZ, RZ, R53 ;  /* 0x000000ffff147224 */ /* 0x000fe200078e0035 */
[----:B------:R-:W-:Y:S01]  /*c710*/  MOV R53, R23 ;  /* 0x0000001700357202 */ /* 0x000fe20000000f00 */
[----:B------:R-:W-:-:S02]  /*c720*/  IMAD.MOV.U32 R52, RZ, RZ, R22 ;  /* 0x000000ffff347224 */ /* 0x000fc400078e0016 */
[----:B--2---:R-:W-:Y:S02]  /*c730*/  IMAD.MOV.U32 R23, RZ, RZ, R54 ;  /* 0x000000ffff177224 */ /* 0x004fe400078e0036 */
[----:B------:R-:W-:Y:S01]  /*c740*/  IMAD.MOV.U32 R22, RZ, RZ, R55 ;  /* 0x000000ffff167224 */ /* 0x000fe200078e0037 */
[----:B------:R-:W-:Y:S01]  /*c750*/  MOV R55, R249 ;  /* 0x000000f900377202 */ /* 0x000fe20000000f00 */
[----:B------:R-:W-:Y:S02]  /*c760*/  IMAD.MOV.U32 R54, RZ, RZ, R248 ;  /* 0x000000ffff367224 */ /* 0x000fe400078e00f8 */
[----:B------:R-:W-:Y:S02]  /*c770*/  IMAD.MOV.U32 R249, RZ, RZ, R40 ;  /* 0x000000fffff97224 */ /* 0x000fe400078e0028 */
[----:B------:R-:W-:Y:S01]  /*c780*/  IMAD.MOV.U32 R248, RZ, RZ, R41 ;  /* 0x000000fffff87224 */ /* 0x000fe200078e0029 */
[----:B------:R-:W-:Y:S01]  /*c790*/  MOV R41, R43 ;  /* 0x0000002b00297202 */ /* 0x000fe20000000f00 */
[----:B------:R-:W-:-:S02]  /*c7a0*/  IMAD.MOV.U32 R40, RZ, RZ, R42 ;  /* 0x000000ffff287224 */ /* 0x000fc400078e002a */
[----:B------:R-:W-:Y:S01]  /*c7b0*/  IMAD.MOV.U32 R42, RZ, RZ, R250 ;  /* 0x000000ffff2a7224 */ /* 0x000fe200078e00fa */
[----:B------:R-:W-:Y:S01]  /*c7c0*/  MOV R250, R31 ;  /* 0x0000001f00fa7202 */ /* 0x000fe20000000f00 */
[----:B------:R-:W-:Y:S01]  /*c7d0*/  IMAD.MOV.U32 R43, RZ, RZ, R251 ;  /* 0x000000ffff2b7224 */ /* 0x000fe200078e00fb */
[----:B------:R1:W-:Y:S01]  /*c7e0*/  STL [R1+0x80], R32 ;  /* 0x0000802001007387 */ /* 0x0003e20000100800 */
[----:B------:R-:W-:-:S03]  /*c7f0*/  IMAD.MOV.U32 R251, RZ, RZ, R30 ;  /* 0x000000fffffb7224 */ /* 0x000fc600078e001e */
[----:B------:R-:W2:Y:S01]  /*c800*/  LDL.LU.64 R30, [R1+0x640] ;  /* 0x00064000011e7983 */ /* 0x000ea20000300a00 */
[----:B------:R-:W-:-:S03]  /*c810*/  IMAD.MOV.U32 R252, RZ, RZ, R33 ;  /* 0x000000fffffc7224 */ /* 0x000fc600078e0021 */
[----:B-1----:R-:W2:Y:S04]  /*c820*/  LDL.LU.64 R32, [R1+0x658] ;  /* 0x0006580001207983 */ /* 0x002ea80000300a00 */
[----:B------:R1:W-:Y:S04]  /*c830*/  STL [R1+0x88], R24 ;  /* 0x0000881801007387 */ /* 0x0003e80000100800 */
[----:B------:R-:W2:Y:S01]  /*c840*/  LDL.LU.64 R84, [R1+0x678] ;  /* 0x0006780001547983 */ /* 0x000ea20000300a00 */
[----:B------:R-:W-:-:S05]  /*c850*/  IMAD.MOV.U32 R0, RZ, RZ, R25 ;  /* 0x000000ffff007224 */ /* 0x000fca00078e0019 */
[----:B------:R3:W-:Y:S04]  /*c860*/  STL [R1+0x84], R0 ;  /* 0x0000840001007387 */ /* 0x0007e80000100800 */
[----:B------:R4:W-:Y:S04]  /*c870*/  STL [R1+0x90], R34 ;  /* 0x0000902201007387 */ /* 0x0009e80000100800 */
[----:B-1----:R-:W2:Y:S01]  /*c880*/  LDL.LU.64 R24, [R1+0x688] ;  /* 0x0006880001187983 */ /* 0x002ea20000300a00 */
[----:B---3--:R-:W-:-:S05]  /*c890*/  IMAD.MOV.U32 R0, RZ, RZ, R35 ;  /* 0x000000ffff007224 */ /* 0x008fca00078e0023 */
[----:B------:R1:W-:Y:S04]  /*c8a0*/  STL [R1+0x8c], R0 ;  /* 0x00008c0001007387 */ /* 0x0003e80000100800 */
[----:B------:R3:W-:Y:S04]  /*c8b0*/  STL [R1+0x98], R86 ;  /* 0x0000985601007387 */ /* 0x0007e80000100800 */
[----:B----4-:R-:W4:Y:S01]  /*c8c0*/  LDL.LU.64 R34, [R1+0xd8] ;  /* 0x0000d80001227983 */ /* 0x010f220000300a00 */
[----:B-1----:R-:W-:-:S05]  /*c8d0*/  MOV R0, R87 ;  /* 0x0000005700007202 */ /* 0x002fca0000000f00 */
[----:B------:R1:W-:Y:S04]  /*c8e0*/  STL [R1+0x94], R0 ;  /* 0x0000940001007387 */ /* 0x0003e80000100800 */
[----:B------:R1:W-:Y:S04]  /*c8f0*/  STL [R1+0xa0], R26 ;  /* 0x0000a01a01007387 */ /* 0x0003e80000100800 */
[----:B---3--:R-:W3:Y:S01]  /*c900*/  LDL.LU.64 R86, [R1+0xe0] ;  /* 0x0000e00001567983 */ /* 0x008ee20000300a00 */
[----:B-1----:R-:W-:-:S05]  /*c910*/  IMAD.MOV.U32 R0, RZ, RZ, R27 ;  /* 0x000000ffff007224 */ /* 0x002fca00078e001b */
[----:B------:R1:W-:Y:S04]  /*c920*/  STL [R1+0x9c], R0 ;  /* 0x00009c0001007387 */ /* 0x0003e80000100800 */
[----:B------:R1:W-:Y:S04]  /*c930*/  STL [R1+0xa8], R28 ;  /* 0x0000a81c01007387 */ /* 0x0003e80000100800 */
[----:B------:R-:W3:Y:S01]  /*c940*/  LDL.LU.64 R26, [R1+0xe8] ;  /* 0x0000e800011a7983 */ /* 0x000ee20000300a00 */
[----:B-1----:R-:W-:-:S05]  /*c950*/  IMAD.MOV.U32 R0, RZ, RZ, R29 ;  /* 0x000000ffff007224 */ /* 0x002fca00078e001d */
[----:B------:R1:W-:Y:S04]  /*c960*/  STL [R1+0xa4], R0 ;  /* 0x0000a40001007387 */ /* 0x0003e80000100800 */
[----:B------:R-:W-:Y:S04]  /*c970*/  STL [R1+0xb0], R82 ;  /* 0x0000b05201007387 */ /* 0x000fe80000100800 */
[----:B------:R-:W3:Y:S01]  /*c980*/  LDL.LU.64 R28, [R1+0xf0] ;  /* 0x0000f000011c7983 */ /* 0x000ee20000300a00 */
[----:B-1----:R-:W-:-:S05]  /*c990*/  IMAD.MOV.U32 R0, RZ, RZ, R83 ;  /* 0x000000ffff007224 */ /* 0x002fca00078e0053 */
[----:B------:R1:W-:Y:S04]  /*c9a0*/  STL [R1+0xac], R0 ;  /* 0x0000ac0001007387 */ /* 0x0003e80000100800 */
[----:B--2---:R2:W-:Y:S01]  /*c9b0*/  STL [R1+0xb8], R30 ;  /* 0x0000b81e01007387 */ /* 0x0045e20000100800 */
[----:B-1----:R-:W-:-:S03]  /*c9c0*/  MOV R0, R31 ;  /* 0x0000001f00007202 */ /* 0x002fc60000000f00 */
[----:B--2---:R-:W2:Y:S04]  /*c9d0*/  LDL.LU.64 R30, [R1+0xf8] ;  /* 0x0000f800011e7983 */ /* 0x004ea80000300a00 */
[----:B------:R1:W-:Y:S04]  /*c9e0*/  STL [R1+0xb4], R0 ;  /* 0x0000b40001007387 */ /* 0x0003e80000100800 */
[----:B------:R1:W-:Y:S02]  /*c9f0*/  STL [R1+0xc0], R32 ;  /* 0x0000c02001007387 */ /* 0x0003e40000100800 */
[----:B-1----:R-:W-:-:S02]  /*ca00*/  IMAD.MOV.U32 R0, RZ, RZ, R33 ;  /* 0x000000ffff007224 */ /* 0x002fc400078e0021 */
[----:B------:R-:W-:Y:S04]  /*ca10*/  STL [R1+0xc8], R84 ;  /* 0x0000c85401007387 */ /* 0x000fe80000100800 */
[----:B------:R1:W-:Y:S04]  /*ca20*/  STL [R1+0xbc], R0 ;  /* 0x0000bc0001007387 */ /* 0x0003e80000100800 */
[----:B------:R-:W2:Y:S01]  /*ca30*/  LDL.LU.64 R32, [R1+0x100] ;  /* 0x0001000001207983 */ /* 0x000ea20000300a00 */
[----:B-1----:R-:W-:-:S03]  /*ca40*/  IMAD.MOV.U32 R0, RZ, RZ, R85 ;  /* 0x000000ffff007224 */ /* 0x002fc600078e0055 */
[----:B------:R-:W2:Y:S04]  /*ca50*/  LDL.LU.64 R84, [R1+0x108] ;  /* 0x0001080001547983 */ /* 0x000ea80000300a00 */
[----:B------:R1:W-:Y:S04]  /*ca60*/  STL [R1+0xc4], R0 ;  /* 0x0000c40001007387 */ /* 0x0003e80000100800 */
[----:B------:R4:W-:Y:S01]  /*ca70*/  STL [R1+0xd0], R24 ;  /* 0x0000d01801007387 */ /* 0x0009e20000100800 */
[----:B-1----:R-:W-:-:S03]  /*ca80*/  IMAD.MOV.U32 R0, RZ, RZ, R25 ;  /* 0x000000ffff007224 */ /* 0x002fc600078e0019 */
[----:B----4-:R-:W-:Y:S04]  /*ca90*/  STL [R1+0xd8], R34 ;  /* 0x0000d82201007387 */ /* 0x010fe80000100800 */
[----:B------:R1:W-:Y:S04]  /*caa0*/  STL [R1+0xcc], R0 ;  /* 0x0000cc0001007387 */ /* 0x0003e80000100800 */
[----:B------:R-:W4:Y:S01]  /*cab0*/  LDL.LU.64 R24, [R1+0x110] ;  /* 0x0001100001187983 */ /* 0x000f220000300a00 */
[----:B-1----:R-:W-:-:S05]  /*cac0*/  MOV R0, R35 ;  /* 0x0000002300007202 */ /* 0x002fca0000000f00 */
[----:B------:R1:W-:Y:S04]  /*cad0*/  STL [R1+0xd4], R0 ;  /* 0x0000d40001007387 */ /* 0x0003e80000100800 */
[----:B---3--:R-:W-:Y:S04]  /*cae0*/  STL [R1+0xe0], R86 ;  /* 0x0000e05601007387 */ /* 0x008fe80000100800 */
[----:B------:R-:W3:Y:S01]  /*caf0*/  LDL.LU.64 R34, [R1+0x118] ;  /* 0x0001180001227983 */ /* 0x000ee20000300a00 */
[----:B-1----:R-:W-:-:S03]  /*cb00*/  IMAD.MOV.U32 R0, RZ, RZ, R87 ;  /* 0x000000ffff007224 */ /* 0x002fc600078e0057 */
[----:B------:R-:W3:Y:S04]  /*cb10*/  LDL.LU.64 R82, [R1+0x588] ;  /* 0x0005880001527983 */ /* 0x000ee80000300a00 */
[----:B------:R1:W-:Y:S04]  /*cb20*/  STL [R1+0xdc], R0 ;  /* 0x0000dc0001007387 */ /* 0x0003e80000100800 */
[----:B------:R1:W-:Y:S02]  /*cb30*/  STL [R1+0xe8], R26 ;  /* 0x0000e81a01007387 */ /* 0x0003e40000100800 */
[----:B-1----:R-:W-:-:S02]  /*cb40*/  IMAD.MOV.U32 R0, RZ, RZ, R27 ;  /* 0x000000ffff007224 */ /* 0x002fc400078e001b */
[----:B------:R-:W-:Y:S04]  /*cb50*/  STL [R1+0xf0], R28 ;  /* 0x0000f01c01007387 */ /* 0x000fe80000100800 */
[----:B------:R1:W-:Y:S04]  /*cb60*/  STL [R1+0xe4], R0 ;  /* 0x0000e40001007387 */ /* 0x0003e80000100800 */
[----:B------:R-:W3:Y:S01]  /*cb70*/  LDL.LU.64 R26, [R1+0x5c0] ;  /* 0x0005c000011a7983 */ /* 0x000ee20000300a00 */
[----:B-1----:R-:W-:-:S03]  /*cb80*/  IMAD.MOV.U32 R0, RZ, RZ, R29 ;  /* 0x000000ffff007224 */ /* 0x002fc600078e001d */
[----:B------:R-:W3:Y:S04]  /*cb90*/  LDL.LU.64 R28, [R1+0x5f0] ;  /* 0x0005f000011c7983 */ /* 0x000ee80000300a00 */
[----:B------:R1:W-:Y:S04]  /*cba0*/  STL [R1+0xec], R0 ;  /* 0x0000ec0001007387 */ /* 0x0003e80000100800 */
[----:B--2---:R-:W-:Y:S04]  /*cbb0*/  STL [R1+0xf8], R30 ;  /* 0x0000f81e01007387 */ /* 0x004fe80000100800 */
[----:B------:R-:W2:Y:S01]  /*cbc0*/  LDL.LU.64 R86, [R1+0x618] ;  /* 0x0006180001567983 */ /* 0x000ea20000300a00 */
[----:B-1----:R-:W-:-:S05]  /*cbd0*/  MOV R0, R31 ;  /* 0x0000001f00007202 */ /* 0x002fca0000000f00 */
[----:B------:R1:W-:Y:S02]  /*cbe0*/  STL [R1+0xf4], R0 ;  /* 0x0000f40001007387 */ /* 0x0003e40000100800 */
[----:B-1----:R-:W-:Y:S02]  /*cbf0*/  IMAD.MOV.U32 R0, RZ, RZ, R33 ;  /* 0x000000ffff007224 */ /* 0x002fe400078e0021 */
[----:B------:R1:W-:Y:S04]  /*cc00*/  STL [R1+0x100], R32 ;  /* 0x0001002001007387 */ /* 0x0003e80000100800 */
[----:B------:R-:W2:Y:S04]  /*cc10*/  LDL.LU.64 R30, [R1+0x638] ;  /* 0x00063800011e7983 */ /* 0x000ea80000300a00 */
[----:B------:R1:W-:Y:S04]  /*cc20*/  STL [R1+0xfc], R0 ;  /* 0x0000fc0001007387 */ /* 0x0003e80000100800 */
[----:B------:R4:W-:Y:S04]  /*cc30*/  STL [R1+0x108], R84 ;  /* 0x0001085401007387 */ /* 0x0009e80000100800 */
[----:B-1----:R-:W2:Y:S01]  /*cc40*/  LDL.LU.64 R32, [R1+0x650] ;  /* 0x0006500001207983 */ /* 0x002ea20000300a00 */
[----:B------:R-:W-:-:S05]  /*cc50*/  IMAD.MOV.U32 R0, RZ, RZ, R85 ;  /* 0x000000ffff007224 */ /* 0x000fca00078e0055 */
[----:B------:R1:W-:Y:S04]  /*cc60*/  STL [R1+0x104], R0 ;  /* 0x0001040001007387 */ /* 0x0003e80000100800 */
[----:B----4-:R-:W-:Y:S04]  /*cc70*/  STL [R1+0x110], R24 ;  /* 0x0001101801007387 */ /* 0x010fe80000100800 */
[----:B------:R-:W4:Y:S01]  /*cc80*/  LDL.LU.64 R84, [R1+0x668] ;  /* 0x0006680001547983 */ /* 0x000f220000300a00 */
[----:B-1----:R-:W-:-:S05]  /*cc90*/  IMAD.MOV.U32 R0, RZ, RZ, R25 ;  /* 0x000000ffff007224 */ /* 0x002fca00078e0019 */
[----:B------:R3:W-:Y:S02]  /*cca0*/  STL [R1+0x10c], R0 ;  /* 0x00010c0001007387 */ /* 0x0007e40000100800 */
[----:B---3--:R-:W-:Y:S02]  /*ccb0*/  MOV R0, R35 ;  /* 0x0000002300007202 */ /* 0x008fe40000000f00 */
[----:B------:R1:W-:Y:S04]  /*ccc0*/  STL [R1+0x118], R34 ;  /* 0x0001182201007387 */ /* 0x0003e80000100800 */
[----:B------:R-:W3:Y:S04]  /*ccd0*/  LDL.LU.64 R24, [R1+0x3b8] ;  /* 0x0003b80001187983 */ /* 0x000ee80000300a00 */
[----:B------:R1:W-:Y:S04]  /*cce0*/  STL [R1+0x114], R0 ;  /* 0x0001140001007387 */ /* 0x0003e80000100800 */
[----:B------:R-:W-:Y:S04]  /*ccf0*/  STL [R1+0x120], R82 ;  /* 0x0001205201007387 */ /* 0x000fe80000100800 */
[----:B-1----:R-:W3:Y:S01]  /*cd00*/  LDL.LU.64 R34, [R1+0x3b0] ;  /* 0x0003b00001227983 */ /* 0x002ee20000300a00 */
[----:B------:R-:W-:-:S05]  /*cd10*/  IMAD.MOV.U32 R0, RZ, RZ, R83 ;  /* 0x000000ffff007224 */ /* 0x000fca00078e0053 */
[----:B------:R1:W-:Y:S04]  /*cd20*/  STL [R1+0x11c], R0 ;  /* 0x00011c0001007387 */ /* 0x0003e80000100800 */
[----:B------:R1:W-:Y:S02]  /*cd30*/  STL [R1+0x128], R26 ;  /* 0x0001281a01007387 */ /* 0x0003e40000100800 */
[----:B-1----:R-:W-:Y:S02]  /*cd40*/  IMAD.MOV.U32 R0, RZ, RZ, R27 ;  /* 0x000000ffff007224 */ /* 0x002fe400078e001b */
[----:B------:R-:W3:Y:S04]  /*cd50*/  LDL.LU.64 R26, [R1+0x3c8] ;  /* 0x0003c800011a7983 */ /* 0x000ee80000300a00 */
[----:B------:R1:W-:Y:S04]  /*cd60*/  STL [R1+0x124], R0 ;  /* 0x0001240001007387 */ /* 0x0003e80000100800 */
[----:B------:R2:W-:Y:S01]  /*cd70*/  STL [R1+0x130], R28 ;  /* 0x0001301c01007387 */ /* 0x0005e20000100800 */
[----:B-1----:R-:W-:-:S03]  /*cd80*/  IMAD.MOV.U32 R0, RZ, RZ, R29 ;  /* 0x000000ffff007224 */ /* 0x002fc600078e001d */
[----:B--2---:R-:W-:Y:S04]  /*cd90*/  STL [R1+0x138], R86 ;  /* 0x0001385601007387 */ /* 0x004fe80000100800 */
[----:B------:R1:W-:Y:S04]  /*cda0*/  STL [R1+0x12c], R0 ;  /* 0x00012c0001007387 */ /* 0x0003e80000100800 */
[----:B------:R-:W2:Y:S01]  /*cdb0*/  LDL.LU.64 R28, [R1+0x3d0] ;  /* 0x0003d000011c7983 */ /* 0x000ea20000300a00 */
[----:B-1----:R-:W-:-:S03]  /*cdc0*/  MOV R0, R87 ;  /* 0x0000005700007202 */ /* 0x002fc60000000f00 */
[----:B------:R-:W2:Y:S04]  /*cdd0*/  LDL.LU.64 R86, [R1+0x438] ;  /* 0x0004380001567983 */ /* 0x000ea80000300a00 */
[----:B------:R1:W-:Y:S04]  /*cde0*/  STL [R1+0x134], R0 ;  /* 0x0001340001007387 */ /* 0x0003e80000100800 */
[----:B------:R1:W-:Y:S02]  /*cdf0*/  STL [R1+0x140], R30 ;  /* 0x0001401e01007387 */ /* 0x0003e40000100800 */
[----:B-1----:R-:W-:-:S02]  /*ce00*/  IMAD.MOV.U32 R0, RZ, RZ, R31 ;  /* 0x000000ffff007224 */ /* 0x002fc400078e001f */
[----:B------:R-:W-:Y:S04]  /*ce10*/  STL [R1+0x148], R32 ;  /* 0x0001482001007387 */ /* 0x000fe80000100800 */
[----:B------:R1:W-:Y:S04]  /*ce20*/  STL [R1+0x13c], R0 ;  /* 0x00013c0001007387 */ /* 0x0003e80000100800 */
[----:B------:R-:W2:Y:S01]  /*ce30*/  LDL.LU.64 R30, [R1+0x458] ;  /* 0x00045800011e7983 */ /* 0x000ea20000300a00 */
[----:B-1----:R-:W-:-:S05]  /*ce40*/  IMAD.MOV.U32 R0, RZ, RZ, R33 ;  /* 0x000000ffff007224 */ /* 0x002fca00078e0021 */
[----:B------:R1:W-:Y:S04]  /*ce50*/  STL [R1+0x144], R0 ;  /* 0x0001440001007387 */ /* 0x0003e80000100800 */
[----:B----4-:R-:W-:Y:S04]  /*ce60*/  STL [R1+0x150], R84 ;  /* 0x0001505401007387 */ /* 0x010fe80000100800 */
[----:B------:R-:W4:Y:S01]  /*ce70*/  LDL.LU.64 R32, [R1+0x478] ;  /* 0x0004780001207983 */ /* 0x000f220000300a00 */
[----:B-1----:R-:W-:-:S03]  /*ce80*/  IMAD.MOV.U32 R0, RZ, RZ, R85 ;  /* 0x000000ffff007224 */ /* 0x002fc600078e0055 */
[----:B------:R-:W4:Y:S04]  /*ce90*/  LDL.LU.64 R82, [R1+0x508] ;  /* 0x0005080001527983 */ /* 0x000f280000300a00 */
[----:B------:R1:W-:Y:S04]  /*cea0*/  STL [R1+0x14c], R0 ;  /* 0x00014c0001007387 */ /* 0x0003e80000100800 */
[----:B---3--:R3:W-:Y:S01]  /*ceb0*/  STL [R1+0x158], R24 ;  /* 0x0001581801007387 */ /* 0x0087e20000100800 */
[----:B-1----:R-:W-:-:S03]  /*cec0*/  MOV R0, R25 ;  /* 0x0000001900007202 */ /* 0x002fc60000000f00 */
[----:B------:R-:W-:Y:S04]  /*ced0*/  STL [R1+0x160], R34 ;  /* 0x0001602201007387 */ /* 0x000fe80000100800 */
[----:B------:R1:W-:Y:S04]  /*cee0*/  STL [R1+0x154], R0 ;  /* 0x0001540001007387 */ /* 0x0003e80000100800 */
[----:B---3--:R-:W3:Y:S01]  /*cef0*/  LDL.LU.64 R24, [R1+0x530] ;  /* 0x0005300001187983 */ /* 0x008ee20000300a00 */
[----:B-1----:R-:W-:-:S03]  /*cf00*/  IMAD.MOV.U32 R0, RZ, RZ, R35 ;  /* 0x000000ffff007224 */ /* 0x002fc600078e0023 */
[----:B------:R-:W3:Y:S04]  /*cf10*/  LDL.LU.64 R34, [R1+0x558] ;  /* 0x0005580001227983 */ /* 0x000ee80000300a00 */
[----:B------:R1:W-:Y:S04]  /*cf20*/  STL [R1+0x15c], R0 ;  /* 0x00015c0001007387 */ /* 0x0003e80000100800 */
[----:B------:R-:W-:Y:S04]  /*cf30*/  STL [R1+0x168], R26 ;  /* 0x0001681a01007387 */ /* 0x000fe80000100800 */
[----:B------:R-:W3:Y:S01]  /*cf40*/  LDL.LU.64 R84, [R1+0x580] ;  /* 0x0005800001547983 */ /* 0x000ee20000300a00 */
[----:B-1----:R-:W-:-:S05]  /*cf50*/  IMAD.MOV.U32 R0, RZ, RZ, R27 ;  /* 0x000000ffff007224 */ /* 0x002fca00078e001b */
[----:B------:R2:W-:Y:S02]  /*cf60*/  STL [R1+0x164], R0 ;  /* 0x0001640001007387 */ /* 0x0005e40000100800 */
[----:B--2---:R-:W-:Y:S02]  /*cf70*/  IMAD.MOV.U32 R0, RZ, RZ, R29 ;  /* 0x000000ffff007224 */ /* 0x004fe400078e001d */
[----:B------:R1:W-:Y:S04]  /*cf80*/  STL [R1+0x170], R28 ;  /* 0x0001701c01007387 */ /* 0x0003e80000100800 */
[----:B------:R-:W2:Y:S04]  /*cf90*/  LDL.LU.64 R26, [R1+0x5b8] ;  /* 0x0005b800011a7983 */ /* 0x000ea80000300a00 */
[----:B------:R1:W-:Y:S04]  /*cfa0*/  STL [R1+0x16c], R0 ;  /* 0x00016c0001007387 */ /* 0x0003e80000100800 */
[----:B------:R1:W-:Y:S04]  /*cfb0*/  STL [R1+0x178], R86 ;  /* 0x0001785601007387 */ /* 0x0003e80000100800 */
[----:B-1----:R-:W2:Y:S01]  /*cfc0*/  LDL.LU.64 R28, [R1+0x5e8] ;  /* 0x0005e800011c7983 */ /* 0x002ea20000300a00 */
[----:B------:R-:W-:-:S05]  /*cfd0*/  MOV R0, R87 ;  /* 0x0000005700007202 */ /* 0x000fca0000000f00 */
[----:B------:R1:W-:Y:S04]  /*cfe0*/  STL [R1+0x174], R0 ;  /* 0x0001740001007387 */ /* 0x0003e80000100800 */
[----:B------:R-:W-:Y:S04]  /*cff0*/  STL [R1+0x180], R30 ;  /* 0x0001801e01007387 */ /* 0x000fe80000100800 */
[----:B------:R-:W2:Y:S01]  /*d000*/  LDL.LU.64 R86, [R1+0x610] ;  /* 0x0006100001567983 */ /* 0x000ea20000300a00 */
[----:B-1----:R-:W-:-:S05]  /*d010*/  IMAD.MOV.U32 R0, RZ, RZ, R31 ;  /* 0x000000ffff007224 */ /* 0x002fca00078e001f */
[----:B------:R4:W-:Y:S02]  /*d020*/  STL [R1+0x17c], R0 ;  /* 0x00017c0001007387 */ /* 0x0009e40000100800 */
[----:B----4-:R-:W-:Y:S02]  /*d030*/  IMAD.MOV.U32 R0, RZ, RZ, R33 ;  /* 0x000000ffff007224 */ /* 0x010fe400078e0021 */
[----:B------:R1:W-:Y:S04]  /*d040*/  STL [R1+0x188], R32 ;  /* 0x0001882001007387 */ /* 0x0003e80000100800 */
[----:B------:R-:W4:Y:S04]  /*d050*/  LDL.LU.64 R30, [R1+0x630] ;  /* 0x00063000011e7983 */ /* 0x000f280000300a00 */
[----:B------:R1:W-:Y:S04]  /*d060*/  STL [R1+0x184], R0 ;  /* 0x0001840001007387 */ /* 0x0003e80000100800 */
[----:B------:R-:W-:Y:S04]  /*d070*/  STL [R1+0x190], R82 ;  /* 0x0001905201007387 */ /* 0x000fe80000100800 */
[----:B-1----:R-:W4:Y:S01]  /*d080*/  LDL.LU.64 R32, [R1+0x648] ;  /* 0x0006480001207983 */ /* 0x002f220000300a00 */
[----:B------:R-:W-:-:S05]  /*d090*/  IMAD.MOV.U32 R0, RZ, RZ, R83 ;  /* 0x000000ffff007224 */ /* 0x000fca00078e0053 */
[----:B------:R1:W-:Y:S04]  /*d0a0*/  STL [R1+0x18c], R0 ;  /* 0x00018c0001007387 */ /* 0x0003e80000100800 */
[----:B---3--:R3:W-:Y:S01]  /*d0b0*/  STL [R1+0x198], R24 ;  /* 0x0001981801007387 */ /* 0x0087e20000100800 */
[----:B-1----:R-:W-:-:S03]  /*d0c0*/  MOV R0, R25 ;  /* 0x0000001900007202 */ /* 0x002fc60000000f00 */
[----:B---3--:R-:W3:Y:S04]  /*d0d0*/  LDL.LU.64 R24, [R1+0x338] ;  /* 0x0003380001187983 */ /* 0x008ee80000300a00 */
        /* <DEDUP_REMOVED lines=8> */
[----:B------:R2:W-:Y:S02]  /*d160*/  STL [R1+0x1a4], R0 ;  /* 0x0001a40001007387 */ /* 0x0005e40000100800 */
[----:B--2---:R-:W-:Y:S02]  /*d170*/  IMAD.MOV.U32 R0, RZ, RZ, R27 ;  /* 0x000000ffff007224 */ /* 0x004fe400078e001b */
[----:B------:R1:W-:Y:S04]  /*d180*/  STL [R1+0x1b0], R26 ;  /* 0x0001b01a01007387 */ /* 0x0003e80000100800 */
[----:B------:R-:W-:Y:S04]  /*d190*/  STL [R1+0x1b8], R28 ;  /* 0x0001b81c01007387 */ /* 0x000fe80000100800 */
[----:B------:R2:W-:Y:S04]  /*d1a0*/  STL [R1+0x1ac], R0 ;  /* 0x0001ac0001007387 */ /* 0x0005e80000100800 */
[----:B-1----:R-:W3:Y:S01]  /*d1b0*/  LDL.LU.64 R26, [R1+0x320] ;  /* 0x00032000011a7983 */ /* 0x002ee20000300a00 */
[----:B--2---:R-:W-:-:S05]  /*d1c0*/  MOV R0, R29 ;  /* 0x0000001d00007202 */ /* 0x004fca0000000f00 */
[----:B------:R1:W-:Y:S04]  /*d1d0*/  STL [R1+0x1b4], R0 ;  /* 0x0001b40001007387 */ /* 0x0003e80000100800 */
[----:B------:R-:W-:Y:S04]  /*d1e0*/  STL [R1+0x1c0], R86 ;  /* 0x0001c05601007387 */ /* 0x000fe80000100800 */
[----:B------:R-:W2:Y:S04]  /*d1f0*/  LDL.LU.64 R28, [R1+0x318] ;  /* 0x00031800011c7983 */ /* 0x000ea80000300a00 */
[----:B------:R-:W2:Y:S01]  /*d200*/  LDL.LU.64 R82, [R1+0x340] ;  /* 0x0003400001527983 */ /* 0x000ea20000300a00 */
[----:B-1----:R-:W-:-:S05]  /*d210*/  IMAD.MOV.U32 R0, RZ, RZ, R87 ;  /* 0x000000ffff007224 */ /* 0x002fca00078e0057 */
[----:B------:R1:W-:Y:S04]  /*d220*/  STL [R1+0x1bc], R0 ;  /* 0x0001bc0001007387 */ /* 0x0003e80000100800 */
[----:B----4-:R4:W-:Y:S01]  /*d230*/  STL [R1+0x1c8], R30 ;  /* 0x0001c81e01007387 */ /* 0x0109e20000100800 */
[----:B-1----:R-:W-:-:S03]  /*d240*/  IMAD.MOV.U32 R0, RZ, RZ, R31 ;  /* 0x000000ffff007224 */ /* 0x002fc600078e001f */
[----:B------:R-:W-:Y:S04]  /*d250*/  STL [R1+0x1d0], R32 ;  /* 0x0001d02001007387 */ /* 0x000fe80000100800 */
[----:B------:R1:W-:Y:S04]  /*d260*/  STL [R1+0x1c4], R0 ;  /* 0x0001c40001007387 */ /* 0x0003e80000100800 */
[----:B----4-:R-:W4:Y:S01]  /*d270*/  LDL.LU.64 R30, [R1+0x350] ;  /* 0x00035000011e7983 */ /* 0x010f220000300a00 */
[----:B-1----:R-:W-:-:S03]  /*d280*/  IMAD.MOV.U32 R0, RZ, RZ, R33 ;  /* 0x000000ffff007224 */ /* 0x002fc600078e0021 */
[----:B------:R-:W4:Y:S04]  /*d290*/  LDL.LU.64 R32, [R1+0x470] ;  /* 0x0004700001207983 */ /* 0x000f280000300a00 */
[----:B------:R1:W-:Y:S04]  /*d2a0*/  STL [R1+0x1cc], R0 ;  /* 0x0001cc0001007387 */ /* 0x0003e80000100800 */
[----:B---3--:R-:W-:Y:S04]  /*d2b0*/  STL [R1+0x1d8], R24 ;  /* 0x0001d81801007387 */ /* 0x008fe80000100800 */
[----:B------:R-:W3:Y:S01]  /*d2c0*/  LDL.LU.64 R86, [R1+0x500] ;  /* 0x0005000001567983 */ /* 0x000ee20000300a00 */
[----:B-1----:R-:W-:-:S05]  /*d2d0*/  MOV R0, R25 ;  /* 0x0000001900007202 */ /* 0x002fca0000000f00 */
[----:B------:R1:W-:Y:S02]  /*d2e0*/  STL [R1+0x1d4], R0 ;  /* 0x0001d40001007387 */ /* 0x0003e40000100800 */
[----:B-1----:R-:W-:Y:S02]  /*d2f0*/  IMAD.MOV.U32 R0, RZ, RZ, R35 ;  /* 0x000000ffff007224 */ /* 0x002fe400078e0023 */
[----:B------:R1:W-:Y:S04]  /*d300*/  STL [R1+0x1e0], R34 ;  /* 0x0001e02201007387 */ /* 0x0003e80000100800 */
[----:B------:R-:W3:Y:S04]  /*d310*/  LDL.LU.64 R24, [R1+0x528] ;  /* 0x0005280001187983 */ /* 0x000ee80000300a00 */
[----:B------:R1:W-:Y:S04]  /*d320*/  STL [R1+0x1dc], R0 ;  /* 0x0001dc0001007387 */ /* 0x0003e80000100800 */
[----:B------:R1:W-:Y:S04]  /*d330*/  STL [R1+0x1e8], R84 ;  /* 0x0001e85401007387 */ /* 0x0003e80000100800 */
[----:B-1----:R-:W3:Y:S01]  /*d340*/  LDL.LU.64 R34, [R1+0x550] ;  /* 0x0005500001227983 */ /* 0x002ee20000300a00 */
[----:B------:R-:W-:-:S05]  /*d350*/  IMAD.MOV.U32 R0, RZ, RZ, R85 ;  /* 0x000000ffff007224 */ /* 0x000fca00078e0055 */
[----:B------:R1:W-:Y:S04]  /*d360*/  STL [R1+0x1e4], R0 ;  /* 0x0001e40001007387 */ /* 0x0003e80000100800 */
[----:B------:R-:W-:Y:S04]  /*d370*/  STL [R1+0x1f0], R26 ;  /* 0x0001f01a01007387 */ /* 0x000fe80000100800 */
[----:B------:R-:W3:Y:S01]  /*d380*/  LDL.LU.64 R84, [R1+0x578] ;  /* 0x0005780001547983 */ /* 0x000ee20000300a00 */
[----:B-1----:R-:W-:-:S05]  /*d390*/  IMAD.MOV.U32 R0, RZ, RZ, R27 ;  /* 0x000000ffff007224 */ /* 0x002fca00078e001b */
[----:B------:R2:W-:Y:S02]  /*d3a0*/  STL [R1+0x1ec], R0 ;  /* 0x0001ec0001007387 */ /* 0x0005e40000100800 */
[----:B--2---:R-:W-:Y:S02]  /*d3b0*/  MOV R0, R29 ;  /* 0x0000001d00007202 */ /* 0x004fe40000000f00 */
[----:B------:R1:W-:Y:S04]  /*d3c0*/  STL [R1+0x1f8], R28 ;  /* 0x0001f81c01007387 */ /* 0x0003e80000100800 */
[----:B------:R-:W2:Y:S04]  /*d3d0*/  LDL.LU.64 R26, [R1+0x5b0] ;  /* 0x0005b000011a7983 */ /* 0x000ea80000300a00 */
[----:B------:R1:W-:Y:S04]  /*d3e0*/  STL [R1+0x1f4], R0 ;  /* 0x0001f40001007387 */ /* 0x0003e80000100800 */
[----:B------:R-:W-:Y:S04]  /*d3f0*/  STL [R1+0x200], R82 ;  /* 0x0002005201007387 */ /* 0x000fe80000100800 */
[----:B-1----:R-:W2:Y:S01]  /*d400*/  LDL.LU.64 R28, [R1+0x5e0] ;  /* 0x0005e000011c7983 */ /* 0x002ea20000300a00 */
[----:B------:R-:W-:-:S05]  /*d410*/  IMAD.MOV.U32 R0, RZ, RZ, R83 ;  /* 0x000000ffff007224 */ /* 0x000fca00078e0053 */
[----:B------:R4:W-:Y:S02]  /*d420*/  STL [R1+0x1fc], R0 ;  /* 0x0001fc0001007387 */ /* 0x0009e40000100800 */
[----:B----4-:R-:W-:Y:S02]  /*d430*/  IMAD.MOV.U32 R0, RZ, RZ, R31 ;  /* 0x000000ffff007224 */ /* 0x010fe400078e001f */
[----:B------:R1:W-:Y:S04]  /*d440*/  STL [R1+0x208], R30 ;  /* 0x0002081e01007387 */ /* 0x0003e80000100800 */
[----:B-1----:R-:W4:Y:S04]  /*d450*/  LDL.LU.64 R30, [R1+0x608] ;  /* 0x00060800011e7983 */ /* 0x002f280000300a00 */
[----:B------:R1:W-:Y:S04]  /*d460*/  STL [R1+0x204], R0 ;  /* 0x0002040001007387 */ /* 0x0003e80000100800 */
[----:B------:R3:W-:Y:S01]  /*d470*/  STL [R1+0x210], R32 ;  /* 0x0002102001007387 */ /* 0x0007e20000100800 */
[----:B-1----:R-:W-:-:S03]  /*d480*/  IMAD.MOV.U32 R0, RZ, RZ, R33 ;  /* 0x000000ffff007224 */ /* 0x002fc600078e0021 */
[----:B---3--:R-:W-:Y:S04]  /*d490*/  STL [R1+0x218], R86 ;  /* 0x0002185601007387 */ /* 0x008fe80000100800 */
[----:B------:R1:W-:Y:S04]  /*d4a0*/  STL [R1+0x20c], R0 ;  /* 0x00020c0001007387 */ /* 0x0003e80000100800 */
[----:B------:R-:W3:Y:S01]  /*d4b0*/  LDL.LU.64 R32, [R1+0x628] ;  /* 0x0006280001207983 */ /* 0x000ee20000300a00 */
[----:B-1----:R-:W-:-:S03]  /*d4c0*/  MOV R0, R87 ;  /* 0x0000005700007202 */ /* 0x002fc60000000f00 */
[----:B------:R-:W3:Y:S04]  /*d4d0*/  LDL.LU.64 R86, [R1+0x2b8] ;  /* 0x0002b80001567983 */ /* 0x000ee80000300a00 */
[----:B------:R1:W-:Y:S04]  /*d4e0*/  STL [R1+0x214], R0 ;  /* 0x0002140001007387 */ /* 0x0003e80000100800 */
[----:B------:R1:W-:Y:S02]  /*d4f0*/  STL [R1+0x220], R24 ;  /* 0x0002201801007387 */ /* 0x0003e40000100800 */
[----:B-1----:R-:W-:-:S02]  /*d500*/  IMAD.MOV.U32 R0, RZ, RZ, R25 ;  /* 0x000000ffff007224 */ /* 0x002fc400078e0019 */
[----:B------:R-:W-:Y:S04]  /*d510*/  STL [R1+0x228], R34 ;  /* 0x0002282201007387 */ /* 0x000fe80000100800 */
[----:B------:R1:W-:Y:S04]  /*d520*/  STL [R1+0x21c], R0 ;  /* 0x00021c0001007387 */ /* 0x0003e80000100800 */
[----:B------:R-:W3:Y:S01]  /*d530*/  LDL.LU.64 R24, [R1+0x2b0] ;  /* 0x0002b00001187983 */ /* 0x000ee20000300a00 */
[----:B-1----:R-:W-:-:S05]  /*d540*/  IMAD.MOV.U32 R0, RZ, RZ, R35 ;  /* 0x000000ffff007224 */ /* 0x002fca00078e0023 */
[----:B------:R1:W-:Y:S04]  /*d550*/  STL [R1+0x224], R0 ;  /* 0x0002240001007387 */ /* 0x0003e80000100800 */
[----:B------:R-:W-:Y:S04]  /*d560*/  STL [R1+0x230], R84 ;  /* 0x0002305401007387 */ /* 0x000fe80000100800 */
[----:B------:R-:W3:Y:S01]  /*d570*/  LDL.LU.64 R34, [R1+0x2a8] ;  /* 0x0002a80001227983 */ /* 0x000ee20000300a00 */
[----:B-1----:R-:W-:-:S03]  /*d580*/  IMAD.MOV.U32 R0, RZ, RZ, R85 ;  /* 0x000000ffff007224 */ /* 0x002fc600078e0055 */
[----:B------:R-:W3:Y:S04]  /*d590*/  LDL.LU.64 R82, [R1+0x2a0] ;  /* 0x0002a00001527983 */ /* 0x000ee80000300a00 */
[----:B------:R2:W-:Y:S02]  /*d5a0*/  STL [R1+0x22c], R0 ;  /* 0x00022c0001007387 */ /* 0x0005e40000100800 */
[----:B--2---:R-:W-:Y:S02]  /*d5b0*/  MOV R0, R27 ;  /* 0x0000001b00007202 */ /* 0x004fe40000000f00 */
[----:B------:R1:W-:Y:S04]  /*d5c0*/  STL [R1+0x238], R26 ;  /* 0x0002381a01007387 */ /* 0x0003e80000100800 */
[----:B------:R-:W-:Y:S04]  /*d5d0*/  STL [R1+0x240], R28 ;  /* 0x0002401c01007387 */ /* 0x000fe80000100800 */
[----:B------:R2:W-:Y:S04]  /*d5e0*/  STL [R1+0x234], R0 ;  /* 0x0002340001007387 */ /* 0x0005e80000100800 */
[----:B-1----:R-:W3:Y:S01]  /*d5f0*/  LDL.LU.64 R26, [R1+0x298] ;  /* 0x00029800011a7983 */ /* 0x002ee20000300a00 */
[----:B--2---:R-:W-:-:S03]  /*d600*/  IMAD.MOV.U32 R0, RZ, RZ, R29 ;  /* 0x000000ffff007224 */ /* 0x004fc600078e001d */
[----:B------:R-:W2:Y:S04]  /*d610*/  LDL.LU.64 R28, [R1+0x290] ;  /* 0x00029000011c7983 */ /* 0x000ea80000300a00 */
[----:B------:R1:W-:Y:S04]  /*d620*/  STL [R1+0x23c], R0 ;  /* 0x00023c0001007387 */ /* 0x0003e80000100800 */
[----:B----4-:R-:W-:Y:S01]  /*d630*/  STL [R1+0x248], R30 ;  /* 0x0002481e01007387 */ /* 0x010fe20000100800 */
[----:B-1----:R-:W-:-:S03]  /*d640*/  IMAD.MOV.U32 R0, RZ, RZ, R31 ;  /* 0x000000ffff007224 */ /* 0x002fc600078e001f */
[----:B------:R-:W4:Y:S04]  /*d650*/  LDL.LU.64 R84, [R1+0x288] ;  /* 0x0002880001547983 */ /* 0x000f280000300a00 */
[----:B------:R3:W-:Y:S02]  /*d660*/  STL [R1+0x244], R0 ;  /* 0x0002440001007387 */ /* 0x0007e40000100800 */
[----:B---3--:R-:W-:Y:S02]  /*d670*/  IMAD.MOV.U32 R0, RZ, RZ, R33 ;  /* 0x000000ffff007224 */ /* 0x008fe400078e0021 */
[----:B------:R1:W-:Y:S04]  /*d680*/  STL [R1+0x250], R32 ;  /* 0x0002502001007387 */ /* 0x0003e80000100800 */
[----:B------:R-:W3:Y:S04]  /*d690*/  LDL.LU.64 R30, [R1+0x2c0] ;  /* 0x0002c000011e7983 */ /* 0x000ee80000300a00 */
[----:B------:R1:W-:Y:S04]  /*d6a0*/  STL [R1+0x24c], R0 ;  /* 0x00024c0001007387 */ /* 0x0003e80000100800 */
[----:B------:R1:W-:Y:S04]  /*d6b0*/  STL [R1+0x258], R86 ;  /* 0x0002585601007387 */ /* 0x0003e80000100800 */
[----:B-1----:R-:W3:Y:S01]  /*d6c0*/  LDL.LU.64 R32, [R1+0x2c8] ;  /* 0x0002c80001207983 */ /* 0x002ee20000300a00 */
[----:B------:R-:W-:-:S05]  /*d6d0*/  MOV R0, R87 ;  /* 0x0000005700007202 */ /* 0x000fca0000000f00 */
[----:B------:R1:W-:Y:S04]  /*d6e0*/  STL [R1+0x254], R0 ;  /* 0x0002540001007387 */ /* 0x0003e80000100800 */
[----:B------:R-:W-:Y:S04]  /*d6f0*/  STL [R1+0x260], R24 ;  /* 0x0002601801007387 */ /* 0x000fe80000100800 */
[----:B------:R-:W3:Y:S01]  /*d700*/  LDL.LU.64 R86, [R1+0x2d0] ;  /* 0x0002d00001567983 */ /* 0x000ee20000300a00 */
[----:B-1----:R-:W-:-:S05]  /*d710*/  IMAD.MOV.U32 R0, RZ, RZ, R25 ;  /* 0x000000ffff007224 */ /* 0x002fca00078e0019 */
[----:B------:R1:W-:Y:S02]  /*d720*/  STL [R1+0x25c], R0 ;  /* 0x00025c0001007387 */ /* 0x0003e40000100800 */
[----:B-1----:R-:W-:Y:S02]  /*d730*/  IMAD.MOV.U32 R0, RZ, RZ, R35 ;  /* 0x000000ffff007224 */ /* 0x002fe400078e0023 */
[----:B------:R1:W-:Y:S04]  /*d740*/  STL [R1+0x268], R34 ;  /* 0x0002682201007387 */ /* 0x0003e80000100800 */
[----:B------:R-:W3:Y:S04]  /*d750*/  LDL.LU.64 R24, [R1+0x520] ;  /* 0x0005200001187983 */ /* 0x000ee80000300a00 */
[----:B------:R1:W-:Y:S04]  /*d760*/  STL [R1+0x264], R0 ;  /* 0x0002640001007387 */ /* 0x0003e80000100800 */
[----:B------:R-:W-:Y:S04]  /*d770*/  STL [R1+0x270], R82 ;  /* 0x0002705201007387 */ /* 0x000fe80000100800 */
[----:B-1----:R-:W3:Y:S01]  /*d780*/  LDL.LU.64 R34, [R1+0x548] ;  /* 0x0005480001227983 */ /* 0x002ee20000300a00 */
[----:B------:R-:W-:-:S05]  /*d790*/  IMAD.MOV.U32 R0, RZ, RZ, R83 ;  /* 0x000000ffff007224 */ /* 0x000fca00078e0053 */
[----:B------:R1:W-:Y:S04]  /*d7a0*/  STL [R1+0x26c], R0 ;  /* 0x00026c0001007387 */ /* 0x0003e80000100800 */
[----:B------:R2:W-:Y:S01]  /*d7b0*/  STL [R1+0x278], R26 ;  /* 0x0002781a01007387 */ /* 0x0005e20000100800 */
[----:B-1----:R-:W-:-:S03]  /*d7c0*/  MOV R0, R27 ;  /* 0x0000001b00007202 */ /* 0x002fc60000000f00 */
[----:B--2---:R-:W2:Y:S04]  /*d7d0*/  LDL.LU.64 R26, [R1+0x570] ;  /* 0x00057000011a7983 */ /* 0x004ea80000300a00 */
[----:B------:R1:W-:Y:S04]  /*d7e0*/  STL [R1+0x274], R0 ;  /* 0x0002740001007387 */ /* 0x0003e80000100800 */
[----:B------:R4:W-:Y:S01]  /*d7f0*/  STL [R1+0x280], R28 ;  /* 0x0002801c01007387 */ /* 0x0009e20000100800 */
[----:B-1----:R-:W-:-:S03]  /*d800*/  IMAD.MOV.U32 R0, RZ, RZ, R29 ;  /* 0x000000ffff007224 */ /* 0x002fc600078e001d */
[----:B----4-:R-:W-:Y:S04]  /*d810*/  STL [R1+0x288], R84 ;  /* 0x0002885401007387 */ /* 0x010fe80000100800 */
[----:B------:R1:W-:Y:S04]  /*d820*/  STL [R1+0x27c], R0 ;  /* 0x00027c0001007387 */ /* 0x0003e80000100800 */
[----:B------:R-:W4:Y:S01]  /*d830*/  LDL.LU.64 R28, [R1+0x5a8] ;  /* 0x0005a800011c7983 */ /* 0x000f220000300a00 */
[----:B-1----:R-:W-:-:S03]  /*d840*/  IMAD.MOV.U32 R0, RZ, RZ, R85 ;  /* 0x000000ffff007224 */ /* 0x002fc600078e0055 */
[----:B------:R-:W4:Y:S04]  /*d850*/  LDL.LU.64 R84, [R1+0x5d8] ;  /* 0x0005d80001547983 */ /* 0x000f280000300a00 */
[----:B------:R1:W-:Y:S04]  /*d860*/  STL [R1+0x284], R0 ;  /* 0x0002840001007387 */ /* 0x0003e80000100800 */
[----:B---3--:R3:W-:Y:S01]  /*d870*/  STL [R1+0x290], R30 ;  /* 0x0002901e01007387 */ /* 0x0087e20000100800 */
[----:B-1----:R-:W-:-:S03]  /*d880*/  IMAD.MOV.U32 R0, RZ, RZ, R31 ;  /* 0x000000ffff007224 */ /* 0x002fc600078e001f */
[----:B------:R-:W-:Y:S04]  /*d890*/  STL [R1+0x298], R32 ;  /* 0x0002982001007387 */ /* 0x000fe80000100800 */
[----:B------:R1:W-:Y:S04]  /*d8a0*/  STL [R1+0x28c], R0 ;  /* 0x00028c0001007387 */ /* 0x0003e80000100800 */
[----:B---3--:R-:W3:Y:S01]  /*d8b0*/  LDL.LU.64 R30, [R1+0x600] ;  /* 0x00060000011e7983 */ /* 0x008ee20000300a00 */
[----:B-1----:R-:W-:-:S05]  /*d8c0*/  MOV R0, R33 ;  /* 0x0000002100007202 */ /* 0x002fca0000000f00 */
[----:B------:R1:W-:Y:S04]  /*d8d0*/  STL [R1+0x294], R0 ;  /* 0x0002940001007387 */ /* 0x0003e80000100800 */
[----:B------:R-:W-:Y:S04]  /*d8e0*/  STL [R1+0x2a0], R86 ;  /* 0x0002a05601007387 */ /* 0x000fe80000100800 */
[----:B------:R-:W3:Y:S01]  /*d8f0*/  LDL.LU.64 R32, [R1+0x2d8] ;  /* 0x0002d80001207983 */ /* 0x000ee20000300a00 */
[----:B-1----:R-:W-:-:S03]  /*d900*/  IMAD.MOV.U32 R0, RZ, RZ, R87 ;  /* 0x000000ffff007224 */ /* 0x002fc600078e0057 */
[----:B------:R-:W3:Y:S04]  /*d910*/  LDL.LU.64 R82, [R1+0x2e0] ;  /* 0x0002e00001527983 */ /* 0x000ee80000300a00 */
[----:B------:R1:W-:Y:S02]  /*d920*/  STL [R1+0x29c], R0 ;  /* 0x00029c0001007387 */ /* 0x0003e40000100800 */
[----:B-1----:R-:W-:Y:S02]  /*d930*/  IMAD.MOV.U32 R0, RZ, RZ, R25 ;  /* 0x000000ffff007224 */ /* 0x002fe400078e0019 */
[----:B------:R-:W-:Y:S04]  /*d940*/  STL [R1+0x2a8], R24 ;  /* 0x0002a81801007387 */ /* 0x000fe80000100800 */
        /* <DEDUP_REMOVED lines=18> */
[----:B---3--:R-:W-:Y:S01]  /*da70*/  STL [R1+0x2d0], R30 ;  /* 0x0002d01e01007387 */ /* 0x008fe20000100800 */
[----:B-1----:R-:W-:-:S03]  /*da80*/  IMAD.MOV.U32 R0, RZ, RZ, R31 ;  /* 0x000000ffff007224 */ /* 0x002fc600078e001f */
[----:B------:R-:W3:Y:S04]  /*da90*/  LDL.LU.64 R84, [R1+0x310] ;  /* 0x0003100001547983 */ /* 0x000ee80000300a00 */
[----:B------:R1:W-:Y:S02]  /*daa0*/  STL [R1+0x2cc], R0 ;  /* 0x0002cc0001007387 */ /* 0x0003e40000100800 */
[----:B-1----:R-:W-:Y:S02]  /*dab0*/  MOV R0, R33 ;  /* 0x0000002100007202 */ /* 0x002fe40000000f00 */
        /* <DEDUP_REMOVED lines=19> */
[----:B----4-:R4:W-:Y:S01]  /*dbf0*/  STL [R1+0x300], R26 ;  /* 0x0003001a01007387 */ /* 0x0109e20000100800 */
[----:B-1----:R-:W-:-:S03]  /*dc00*/  IMAD.MOV.U32 R0, RZ, RZ, R27 ;  /* 0x000000ffff007224 */ /* 0x002fc600078e001b */
[----:B------:R-:W-:Y:S04]  /*dc10*/  STL [R1+0x308], R28 ;  /* 0x0003081c01007387 */ /* 0x000fe80000100800 */
[----:B------:R1:W-:Y:S04]  /*dc20*/  STL [R1+0x2fc], R0 ;  /* 0x0002fc0001007387 */ /* 0x0003e80000100800 */
[----:B----4-:R-:W4:Y:S01]  /*dc30*/  LDL.LU.64 R26, [R1+0x568] ;  /* 0x00056800011a7983 */ /* 0x010f220000300a00 */
[----:B-1----:R-:W-:-:S05]  /*dc40*/  IMAD.MOV.U32 R0, RZ, RZ, R29 ;  /* 0x000000ffff007224 */ /* 0x002fca00078e001d */
[----:B------:R1:W-:Y:S04]  /*dc50*/  STL [R1+0x304], R0 ;  /* 0x0003040001007387 */ /* 0x0003e80000100800 */
[----:B---3--:R-:W-:Y:S04]  /*dc60*/  STL [R1+0x310], R84 ;  /* 0x0003105401007387 */ /* 0x008fe80000100800 */
[----:B------:R-:W3:Y:S01]  /*dc70*/  LDL.LU.64 R28, [R1+0x5a0] ;  /* 0x0005a000011c7983 */ /* 0x000ee20000300a00 */
[----:B-1----:R-:W-:-:S03]  /*dc80*/  IMAD.MOV.U32 R0, RZ, RZ, R85 ;  /* 0x000000ffff007224 */ /* 0x002fc600078e0055 */
[----:B------:R-:W3:Y:S04]  /*dc90*/  LDL.LU.64 R82, [R1+0x5d0] ;  /* 0x0005d00001527983 */ /* 0x000ee80000300a00 */
[----:B------:R1:W-:Y:S02]  /*dca0*/  STL [R1+0x30c], R0 ;  /* 0x00030c0001007387 */ /* 0x0003e40000100800 */
[----:B-1----:R-:W-:Y:S02]  /*dcb0*/  MOV R0, R31 ;  /* 0x0000001f00007202 */ /* 0x002fe40000000f00 */
[----:B------:R1:W-:Y:S04]  /*dcc0*/  STL [R1+0x318], R30 ;  /* 0x0003181e01007387 */ /* 0x0003e80000100800 */
[----:B------:R-:W-:Y:S04]  /*dcd0*/  STL [R1+0x320], R32 ;  /* 0x0003202001007387 */ /* 0x000fe80000100800 */
[----:B------:R1:W-:Y:S04]  /*dce0*/  STL [R1+0x314], R0 ;  /* 0x0003140001007387 */ /* 0x0003e80000100800 */
[----:B-1----:R-:W3:Y:S01]  /*dcf0*/  LDL.LU.64 R30, [R1+0x358] ;  /* 0x00035800011e7983 */ /* 0x002ee20000300a00 */
[----:B------:R-:W-:-:S03]  /*dd00*/  IMAD.MOV.U32 R0, RZ, RZ, R33 ;  /* 0x000000ffff007224 */ /* 0x000fc600078e0021 */
[----:B------:R-:W3:Y:S04]  /*dd10*/  LDL.LU.64 R32, [R1+0x360] ;  /* 0x0003600001207983 */ /* 0x000ee80000300a00 */
[----:B------:R1:W-:Y:S04]  /*dd20*/  STL [R1+0x31c], R0 ;  /* 0x00031c0001007387 */ /* 0x0003e80000100800 */
[----:B------:R-:W-:Y:S04]  /*dd30*/  STL [R1+0x328], R86 ;  /* 0x0003285601007387 */ /* 0x000fe80000100800 */
[----:B------:R-:W3:Y:S01]  /*dd40*/  LDL.LU.64 R84, [R1+0x368] ;  /* 0x0003680001547983 */ /* 0x000ee20000300a00 */
[----:B-1----:R-:W-:-:S05]  /*dd50*/  IMAD.MOV.U32 R0, RZ, RZ, R87 ;  /* 0x000000ffff007224 */ /* 0x002fca00078e0057 */
[----:B------:R1:W-:Y:S04]  /*dd60*/  STL [R1+0x324], R0 ;  /* 0x0003240001007387 */ /* 0x0003e80000100800 */
[----:B--2---:R2:W-:Y:S01]  /*dd70*/  STL [R1+0x330], R34 ;  /* 0x0003302201007387 */ /* 0x0045e20000100800 */
[----:B-1----:R-:W-:Y:S01]  /*dd80*/  IMAD.MOV.U32 R0, RZ, RZ, R35 ;  /* 0x000000ffff007224 */ /* 0x002fe200078e0023 */
[----:B--2---:R-:W-:Y:S01]  /*dd90*/  MOV R34, R36 ;  /* 0x0000002400227202 */ /* 0x004fe20000000f00 */
[----:B------:R-:W-:Y:S02]  /*dda0*/  IMAD.MOV.U32 R35, RZ, RZ, R37 ;  /* 0x000000ffff237224 */ /* 0x000fe400078e0025 */
[----:B------:R-:W2:Y:S04]  /*ddb0*/  LDL.LU.64 R36, [R1+0x370] ;  /* 0x0003700001247983 */ /* 0x000ea80000300a00 */
[----:B------:R1:W-:Y:S04]  /*ddc0*/  STL [R1+0x32c], R0 ;  /* 0x00032c0001007387 */ /* 0x0003e80000100800 */
[----:B------:R1:W-:Y:S04]  /*ddd0*/  STL [R1+0x338], R24 ;  /* 0x0003381801007387 */ /* 0x0003e80000100800 */
[----:B------:R-:W2:Y:S01]  /*dde0*/  LDL.LU.64 R86, [R1+0x378] ;  /* 0x0003780001567983 */ /* 0x000ea20000300a00 */
[----:B-1----:R-:W-:-:S03]  /*ddf0*/  IMAD.MOV.U32 R0, RZ, RZ, R25 ;  /* 0x000000ffff007224 */ /* 0x002fc600078e0019 */
[----:B------:R-:W2:Y:S04]  /*de00*/  LDL.LU.64 R24, [R1+0x380] ;  /* 0x0003800001187983 */ /* 0x000ea80000300a00 */
[----:B------:R1:W-:Y:S04]  /*de10*/  STL [R1+0x334], R0 ;  /* 0x0003340001007387 */ /* 0x0003e80000100800 */
[----:B----4-:R4:W-:Y:S01]  /*de20*/  STL [R1+0x340], R26 ;  /* 0x0003401a01007387 */ /* 0x0109e20000100800 */
[----:B-1----:R-:W-:-:S03]  /*de30*/  IMAD.MOV.U32 R0, RZ, RZ, R27 ;  /* 0x000000ffff007224 */ /* 0x002fc600078e001b */
[----:B----4-:R-:W4:Y:S04]  /*de40*/  LDL.LU.64 R26, [R1+0x388] ;  /* 0x00038800011a7983 */ /* 0x010f280000300a00 */
[----:B------:R1:W-:Y:S04]  /*de50*/  STL [R1+0x33c], R0 ;  /* 0x00033c0001007387 */ /* 0x0003e80000100800 */
[----:B---3--:R3:W-:Y:S01]  /*de60*/  STL [R1+0x348], R28 ;  /* 0x0003481c01007387 */ /* 0x0087e20000100800 */
[----:B-1----:R-:W-:-:S03]  /*de70*/  MOV R0, R29 ;  /* 0x0000001d00007202 */ /* 0x002fc60000000f00 */
[----:B------:R-:W-:Y:S04]  /*de80*/  STL [R1+0x350], R82 ;  /* 0x0003505201007387 */ /* 0x000fe80000100800 */
[----:B------:R1:W-:Y:S04]  /*de90*/  STL [R1+0x344], R0 ;  /* 0x0003440001007387 */ /* 0x0003e80000100800 */
[----:B---3--:R-:W3:Y:S01]  /*dea0*/  LDL.LU.64 R28, [R1+0x390] ;  /* 0x00039000011c7983 */ /* 0x008ee20000300a00 */
[----:B-1----:R-:W-:-:S05]  /*deb0*/  IMAD.MOV.U32 R0, RZ, RZ, R83 ;  /* 0x000000ffff007224 */ /* 0x002fca00078e0053 */
[----:B------:R1:W-:Y:S04]  /*dec0*/  STL [R1+0x34c], R0 ;  /* 0x00034c0001007387 */ /* 0x0003e80000100800 */
[----:B------:R1:W-:Y:S02]  /*ded0*/  STL [R1+0x358], R30 ;  /* 0x0003581e01007387 */ /* 0x0003e40000100800 */
[----:B-1----:R-:W-:Y:S02]  /*dee0*/  IMAD.MOV.U32 R0, RZ, RZ, R31 ;  /* 0x000000ffff007224 */ /* 0x002fe400078e001f */
[----:B------:R-:W3:Y:S04]  /*def0*/  LDL.LU.64 R30, [R1+0x398] ;  /* 0x00039800011e7983 */ /* 0x000ee80000300a00 */
[----:B------:R1:W-:Y:S04]  /*df00*/  STL [R1+0x354], R0 ;  /* 0x0003540001007387 */ /* 0x0003e80000100800 */
[----:B------:R1:W-:Y:S02]  /*df10*/  STL [R1+0x360], R32 ;  /* 0x0003602001007387 */ /* 0x0003e40000100800 */
[----:B-1----:R-:W-:-:S02]  /*df20*/  IMAD.MOV.U32 R0, RZ, RZ, R33 ;  /* 0x000000ffff007224 */ /* 0x002fc400078e0021 */
[----:B------:R-:W-:Y:S04]  /*df30*/  STL [R1+0x368], R84 ;  /* 0x0003685401007387 */ /* 0x000fe80000100800 */
[----:B------:R1:W-:Y:S04]  /*df40*/  STL [R1+0x35c], R0 ;  /* 0x00035c0001007387 */ /* 0x0003e80000100800 */
[----:B------:R-:W3:Y:S01]  /*df50*/  LDL.LU.64 R32, [R1+0x3a0] ;  /* 0x0003a00001207983 */ /* 0x000ee20000300a00 */
[----:B-1----:R-:W-:-:S05]  /*df60*/  MOV R0, R85 ;  /* 0x0000005500007202 */ /* 0x002fca0000000f00 */
[----:B------:R1:W-:Y:S04]  /*df70*/  STL [R1+0x364], R0 ;  /* 0x0003640001007387 */ /* 0x0003e80000100800 */
[----:B--2---:R2:W-:Y:S01]  /*df80*/  STL [R1+0x370], R36 ;  /* 0x0003702401007387 */ /* 0x0045e20000100800 */
[----:B-1----:R-:W-:-:S03]  /*df90*/  IMAD.MOV.U32 R0, RZ, RZ, R37 ;  /* 0x000000ffff007224 */ /* 0x002fc600078e0025 */
[----:B--2---:R-:W2:Y:S04]  /*dfa0*/  LDL.LU.64 R36, [R1+0x3a8] ;  /* 0x0003a80001247983 */ /* 0x004ea80000300a00 */
[----:B------:R1:W-:Y:S04]  /*dfb0*/  STL [R1+0x36c], R0 ;  /* 0x00036c0001007387 */ /* 0x0003e80000100800 */
[----:B------:R-:W-:Y:S01]  /*dfc0*/  STL [R1+0x378], R86 ;  /* 0x0003785601007387 */ /* 0x000fe20000100800 */
[----:B-1----:R-:W-:-:S03]  /*dfd0*/  IMAD.MOV.U32 R0, RZ, RZ, R87 ;  /* 0x000000ffff007224 */ /* 0x002fc600078e0057 */
[----:B------:R-:W-:Y:S04]  /*dfe0*/  STL [R1+0x380], R24 ;  /* 0x0003801801007387 */ /* 0x000fe80000100800 */
[----:B------:R1:W-:Y:S04]  /*dff0*/  STL [R1+0x374], R0 ;  /* 0x0003740001007387 */ /* 0x0003e80000100800 */
[----:B------:R-:W2:Y:S01]  /*e000*/  LDL.LU.64 R78, [R1+0x3c0] ;  /* 0x0003c000014e7983 */ /* 0x000ea20000300a00 */
[----:B-1----:R-:W-:-:S05]  /*e010*/  IMAD.MOV.U32 R0, RZ, RZ, R25 ;  /* 0x000000ffff007224 */ /* 0x002fca00078e0019 */
[----:B------:R1:W-:Y:S04]  /*e020*/  STL [R1+0x37c], R0 ;  /* 0x00037c0001007387 */ /* 0x0003e80000100800 */
[----:B----4-:R-:W-:Y:S04]  /*e030*/  STL [R1+0x388], R26 ;  /* 0x0003881a01007387 */ /* 0x010fe80000100800 */
[----:B------:R-:W4:Y:S01]  /*e040*/  LDL.LU.64 R80, [R1+0x598] ;  /* 0x0005980001507983 */ /* 0x000f220000300a00 */
[----:B-1----:R-:W-:-:S03]  /*e050*/  MOV R0, R27 ;  /* 0x0000001b00007202 */ /* 0x002fc60000000f00 */
[----:B------:R-:W4:Y:S04]  /*e060*/  LDL.LU.64 R82, [R1+0x450] ;  /* 0x0004500001527983 */ /* 0x000f280000300a00 */
[----:B------:R1:W-:Y:S04]  /*e070*/  STL [R1+0x384], R0 ;  /* 0x0003840001007387 */ /* 0x0003e80000100800 */
[----:B---3--:R-:W-:Y:S04]  /*e080*/  STL [R1+0x390], R28 ;  /* 0x0003901c01007387 */ /* 0x008fe80000100800 */
[----:B------:R-:W3:Y:S01]  /*e090*/  LDL.LU.64 R84, [R1+0x460] ;  /* 0x0004600001547983 */ /* 0x000ee20000300a00 */
[----:B-1----:R-:W-:-:S03]  /*e0a0*/  IMAD.MOV.U32 R0, RZ, RZ, R29 ;  /* 0x000000ffff007224 */ /* 0x002fc600078e001d */
[----:B------:R-:W3:Y:S04]  /*e0b0*/  LDL.LU.64 R86, [R1+0x488] ;  /* 0x0004880001567983 */ /* 0x000ee80000300a00 */
[----:B------:R1:W-:Y:S04]  /*e0c0*/  STL [R1+0x38c], R0 ;  /* 0x00038c0001007387 */ /* 0x0003e80000100800 */
[----:B------:R-:W-:Y:S04]  /*e0d0*/  STL [R1+0x398], R30 ;  /* 0x0003981e01007387 */ /* 0x000fe80000100800 */
[----:B------:R-:W3:Y:S01]  /*e0e0*/  LDL.LU.64 R24, [R1+0x3d8] ;  /* 0x0003d80001187983 */ /* 0x000ee20000300a00 */
[----:B-1----:R-:W-:-:S03]  /*e0f0*/  IMAD.MOV.U32 R0, RZ, RZ, R31 ;  /* 0x000000ffff007224 */ /* 0x002fc600078e001f */
[----:B------:R-:W3:Y:S04]  /*e100*/  LDL.LU.64 R26, [R1+0x3e0] ;  /* 0x0003e000011a7983 */ /* 0x000ee80000300a00 */
[----:B------:R1:W-:Y:S04]  /*e110*/  STL [R1+0x394], R0 ;  /* 0x0003940001007387 */ /* 0x0003e80000100800 */
[----:B------:R2:W-:Y:S04]  /*e120*/  STL [R1+0x3a0], R32 ;  /* 0x0003a02001007387 */ /* 0x0005e80000100800 */
[----:B------:R-:W3:Y:S01]  /*e130*/  LDL.LU.64 R28, [R1+0x3e8] ;  /* 0x0003e800011c7983 */ /* 0x000ee20000300a00 */
[----:B-1----:R-:W-:-:S03]  /*e140*/  IMAD.MOV.U32 R0, RZ, RZ, R33 ;  /* 0x000000ffff007224 */ /* 0x002fc600078e0021 */
[----:B------:R-:W3:Y:S04]  /*e150*/  LDL.LU.64 R30, [R1+0x3f0] ;  /* 0x0003f000011e7983 */ /* 0x000ee80000300a00 */
[----:B------:R1:W-:Y:S04]  /*e160*/  STL [R1+0x39c], R0 ;  /* 0x00039c0001007387 */ /* 0x0003e80000100800 */
[----:B--2---:R2:W-:Y:S04]  /*e170*/  STL [R1+0x3a8], R36 ;  /* 0x0003a82401007387 */ /* 0x0045e80000100800 */
[----:B------:R-:W3:Y:S01]  /*e180*/  LDL.LU.64 R32, [R1+0x3f8] ;  /* 0x0003f80001207983 */ /* 0x000ee20000300a00 */
[----:B-1----:R-:W-:Y:S01]  /*e190*/  MOV R0, R37 ;  /* 0x0000002500007202 */ /* 0x002fe20000000f00 */
[----:B--2---:R-:W-:-:S02]  /*e1a0*/  IMAD.MOV.U32 R36, RZ, RZ, R54 ;  /* 0x000000ffff247224 */ /* 0x004fc400078e0036 */
[----:B------:R-:W-:Y:S02]  /*e1b0*/  IMAD.MOV.U32 R37, RZ, RZ, R55 ;  /* 0x000000ffff257224 */ /* 0x000fe400078e0037 */
[----:B------:R-:W2:Y:S04]  /*e1c0*/  LDL.LU.64 R54, [R1+0x400] ;  /* 0x0004000001367983 */ /* 0x000ea80000300a00 */
[----:B------:R1:W-:Y:S04]  /*e1d0*/  STL [R1+0x3a4], R0 ;  /* 0x0003a40001007387 */ /* 0x0003e80000100800 */
[----:B------:R-:W-:Y:S01]  /*e1e0*/  STL [R1+0x3b0], R78 ;  /* 0x0003b04e01007387 */ /* 0x000fe20000100800 */
[----:B-1----:R-:W-:-:S05]  /*e1f0*/  IMAD.MOV.U32 R0, RZ, RZ, R79 ;  /* 0x000000ffff007224 */ /* 0x002fca00078e004f */
[----:B------:R4:W-:Y:S02]  /*e200*/  STL [R1+0x3ac], R0 ;  /* 0x0003ac0001007387 */ /* 0x0009e40000100800 */
[----:B----4-:R-:W-:Y:S02]  /*e210*/  MOV R0, R81 ;  /* 0x0000005100007202 */ /* 0x010fe40000000f00 */
[----:B------:R-:W-:Y:S04]  /*e220*/  STL [R1+0x3b8], R80 ;  /* 0x0003b85001007387 */ /* 0x000fe80000100800 */
[----:B------:R1:W-:Y:S04]  /*e230*/  STL [R1+0x3b4], R0 ;  /* 0x0003b40001007387 */ /* 0x0003e80000100800 */
[----:B------:R-:W-:Y:S01]  /*e240*/  STL [R1+0x3c0], R82 ;  /* 0x0003c05201007387 */ /* 0x000fe20000100800 */
[----:B-1----:R-:W-:-:S05]  /*e250*/  IMAD.MOV.U32 R0, RZ, RZ, R83 ;  /* 0x000000ffff007224 */ /* 0x002fca00078e0053 */
[----:B------:R1:W-:Y:S04]  /*e260*/  STL [R1+0x3bc], R0 ;  /* 0x0003bc0001007387 */ /* 0x0003e80000100800 */
[----:B---3--:R-:W-:Y:S01]  /*e270*/  STL [R1+0x3c8], R84 ;  /* 0x0003c85401007387 */ /* 0x008fe20000100800 */
[----:B-1----:R-:W-:-:S05]  /*e280*/  IMAD.MOV.U32 R0, RZ, RZ, R85 ;  /* 0x000000ffff007224 */ /* 0x002fca00078e0055 */
[----:B------:R1:W-:Y:S04]  /*e290*/  STL [R1+0x3c4], R0 ;  /* 0x0003c40001007387 */ /* 0x0003e80000100800 */
[----:B------:R-:W-:Y:S01]  /*e2a0*/  STL [R1+0x3d0], R86 ;  /* 0x0003d05601007387 */ /* 0x000fe20000100800 */
[----:B-1----:R-:W-:-:S05]  /*e2b0*/  IMAD.MOV.U32 R0, RZ, RZ, R87 ;  /* 0x000000ffff007224 */ /* 0x002fca00078e0057 */
[----:B------:R1:W-:Y:S04]  /*e2c0*/  STL [R1+0x3cc], R0 ;  /* 0x0003cc0001007387 */ /* 0x0003e80000100800 */
[----:B------:R-:W-:Y:S01]  /*e2d0*/  STL [R1+0x3d8], R24 ;  /* 0x0003d81801007387 */ /* 0x000fe20000100800 */
[----:B-1----:R-:W-:-:S05]  /*e2e0*/  MOV R0, R25 ;  /* 0x0000001900007202 */ /* 0x002fca0000000f00 */
[----:B------:R1:W-:Y:S04]  /*e2f0*/  STL [R1+0x3d4], R0 ;  /* 0x0003d40001007387 */ /* 0x0003e80000100800 */
[----:B------:R-:W-:Y:S01]  /*e300*/  STL [R1+0x3e0], R26 ;  /* 0x0003e01a01007387 */ /* 0x000fe20000100800 */
[----:B-1----:R-:W-:-:S05]  /*e310*/  IMAD.MOV.U32 R0, RZ, RZ, R27 ;  /* 0x000000ffff007224 */ /* 0x002fca00078e001b */
[----:B------:R1:W-:Y:S02]  /*e320*/  STL [R1+0x3dc], R0 ;  /* 0x0003dc0001007387 */ /* 0x0003e40000100800 */
[----:B-1----:R-:W-:Y:S02]  /*e330*/  IMAD.MOV.U32 R0, RZ, RZ, R29 ;  /* 0x000000ffff007224 */ /* 0x002fe400078e001d */
[----:B------:R-:W-:Y:S04]  /*e340*/  STL [R1+0x3e8], R28 ;  /* 0x0003e81c01007387 */ /* 0x000fe80000100800 */
[----:B------:R1:W-:Y:S04]  /*e350*/  STL [R1+0x3e4], R0 ;  /* 0x0003e40001007387 */ /* 0x0003e80000100800 */
[----:B------:R-:W-:Y:S01]  /*e360*/  STL [R1+0x3f0], R30 ;  /* 0x0003f01e01007387 */ /* 0x000fe20000100800 */
[----:B-1----:R-:W-:-:S05]  /*e370*/  IMAD.MOV.U32 R0, RZ, RZ, R31 ;  /* 0x000000ffff007224 */ /* 0x002fca00078e001f */
[----:B------:R1:W-:Y:S02]  /*e380*/  STL [R1+0x3ec], R0 ;  /* 0x0003ec0001007387 */ /* 0x0003e40000100800 */
[----:B-1----:R-:W-:Y:S02]  /*e390*/  MOV R0, R33 ;  /* 0x0000002100007202 */ /* 0x002fe40000000f00 */
[----:B------:R-:W-:Y:S04]  /*e3a0*/  STL [R1+0x3f8], R32 ;  /* 0x0003f82001007387 */ /* 0x000fe80000100800 */
[----:B------:R1:W-:Y:S04]  /*e3b0*/  STL [R1+0x3f4], R0 ;  /* 0x0003f40001007387 */ /* 0x0003e80000100800 */
[----:B--2---:R2:W-:Y:S01]  /*e3c0*/  STL [R1+0x400], R54 ;  /* 0x0004003601007387 */ /* 0x0045e20000100800 */
[----:B-1----:R-:W-:-:S03]  /*e3d0*/  IMAD.MOV.U32 R0, RZ, RZ, R55 ;  /* 0x000000ffff007224 */ /* 0x002fc600078e0037 */
[----:B--2---:R-:W2:Y:S04]  /*e3e0*/  LDL.LU.64 R54, [R1+0x7f8] ;  /* 0x0007f80001367983 */ /* 0x004ea80000300a00 */
[----:B------:R1:W-:Y:S04]  /*e3f0*/  STL [R1+0x3fc], R0 ;  /* 0x0003fc0001007387 */ /* 0x0003e80000100800 */
[----:B------:R3:W-:Y:S01]  /*e400*/  STL [R1+0x408], R40 ;  /* 0x0004082801007387 */ /* 0x0007e20000100800 */
[----:B-1----:R-:W-:-:S03]  /*e410*/  IMAD.MOV.U32 R0, RZ, RZ, R41 ;  /* 0x000000ffff007224 */ /* 0x002fc600078e0029 */
[----:B---3--:R-:W3:Y:S04]  /*e420*/  LDL.LU.64 R40, [R1+0x850] ;  /* 0x0008500001287983 */ /* 0x008ee80000300a00 */
[----:B------:R1:W-:Y:S04]  /*e430*/  STL [R1+0x404], R0 ;  /* 0x0004040001007387 */ /* 0x0003e80000100800 */
[----:B------:R4:W-:Y:S01]  /*e440*/  STL [R1+0x410], R42 ;  /* 0x0004102a01007387 */ /* 0x0009e20000100800 */
[----:B-1----:R-:W-:-:S03]  /*e450*/  IMAD.MOV.U32 R0, RZ, RZ, R43 ;  /* 0x000000ffff007224 */ /* 0x002fc600078e002b */
[----:B----4-:R-:W4:Y:S04]  /*e460*/  LDL.LU.64 R42, [R1+0x890] ;  /* 0x00089000012a7983 */ /* 0x010f280000300a00 */
[----:B------:R1:W-:Y:S04]  /*e470*/  STL [R1+0x40c], R0 ;  /* 0x00040c0001007387 */ /* 0x0003e80000100800 */
[----:B------:R1:W-:Y:S02]  /*e480*/  STL [R1+0x418], R44 ;  /* 0x0004182c01007387 */ /* 0x0003e40000100800 */
[----:B-1----:R-:W-:-:S02]  /*e490*/  MOV R0, R45 ;  /* 0x0000002d00007202 */ /* 0x002fc40000000f00 */
[----:B------:R-:W4:Y:S04]  /*e4a0*/  LDL.LU.64 R44, [R1+0x8d0] ;  /* 0x0008d000012c7983 */ /* 0x000f280000300a00 */
[----:B------:R1:W-:Y:S04]  /*e4b0*/  STL [R1+0x414], R0 ;  /* 0x0004140001007387 */ /* 0x0003e80000100800 */
[----:B------:R1:W-:Y:S02]  /*e4c0*/  STL [R1+0x420], R46 ;  /* 0x0004202e01007387 */ /* 0x0003e40000100800 */
[----:B-1----:R-:W-:-:S02]  /*e4d0*/  IMAD.MOV.U32 R0, RZ, RZ, R47 ;  /* 0x000000ffff007224 */ /* 0x002fc400078e002f */
        /* <DEDUP_REMOVED lines=26> */
[----:B--2---:R2:W-:Y:S01]  /*e680*/  STL [R1+0x458], R54 ;  /* 0x0004583601007387 */ /* 0x0045e20000100800 */
[----:B-1----:R-:W-:-:S03]  /*e690*/  MOV R0, R55 ;  /* 0x0000003700007202 */ /* 0x002fc60000000f00 */
[----:B--2---:R-:W2:Y:S04]  /*e6a0*/  LDL.LU.64 R54, [R1+0xa90] ;  /* 0x000a900001367983 */ /* 0x004ea80000300a00 */
[----:B------:R1:W-:Y:S04]  /*e6b0*/  STL [R1+0x454], R0 ;  /* 0x0004540001007387 */ /* 0x0003e80000100800 */
[----:B---3--:R3:W-:Y:S01]  /*e6c0*/  STL [R1+0x460], R40 ;  /* 0x0004602801007387 */ /* 0x0087e20000100800 */
[----:B-1----:R-:W-:-:S03]  /*e6d0*/  IMAD.MOV.U32 R0, RZ, RZ, R41 ;  /* 0x000000ffff007224 */ /* 0x002fc600078e0029 */
[----:B---3--:R-:W3:Y:S04]  /*e6e0*/  LDL.LU.64 R40, [R1+0xab8] ;  /* 0x000ab80001287983 */ /* 0x008ee80000300a00 */
[----:B------:R1:W-:Y:S04]  /*e6f0*/  STL [R1+0x45c], R0 ;  /* 0x00045c0001007387 */ /* 0x0003e80000100800 */
[----:B----4-:R4:W-:Y:S01]  /*e700*/  STL [R1+0x468], R42 ;  /* 0x0004682a01007387 */ /* 0x0109e20000100800 */
[----:B-1----:R-:W-:-:S03]  /*e710*/  IMAD.MOV.U32 R0, RZ, RZ, R43 ;  /* 0x000000ffff007224 */ /* 0x002fc600078e002b */
[----:B----4-:R-:W4:Y:S04]  /*e720*/  LDL.LU.64 R42, [R1+0xad0] ;  /* 0x000ad000012a7983 */ /* 0x010f280000300a00 */
        /* <DEDUP_REMOVED lines=34> */
[----:B-1----:R-:W-:-:S03]  /*e950*/  IMAD.MOV.U32 R0, RZ, RZ, R55 ;  /* 0x000000ffff007224 */ /* 0x002fc600078e0037 */
[----:B--2---:R-:W2:Y:S04]  /*e960*/  LDL.LU.64 R54, [R1+0x940] ;  /* 0x0009400001367983 */ /* 0x004ea80000300a00 */
[----:B------:R1:W-:Y:S04]  /*e970*/  STL [R1+0x4ac], R0 ;  /* 0x0004ac0001007387 */ /* 0x0003e80000100800 */
[----:B---3--:R3:W-:Y:S01]  /*e980*/  STL [R1+0x4b8], R40 ;  /* 0x0004b82801007387 */ /* 0x0087e20000100800 */
[----:B-1----:R-:W-:-:S03]  /*e990*/  MOV R0, R41 ;  /* 0x0000002900007202 */ /* 0x002fc60000000f00 */
        /* <DEDUP_REMOVED lines=43> */
[----:B-1----:R-:W-:-:S03]  /*ec50*/  IMAD.MOV.U32 R0, RZ, RZ, R41 ;  /* 0x000000ffff007224 */ /* 0x002fc600078e0029 */
[----:B---3--:R-:W3:Y:S04]  /*ec60*/  LDL.LU.64 R40, [R1+0x7c8] ;  /* 0x0007c80001287983 */ /* 0x008ee80000300a00 */
[----:B------:R1:W-:Y:S04]  /*ec70*/  STL [R1+0x50c], R0 ;  /* 0x00050c0001007387 */ /* 0x0003e80000100800 */
[----:B----4-:R4:W-:Y:S01]  /*ec80*/  STL [R1+0x518], R42 ;  /* 0x0005182a01007387 */ /* 0x0109e20000100800 */
[----:B-1----:R-:W-:-:S03]  /*ec90*/  MOV R0, R43 ;  /* 0x0000002b00007202 */ /* 0x002fc60000000f00 */
        /* <DEDUP_REMOVED lines=156> */
[----:B------:R-:W4:Y:S04]  /*f660*/  LDL.64 R38, [R1+0x960] ;  /* 0x0009600001267983 */ /* 0x000f280000100a00 */
        /* <DEDUP_REMOVED lines=93> */
[----:B------:R-:W-:Y:S04]  /*fc40*/  STL [R1+0x710], R36 ;  /* 0x0007102401007387 */ /* 0x000fe80000100800 */
[----:B------:R-:W4:Y:S01]  /*fc50*/  LDL.LU.64 R32, [R1+0x768] ;  /* 0x0007680001207983 */ /* 0x000f220000300a00 */
[----:B-1----:R-:W-:-:S05]  /*fc60*/  IMAD.MOV.U32 R0, RZ, RZ, R37 ;  /* 0x000000ffff007224 */ /* 0x002fca00078e0025 */
[----:B------:R1:W-:Y:S04]  /*fc70*/  STL [R1+0x70c], R0 ;  /* 0x00070c0001007387 */ /* 0x0003e80000100800 */
[----:B--2---:R2:W-:Y:S01]  /*fc80*/  STL [R1+0x718], R54 ;  /* 0x0007183601007387 */ /* 0x0045e20000100800 */
[----:B-1----:R-:W-:-:S03]  /*fc90*/  MOV R0, R55 ;  /* 0x0000003700007202 */ /* 0x002fc60000000f00 */
[----:B--2---:R-:W2:Y:S04]  /*fca0*/  LDL.LU.64 R54, [R1+0x770] ;  /* 0x0007700001367983 */ /* 0x004ea80000300a00 */
[----:B------:R1:W-:Y:S04]  /*fcb0*/  STL [R1+0x714], R0 ;  /* 0x0007140001007387 */ /* 0x0003e80000100800 */
[----:B---3--:R-:W-:Y:S04]  /*fcc0*/  STL [R1+0x720], R40 ;  /* 0x0007202801007387 */ /* 0x008fe80000100800 */
[----:B------:R-:W3:Y:S01]  /*fcd0*/  LDL.LU.64 R36, [R1+0x998] ;  /* 0x0009980001247983 */ /* 0x000ee20000300a00 */
[----:B-1----:R-:W-:-:S05]  /*fce0*/  IMAD.MOV.U32 R0, RZ, RZ, R41 ;  /* 0x000000ffff007224 */ /* 0x002fca00078e0029 */
[----:B------:R1:W-:Y:S04]  /*fcf0*/  STL [R1+0x71c], R0 ;  /* 0x00071c0001007387 */ /* 0x0003e80000100800 */
[----:B----4-:R-:W-:Y:S01]  /*fd00*/  STL [R1+0x728], R42 ;  /* 0x0007282a01007387 */ /* 0x010fe20000100800 */
[----:B-1----:R-:W-:-:S03]  /*fd10*/  IMAD.MOV.U32 R0, RZ, RZ, R43 ;  /* 0x000000ffff007224 */ /* 0x002fc600078e002b */
[----:B------:R-:W4:Y:S04]  /*fd20*/  LDL.LU.64 R40, [R1+0x780] ;  /* 0x0007800001287983 */ /* 0x000f280000300a00 */
[----:B------:R1:W-:Y:S04]  /*fd30*/  STL [R1+0x724], R0 ;  /* 0x0007240001007387 */ /* 0x0003e80000100800 */
[----:B------:R-:W-:Y:S01]  /*fd40*/  STL [R1+0x730], R44 ;  /* 0x0007302c01007387 */ /* 0x000fe20000100800 */
[----:B-1----:R-:W-:-:S03]  /*fd50*/  IMAD.MOV.U32 R0, RZ, RZ, R45 ;  /* 0x000000ffff007224 */ /* 0x002fc600078e002d */
[----:B------:R-:W4:Y:S04]  /*fd60*/  LDL.LU.64 R42, [R1+0x788] ;  /* 0x00078800012a7983 */ /* 0x000f280000300a00 */
[----:B------:R1:W-:Y:S04]  /*fd70*/  STL [R1+0x72c], R0 ;  /* 0x00072c0001007387 */ /* 0x0003e80000100800 */
[----:B------:R-:W-:Y:S01]  /*fd80*/  STL [R1+0x738], R46 ;  /* 0x0007382e01007387 */ /* 0x000fe20000100800 */
[----:B-1----:R-:W-:-:S03]  /*fd90*/  MOV R0, R47 ;  /* 0x0000002f00007202 */ /* 0x002fc60000000f00 */
[----:B------:R-:W4:Y:S04]  /*fda0*/  LDL.LU.64 R44, [R1+0x790] ;  /* 0x00079000012c7983 */ /* 0x000f280000300a00 */
[----:B------:R1:W-:Y:S04]  /*fdb0*/  STL [R1+0x734], R0 ;  /* 0x0007340001007387 */ /* 0x0003e80000100800 */
[----:B------:R-:W-:Y:S01]  /*fdc0*/  STL [R1+0x740], R48 ;  /* 0x0007403001007387 */ /* 0x000fe20000100800 */
[----:B-1----:R-:W-:-:S03]  /*fdd0*/  IMAD.MOV.U32 R0, RZ, RZ, R49 ;  /* 0x000000ffff007224 */ /* 0x002fc600078e0031 */
[----:B------:R-:W4:Y:S04]  /*fde0*/  LDL.LU.64 R46, [R1+0xad8] ;  /* 0x000ad800012e7983 */ /* 0x000f280000300a00 */
[----:B------:R1:W-:Y:S02]  /*fdf0*/  STL [R1+0x73c], R0 ;  /* 0x00073c0001007387 */ /* 0x0003e40000100800 */
[----:B-1----:R-:W-:Y:S02]  /*fe00*/  IMAD.MOV.U32 R0, RZ, RZ, R51 ;  /* 0x000000ffff007224 */ /* 0x002fe400078e0033 */
[----:B------:R-:W-:Y:S04]  /*fe10*/  STL [R1+0x748], R50 ;  /* 0x0007483201007387 */ /* 0x000fe80000100800 */
[----:B------:R-:W4:Y:S04]  /*fe20*/  LDL.LU.64 R48, [R1+0x860] ;  /* 0x0008600001307983 */ /* 0x000f280000300a00 */
[----:B------:R1:W-:Y:S04]  /*fe30*/  STL [R1+0x744], R0 ;  /* 0x0007440001007387 */ /* 0x0003e80000100800 */
[----:B------:R1:W-:Y:S02]  /*fe40*/  STL [R1+0x750], R34 ;  /* 0x0007502201007387 */ /* 0x0003e40000100800 */
[----:B-1----:R-:W-:-:S02]  /*fe50*/  IMAD.MOV.U32 R0, RZ, RZ, R35 ;  /* 0x000000ffff007224 */ /* 0x002fc400078e0023 */
[----:B------:R-:W4:Y:S04]  /*fe60*/  LDL.LU.64 R50, [R1+0x898] ;  /* 0x0008980001327983 */ /* 0x000f280000300a00 */
[----:B------:R-:W-:Y:S04]  /*fe70*/  STL [R1+0x758], R38 ;  /* 0x0007582601007387 */ /* 0x000fe80000100800 */
[----:B------:R1:W-:Y:S04]  /*fe80*/  STL [R1+0x74c], R0 ;  /* 0x00074c0001007387 */ /* 0x0003e80000100800 */
[----:B------:R-:W4:Y:S01]  /*fe90*/  LDL.LU.64 R34, [R1+0x8d8] ;  /* 0x0008d80001227983 */ /* 0x000f220000300a00 */
[----:B-1----:R-:W-:-:S03]  /*fea0*/  MOV R0, R39 ;  /* 0x0000002700007202 */ /* 0x002fc60000000f00 */
[----:B------:R-:W-:Y:S04]  /*feb0*/  STL [R1+0x760], R52 ;  /* 0x0007603401007387 */ /* 0x000fe80000100800 */
[----:B------:R1:W-:Y:S04]  /*fec0*/  STL [R1+0x754], R0 ;  /* 0x0007540001007387 */ /* 0x0003e80000100800 */
[----:B------:R-:W4:Y:S01]  /*fed0*/  LDL.LU.64 R38, [R1+0xb00] ;  /* 0x000b000001267983 */ /* 0x000f220000300a00 */
[----:B-1----:R-:W-:-:S03]  /*fee0*/  IMAD.MOV.U32 R0, RZ, RZ, R53 ;  /* 0x000000ffff007224 */ /* 0x002fc600078e0035 */
[----:B------:R-:W-:Y:S04]  /*fef0*/  STL [R1+0x768], R32 ;  /* 0x0007682001007387 */ /* 0x000fe80000100800 */
[----:B------:R1:W-:Y:S04]  /*ff00*/  STL [R1+0x75c], R0 ;  /* 0x00075c0001007387 */ /* 0x0003e80000100800 */
[----:B------:R-:W4:Y:S01]  /*ff10*/  LDL.LU.64 R52, [R1+0x990] ;  /* 0x0009900001347983 */ /* 0x000f220000300a00 */
[----:B-1----:R-:W-:-:S03]  /*ff20*/  IMAD.MOV.U32 R0, RZ, RZ, R33 ;  /* 0x000000ffff007224 */ /* 0x002fc600078e0021 */
[----:B--2---:R-:W-:Y:S04]  /*ff30*/  STL [R1+0x770], R54 ;  /* 0x0007703601007387 */ /* 0x004fe80000100800 */
[----:B------:R1:W-:Y:S02]  /*ff40*/  STL [R1+0x764], R0 ;  /* 0x0007640001007387 */ /* 0x0003e40000100800 */
[----:B-1----:R-:W-:Y:S02]  /*ff50*/  IMAD.MOV.U32 R0, RZ, RZ, R55 ;  /* 0x000000ffff007224 */ /* 0x002fe400078e0037 */
[----:B------:R-:W2:Y:S04]  /*ff60*/  LDL.LU.64 R54, [R1+0x9c8] ;  /* 0x0009c80001367983 */ /* 0x000ea80000300a00 */
        /* <DEDUP_REMOVED lines=39> */
[----:B------:R-:W4:Y:S04]  /*101e0*/  LDL.LU.64 R52, [R1+0xa98] ;  /* 0x000a980001347983 */ /* 0x000f280000300a00 */
[----:B------:R1:W-:Y:S04]  /*101f0*/  STL [R1+0x7bc], R0 ;  /* 0x0007bc0001007387 */ /* 0x0003e80000100800 */
[----:B--2---:R2:W-:Y:S01]  /*10200*/  STL [R1+0x7c8], R54 ;  /* 0x0007c83601007387 */ /* 0x0045e20000100800 */
[----:B-1----:R-:W-:-:S03]  /*10210*/  IMAD.MOV.U32 R0, RZ, RZ, R55 ;  /* 0x000000ffff007224 */ /* 0x002fc600078e0037 */
[----:B--2---:R-:W2:Y:S04]  /*10220*/  LDL.LU.64 R54, [R1+0x820] ;  /* 0x0008200001367983 */ /* 0x004ea80000300a00 */
[----:B------:R1:W-:Y:S04]  /*10230*/  STL [R1+0x7c4], R0 ;  /* 0x0007c40001007387 */ /* 0x0003e80000100800 */
[----:B---3--:R-:W-:Y:S04]  /*10240*/  STL [R1+0x7d0], R36 ;  /* 0x0007d02401007387 */ /* 0x008fe80000100800 */
[----:B------:R-:W3:Y:S01]  /*10250*/  LDL.LU.64 R32, [R1+0x828] ;  /* 0x0008280001207983 */ /* 0x000ee20000300a00 */
[----:B-1----:R-:W-:-:S05]  /*10260*/  IMAD.MOV.U32 R0, RZ, RZ, R37 ;  /* 0x000000ffff007224 */ /* 0x002fca00078e0025 */
[----:B------:R1:W-:Y:S04]  /*10270*/  STL [R1+0x7cc], R0 ;  /* 0x0007cc0001007387 */ /* 0x0003e80000100800 */
[----:B----4-:R-:W-:Y:S01]  /*10280*/  STL [R1+0x7d8], R40 ;  /* 0x0007d82801007387 */ /* 0x010fe20000100800 */
[----:B-1----:R-:W-:-:S03]  /*10290*/  MOV R0, R41 ;  /* 0x0000002900007202 */ /* 0x002fc60000000f00 */
        /* <DEDUP_REMOVED lines=8> */
[----:B-1----:R-:W-:-:S03]  /*10320*/  IMAD.MOV.U32 R0, RZ, RZ, R45 ;  /* 0x000000ffff007224 */ /* 0x002fc600078e002d */
[----:B------:R-:W-:Y:S04]  /*10330*/  STL [R1+0x7f0], R46 ;  /* 0x0007f02e01007387 */ /* 0x000fe80000100800 */
[----:B------:R1:W-:Y:S04]  /*10340*/  STL [R1+0x7e4], R0 ;  /* 0x0007e40001007387 */ /* 0x0003e80000100800 */
[----:B------:R-:W4:Y:S04]  /*10350*/  LDL.64 R44, [R1+0x950] ;  /* 0x00095000012c7983 */ /* 0x000f280000100a00 */
[----:B------:R-:W4:Y:S01]  /*10360*/  LDL.LU.64 R36, [R1+0x988] ;  /* 0x0009880001247983 */ /* 0x000f220000300a00 */
[----:B-1----:R-:W-:-:S05]  /*10370*/  IMAD.MOV.U32 R0, RZ, RZ, R47 ;  /* 0x000000ffff007224 */ /* 0x002fca00078e002f */
[----:B------:R1:W-:Y:S04]  /*10380*/  STL [R1+0x7ec], R0 ;  /* 0x0007ec0001007387 */ /* 0x0003e80000100800 */
[----:B------:R-:W-:Y:S04]  /*10390*/  STL [R1+0x7f8], R48 ;  /* 0x0007f83001007387 */ /* 0x000fe80000100800 */
[----:B------:R-:W4:Y:S01]  /*103a0*/  LDL.LU.64 R46, [R1+0xb40] ;  /* 0x000b4000012e7983 */ /* 0x000f220000300a00 */
[----:B-1----:R-:W-:-:S05]  /*103b0*/  MOV R0, R49 ;  /* 0x0000003100007202 */ /* 0x002fca0000000f00 */
[----:B------:R1:W-:Y:S02]  /*103c0*/  STL [R1+0x7f4], R0 ;  /* 0x0007f40001007387 */ /* 0x0003e40000100800 */
[----:B-1----:R-:W-:Y:S02]  /*103d0*/  IMAD.MOV.U32 R0, RZ, RZ, R51 ;  /* 0x000000ffff007224 */ /* 0x002fe400078e0033 */
[----:B------:R1:W-:Y:S04]  /*103e0*/  STL [R1+0x800], R50 ;  /* 0x0008003201007387 */ /* 0x0003e80000100800 */
[----:B------:R-:W4:Y:S04]  /*103f0*/  LDL.LU.64 R48, [R1+0xb20] ;  /* 0x000b200001307983 */ /* 0x000f280000300a00 */
[----:B------:R1:W-:Y:S04]  /*10400*/  STL [R1+0x7fc], R0 ;  /* 0x0007fc0001007387 */ /* 0x0003e80000100800 */
[----:B------:R-:W-:Y:S04]  /*10410*/  STL [R1+0x808], R30 ;  /* 0x0008081e01007387 */ /* 0x000fe80000100800 */
[----:B-1----:R-:W4:Y:S01]  /*10420*/  LDL.LU.64 R50, [R1+0xb08] ;  /* 0x000b080001327983 */ /* 0x002f220000300a00 */
[----:B------:R-:W-:-:S03]  /*10430*/  IMAD.MOV.U32 R0, RZ, RZ, R31 ;  /* 0x000000ffff007224 */ /* 0x000fc600078e001f */
[----:B------:R-:W-:Y:S04]  /*10440*/  STL [R1+0x810], R38 ;  /* 0x0008102601007387 */ /* 0x000fe80000100800 */
[----:B------:R1:W-:Y:S04]  /*10450*/  STL [R1+0x804], R0 ;  /* 0x0008040001007387 */ /* 0x0003e80000100800 */
[----:B------:R-:W-:Y:S01]  /*10460*/  STL [R1+0x818], R52 ;  /* 0x0008183401007387 */ /* 0x000fe20000100800 */
[----:B-1----:R-:W-:-:S05]  /*10470*/  IMAD.MOV.U32 R0, RZ, RZ, R39 ;  /* 0x000000ffff007224 */ /* 0x002fca00078e0027 */
[----:B------:R1:W-:Y:S02]  /*10480*/  STL [R1+0x80c], R0 ;  /* 0x00080c0001007387 */ /* 0x0003e40000100800 */
[----:B-1----:R-:W-:Y:S02]  /*10490*/  MOV R0, R53 ;  /* 0x0000003500007202 */ /* 0x002fe40000000f00 */
[----:B------:R-:W4:Y:S04]  /*104a0*/  LDL.LU.64 R52, [R1+0xb60] ;  /* 0x000b600001347983 */ /* 0x000f280000300a00 */
[----:B------:R1:W-:Y:S04]  /*104b0*/  STL [R1+0x814], R0 ;  /* 0x0008140001007387 */ /* 0x0003e80000100800 */
[----:B--2---:R2:W-:Y:S01]  /*104c0*/  STL [R1+0x820], R54 ;  /* 0x0008203601007387 */ /* 0x0045e20000100800 */
[----:B-1----:R-:W-:-:S03]  /*104d0*/  IMAD.MOV.U32 R0, RZ, RZ, R55 ;  /* 0x000000ffff007224 */ /* 0x002fc600078e0037 */
[----:B------:R-:W4:Y:S04]  /*104e0*/  LDL.LU.64 R38, [R1+0xb38] ;  /* 0x000b380001267983 */ /* 0x000f280000300a00 */
[----:B---3--:R-:W-:Y:S04]  /*104f0*/  STL [R1+0x828], R32 ;  /* 0x0008282001007387 */ /* 0x008fe80000100800 */
[----:B------:R1:W-:Y:S04]  /*10500*/  STL [R1+0x81c], R0 ;  /* 0x00081c0001007387 */ /* 0x0003e80000100800 */
[----:B--2---:R-:W2:Y:S01]  /*10510*/  LDL.LU.64 R54, [R1+0xb18] ;  /* 0x000b180001367983 */ /* 0x004ea20000300a00 */
[----:B-1----:R-:W-:-:S03]  /*10520*/  IMAD.MOV.U32 R0, RZ, RZ, R33 ;  /* 0x000000ffff007224 */ /* 0x002fc600078e0021 */
[----:B----4-:R-:W-:Y:S04]  /*10530*/  STL [R1+0x830], R34 ;  /* 0x0008302201007387 */ /* 0x010fe80000100800 */
[----:B------:R1:W-:Y:S02]  /*10540*/  STL [R1+0x824], R0 ;  /* 0x0008240001007387 */ /* 0x0003e40000100800 */
[----:B-1----:R-:W-:Y:S02]  /*10550*/  IMAD.MOV.U32 R0, RZ, RZ, R35 ;  /* 0x000000ffff007224 */ /* 0x002fe400078e0023 */
[----:B------:R-:W-:Y:S04]  /*10560*/  STL [R1+0x838], R40 ;  /* 0x0008382801007387 */ /* 0x000fe80000100800 */
[----:B------:R1:W-:Y:S02]  /*10570*/  STL [R1+0x82c], R0 ;  /* 0x00082c0001007387 */ /* 0x0003e40000100800 */
[----:B-1----:R-:W-:-:S02]  /*10580*/  MOV R0, R41 ;  /* 0x0000002900007202 */ /* 0x002fc40000000f00 */
[----:B------:R-:W3:Y:S04]  /*10590*/  LDL.LU.64 R40, [R1+0xb80] ;  /* 0x000b800001287983 */ /* 0x000ee80000300a00 */
[----:B------:R1:W-:Y:S04]  /*105a0*/  STL [R1+0x834], R0 ;  /* 0x0008340001007387 */ /* 0x0003e80000100800 */
[----:B------:R4:W-:Y:S01]  /*105b0*/  STL [R1+0x840], R42 ;  /* 0x0008402a01007387 */ /* 0x0009e20000100800 */
[----:B-1----:R-:W-:-:S03]  /*105c0*/  IMAD.MOV.U32 R0, RZ, RZ, R43 ;  /* 0x000000ffff007224 */ /* 0x002fc600078e002b */
[----:B----4-:R-:W4:Y:S04]  /*105d0*/  LDL.LU.64 R42, [R1+0xb58] ;  /* 0x000b5800012a7983 */ /* 0x010f280000300a00 */
        /* <DEDUP_REMOVED lines=8> */
[----:B------:R1:W-:Y:S02]  /*10660*/  STL [R1+0x84c], R0 ;  /* 0x00084c0001007387 */ /* 0x0003e40000100800 */
[----:B-1----:R-:W-:Y:S02]  /*10670*/  MOV R0, R47 ;  /* 0x0000002f00007202 */ /* 0x002fe40000000f00 */
        /* <DEDUP_REMOVED lines=10> */
[----:B------:R-:W-:Y:S04]  /*10720*/  STL [R1+0x86c], R7 ;  /* 0x00086c0701007387 */ /* 0x000fe80000100800 */
[----:B------:R-:W4:Y:S01]  /*10730*/  LDL.LU.64 R50, [R1+0xb78] ;  /* 0x000b780001327983 */ /* 0x000f220000300a00 */
[----:B-1----:R-:W-:-:S03]  /*10740*/  IMAD.MOV.U32 R0, RZ, RZ, R53 ;  /* 0x000000ffff007224 */ /* 0x002fc600078e0035 */
[----:B------:R1:W-:Y:S04]  /*10750*/  STL [R1+0x878], R52 ;  /* 0x0008783401007387 */ /* 0x0003e80000100800 */
[----:B------:R-:W-:Y:S04]  /*10760*/  STL [R1+0x880], R38 ;  /* 0x0008802601007387 */ /* 0x000fe80000100800 */
[----:B------:R2:W-:Y:S04]  /*10770*/  STL [R1+0x874], R0 ;  /* 0x0008740001007387 */ /* 0x0005e80000100800 */
[----:B-1----:R-:W4:Y:S01]  /*10780*/  LDL.LU.64 R52, [R1+0xb50] ;  /* 0x000b500001347983 */ /* 0x002f220000300a00 */
[----:B--2---:R-:W-:-:S03]  /*10790*/  MOV R0, R39 ;  /* 0x0000002700007202 */ /* 0x004fc60000000f00 */
[----:B------:R-:W-:Y:S04]  /*107a0*/  STL [R1+0x888], R54 ;  /* 0x0008883601007387 */ /* 0x000fe80000100800 */
[----:B------:R1:W-:Y:S02]  /*107b0*/  STL [R1+0x87c], R0 ;  /* 0x00087c0001007387 */ /* 0x0003e40000100800 */
[----:B-1----:R-:W-:Y:S02]  /*107c0*/  IMAD.MOV.U32 R0, RZ, RZ, R55 ;  /* 0x000000ffff007224 */ /* 0x002fe400078e0037 */
[----:B------:R-:W2:Y:S04]  /*107d0*/  LDL.LU.64 R54, [R1+0xb28] ;  /* 0x000b280001367983 */ /* 0x000ea80000300a00 */
[----:B------:R1:W-:Y:S04]  /*107e0*/  STL [R1+0x884], R0 ;  /* 0x0008840001007387 */ /* 0x0003e80000100800 */
[----:B------:R-:W-:Y:S04]  /*107f0*/  STL [R1+0x890], R8 ;  /* 0x0008900801007387 */ /* 0x000fe80000100800 */
[----:B------:R-:W-:Y:S04]  /*10800*/  STL [R1+0x88c], R9 ;  /* 0x00088c0901007387 */ /* 0x000fe80000100800 */
[----:B------:R-:W2:Y:S04]  /*10810*/  LDL.LU.64 R24, [R1+0xbc0] ;  /* 0x000bc00001187983 */ /* 0x000ea80000300a00 */
[----:B---3--:R-:W-:Y:S01]  /*10820*/  STL [R1+0x898], R40 ;  /* 0x0008982801007387 */ /* 0x008fe20000100800 */
[----:B-1----:R-:W-:-:S03]  /*10830*/  IMAD.MOV.U32 R0, RZ, RZ, R41 ;  /* 0x000000ffff007224 */ /* 0x002fc600078e0029 */
[----:B------:R-:W3:Y:S04]  /*10840*/  LDL.LU.64 R26, [R1+0xb98] ;  /* 0x000b9800011a7983 */ /* 0x000ee80000300a00 */
[----:B------:R1:W-:Y:S04]  /*10850*/  STL [R1+0x894], R0 ;  /* 0x0008940001007387 */ /* 0x0003e80000100800 */
[----:B----4-:R-:W-:Y:S04]  /*10860*/  STL [R1+0x8a0], R42 ;  /* 0x0008a02a01007387 */ /* 0x010fe80000100800 */
[----:B------:R-:W4:Y:S01]  /*10870*/  LDL.LU.64 R28, [R1+0xb70] ;  /* 0x000b7000011c7983 */ /* 0x000f220000300a00 */
[----:B-1----:R-:W-:-:S03]  /*10880*/  IMAD.MOV.U32 R0, RZ, RZ, R43 ;  /* 0x000000ffff007224 */ /* 0x002fc600078e002b */
[----:B------:R-:W4:Y:S04]  /*10890*/  LDL.LU.64 R30, [R1+0xb48] ;  /* 0x000b4800011e7983 */ /* 0x000f280000300a00 */
[----:B------:R1:W-:Y:S04]  /*108a0*/  STL [R1+0x89c], R0 ;  /* 0x00089c0001007387 */ /* 0x0003e80000100800 */
[----:B------:R-:W-:Y:S04]  /*108b0*/  STL [R1+0x8a8], R44 ;  /* 0x0008a82c01007387 */ /* 0x000fe80000100800 */
[----:B------:R-:W4:Y:S01]  /*108c0*/  LDL.LU.64 R32, [R1+0xbd8] ;  /* 0x000bd80001207983 */ /* 0x000f220000300a00 */
[----:B-1----:R-:W-:-:S03]  /*108d0*/  MOV R0, R45 ;  /* 0x0000002d00007202 */ /* 0x002fc60000000f00 */
[----:B------:R-:W4:Y:S04]  /*108e0*/  LDL.LU.64 R34, [R1+0xbb8] ;  /* 0x000bb80001227983 */ /* 0x000f280000300a00 */
[----:B------:R1:W-:Y:S04]  /*108f0*/  STL [R1+0x8a4], R0 ;  /* 0x0008a40001007387 */ /* 0x0003e80000100800 */
[----:B------:R-:W-:Y:S04]  /*10900*/  STL [R1+0x8b0], R46 ;  /* 0x0008b02e01007387 */ /* 0x000fe80000100800 */
[----:B------:R-:W4:Y:S01]  /*10910*/  LDL.LU.64 R36, [R1+0xb90] ;  /* 0x000b900001247983 */ /* 0x000f220000300a00 */
[----:B-1----:R-:W-:-:S03]  /*10920*/  IMAD.MOV.U32 R0, RZ, RZ, R47 ;  /* 0x000000ffff007224 */ /* 0x002fc600078e002f */
        /* <DEDUP_REMOVED lines=16> */
[----:B------:R2:W-:Y:S02]  /*10a30*/  STL [R1+0x8c4], R0 ;  /* 0x0008c40001007387 */ /* 0x0005e40000100800 */
[----:B--2---:R-:W-:Y:S02]  /*10a40*/  IMAD.MOV.U32 R0, RZ, RZ, R55 ;  /* 0x000000ffff007224 */ /* 0x004fe400078e0037 */
[----:B------:R1:W-:Y:S04]  /*10a50*/  STL [R1+0x8d0], R54 ;  /* 0x0008d03601007387 */ /* 0x0003e80000100800 */
[----:B------:R-:W2:Y:S04]  /*10a60*/  LDL.LU.64 R52, [R1+0xbc8] ;  /* 0x000bc80001347983 */ /* 0x000ea80000300a00 */
[----:B------:R-:W-:Y:S04]  /*10a70*/  STL [R1+0x8d8], R24 ;  /* 0x0008d81801007387 */ /* 0x000fe80000100800 */
[----:B------:R3:W-:Y:S04]  /*10a80*/  STL [R1+0x8cc], R0 ;  /* 0x0008cc0001007387 */ /* 0x0007e80000100800 */
[----:B-1----:R-:W2:Y:S01]  /*10a90*/  LDL.LU.64 R54, [R1+0xba8] ;  /* 0x000ba80001367983 */ /* 0x002ea20000300a00 */
[----:B---3--:R-:W-:-:S03]  /*10aa0*/  IMAD.MOV.U32 R0, RZ, RZ, R25 ;  /* 0x000000ffff007224 */ /* 0x008fc600078e0019 */
[----:B------:R-:W-:Y:S04]  /*10ab0*/  STL [R1+0x8e0], R26 ;  /* 0x0008e01a01007387 */ /* 0x000fe80000100800 */
[----:B------:R1:W-:Y:S02]  /*10ac0*/  STL [R1+0x8d4], R0 ;  /* 0x0008d40001007387 */ /* 0x0003e40000100800 */
[----:B-1----:R-:W-:Y:S02]  /*10ad0*/  IMAD.MOV.U32 R0, RZ, RZ, R27 ;  /* 0x000000ffff007224 */ /* 0x002fe400078e001b */
[----:B----4-:R-:W-:Y:S04]  /*10ae0*/  STL [R1+0x8e8], R28 ;  /* 0x0008e81c01007387 */ /* 0x010fe80000100800 */
[----:B------:R1:W-:Y:S04]  /*10af0*/  STL [R1+0x8dc], R0 ;  /* 0x0008dc0001007387 */ /* 0x0003e80000100800 */
[----:B------:R-:W-:Y:S01]  /*10b00*/  STL [R1+0x8f0], R30 ;  /* 0x0008f01e01007387 */ /* 0x000fe20000100800 */
[----:B-1----:R-:W-:-:S05]  /*10b10*/  MOV R0, R29 ;  /* 0x0000001d00007202 */ /* 0x002fca0000000f00 */
[----:B------:R1:W-:Y:S04]  /*10b20*/  STL [R1+0x8e4], R0 ;  /* 0x0008e40001007387 */ /* 0x0003e80000100800 */
[----:B------:R-:W-:Y:S01]  /*10b30*/  STL [R1+0x8f8], R32 ;  /* 0x0008f82001007387 */ /* 0x000fe20000100800 */
[----:B-1----:R-:W-:-:S05]  /*10b40*/  IMAD.MOV.U32 R0, RZ, RZ, R31 ;  /* 0x000000ffff007224 */ /* 0x002fca00078e001f */
        /* <DEDUP_REMOVED lines=21> */
[----:B------:R1:W-:Y:S02]  /*10ca0*/  STL [R1+0x924], R0 ;  /* 0x0009240001007387 */ /* 0x0003e40000100800 */
[----:B-1----:R-:W-:Y:S01]  /*10cb0*/  IMAD.MOV.U32 R0, RZ, RZ, R47 ;  /* 0x000000ffff007224 */ /* 0x002fe200078e002f */
[----:B------:R-:W-:-:S04]  /*10cc0*/  SHF.R.S32.HI R3, RZ, 0x1f, R4 ;  /* 0x0000001fff037819 */ /* 0x000fc80000011404 */
[----:B------:R-:W-:Y:S02]  /*10cd0*/  LEA.HI R3, R3, R4, RZ, 0x6 ;  /* 0x0000000403037211 */ /* 0x000fe400078f30ff */
[----:B------:R-:W-:Y:S01]  /*10ce0*/  SHF.R.S32.HI R4, RZ, 0x1f, R5 ;  /* 0x0000001fff047819 */ /* 0x000fe20000011405 */
[----:B------:R-:W-:Y:S04]  /*10cf0*/  STL [R1+0x938], R48 ;  /* 0x0009383001007387 */ /* 0x000fe80000100800 */
[----:B------:R1:W-:Y:S04]  /*10d00*/  STL [R1+0x92c], R0 ;  /* 0x00092c0001007387 */ /* 0x0003e80000100800 */
[----:B------:R-:W-:Y:S01]  /*10d10*/  STL [R1+0x940], R50 ;  /* 0x0009403201007387 */ /* 0x000fe20000100800 */
[----:B-1----:R-:W-:-:S05]  /*10d20*/  IMAD.MOV.U32 R0, RZ, RZ, R49 ;  /* 0x000000ffff007224 */ /* 0x002fca00078e0031 */
[----:B------:R1:W-:Y:S04]  /*10d30*/  STL [R1+0x934], R0 ;  /* 0x0009340001007387 */ /* 0x0003e80000100800 */
[----:B--2---:R-:W-:Y:S01]  /*10d40*/  STL [R1+0x948], R52 ;  /* 0x0009483401007387 */ /* 0x004fe20000100800 */
[----:B-1----:R-:W-:-:S05]  /*10d50*/  IMAD.MOV.U32 R0, RZ, RZ, R51 ;  /* 0x000000ffff007224 */ /* 0x002fca00078e0033 */
[----:B------:R1:W-:Y:S02]  /*10d60*/  STL [R1+0x93c], R0 ;  /* 0x00093c0001007387 */ /* 0x0003e40000100800 */
[----:B-1----:R-:W-:Y:S01]  /*10d70*/  MOV R0, R53 ;  /* 0x0000003500007202 */ /* 0x002fe20000000f00 */
[----:B------:R-:W-:-:S04]  /*10d80*/  IMAD.MOV.U32 R6, RZ, RZ, R55 ;  /* 0x000000ffff067224 */ /* 0x000fc800078e0037 */
[----:B------:R1:W-:Y:S04]  /*10d90*/  STL [R1+0x944], R0 ;  /* 0x0009440001007387 */ /* 0x0003e80000100800 */
[----:B------:R2:W-:Y:S04]  /*10da0*/  STL [R1+0x950], R54 ;  /* 0x0009503601007387 */ /* 0x0005e80000100800 */
[----:B------:R3:W-:Y:S04]  /*10db0*/  STL [R1+0x94c], R6 ;  /* 0x00094c0601007387 */ /* 0x0007e80000100800 */
[----:B------:R3:W-:Y:S04]  /*10dc0*/  STL [R1], RZ ;  /* 0x000000ff01007387 */ /* 0x0007e80000100800 */
        /* <DEDUP_REMOVED lines=31> */
[----:B-1----:R-:W-:-:S02]  /*10fc0*/  SHF.R.S32.HI R0, RZ, 0x1f, R2 ;  /* 0x0000001fff007819 */ /* 0x002fc40000011402 */
[----:B------:R-:W-:Y:S02]  /*10fd0*/  SHF.R.S32.HI R3, RZ, 0x6, R3 ;  /* 0x00000006ff037819 */ /* 0x000fe40000011403 */
[----:B------:R-:W-:Y:S02]  /*10fe0*/  CS2R R216, SRZ ;  /* 0x0000000000d87805 */ /* 0x000fe4000001ff00 */
[C---:B------:R-:W-:Y:S01]  /*10ff0*/  SHF.L.U64.HI R0, R2.reuse, 0x2, R0 ;  /* 0x0000000202007819 */ /* 0x040fe20000010200 */
[----:B------:R-:W-:Y:S01]  /*11000*/  IMAD.SHL.U32 R2, R2, 0x4, RZ ;  /* 0x0000000402027824 */ /* 0x000fe200078e00ff */
[C---:B------:R-:W-:Y:S01]  /*11010*/  SHF.L.U64.HI R4, R5.reuse, 0x2, R4 ;  /* 0x0000000205047819 */ /* 0x040fe20000010204 */
[----:B------:R-:W-:Y:S01]  /*11020*/  IMAD.SHL.U32 R5, R5, 0x4, RZ ;  /* 0x0000000405057824 */ /* 0x000fe200078e00ff */
[----:B------:R-:W-:Y:S02]  /*11030*/  MOV R11, RZ ;  /* 0x000000ff000b7202 */ /* 0x000fe40000000f00 */
        /* <DEDUP_REMOVED lines=110> */
[----:B--2---:R-:W-:Y:S01]  /*11720*/  CS2R R54, SRZ ;  /* 0x0000000000367805 */ /* 0x004fe2000001ff00 */
[----:B------:R-:W-:Y:S01]  /*11730*/  VIADD R3, R3, 0xfffffffe ;  /* 0xfffffffe03037836 */ /* 0x000fe20000000000 */
[----:B------:R-:W-:Y:S01]  /*11740*/  UMOV UR14, 0x1 ;  /* 0x00000001000e7882 */ /* 0x000fe20000000000 */
[----:B---3--:R-:W-:-:S05]  /*11750*/  UMOV UR13, 0xffffffff ;  /* 0xffffffff000d7882 */ /* 0x008fca0000000000 */
.L_x_1:
[----:B------:R-:W-:Y:S01]  /*11760*/  STL.64 [R1+0xc90], R54 ;  /* 0x000c903601007387 */ /* 0x000fe20000100a00 */
[----:B------:R-:W-:Y:S01]  /*11770*/  UIADD3 UR13, UR13, 0x1, URZ ;  /* 0x000000010d0d7890 */ /* 0x000fe2000fffe03f */
[----:B------:R-:W-:-:S04]  /*11780*/  DEPBAR.LE SB0, 0x2 ;  /* 0x000080800000791a */ /* 0x000fc80000000000 */
[----:B------:R-:W-:Y:S01]  /*11790*/  STL.64 [R1+0xc88], R52 ;  /* 0x000c883401007387 */ /* 0x000fe20000100a00 */
[----:B------:R-:W-:Y:S01]  /*117a0*/  UMOV UR7, 0x40000040 ;  /* 0x4000004000077882 */ /* 0x000fe20000000000 */
[----:B------:R-:W1:Y:S02]  /*117b0*/  LDC R7, c[0x0][0x230] ;  /* 0x00008c00ff077b82 */ /* 0x000e640000000800 */
[----:B------:R-:W-:Y:S04]  /*117c0*/  STL.64 [R1+0xc80], R50 ;  /* 0x000c803201007387 */ /* 0x000fe80000100a00 */
[----:B------:R-:W-:Y:S02]  /*117d0*/  STL.64 [R1+0xc78], R48 ;  /* 0x000c783001007387 */ /* 0x000fe40000100a00 */
[----:B------:R-:W2:Y:S02]  /*117e0*/  LDC R6, c[0x0][0x230] ;  /* 0x00008c00ff067b82 */ /* 0x000ea40000000800 */
[----:B------:R-:W-:Y:S04]  /*117f0*/  STL.64 [R1+0xc70], R46 ;  /* 0x000c702e01007387 */ /* 0x000fe80000100a00 */
        /* <DEDUP_REMOVED lines=10> */
[----:B------:R3:W-:Y:S04]  /*118a0*/  STL.64 [R1+0xc18], R24 ;  /* 0x000c181801007387 */ /* 0x0007e80000100a00 */
[----:B---3--:R-:W3:Y:S04]  /*118b0*/  LDL.LU.64 R24, [R1] ;  /* 0x0000000001187983 */ /* 0x008ee80000300a00 */
[----:B------:R-:W3:Y:S04]  /*118c0*/  LDL.LU.64 R26, [R1+0x8] ;  /* 0x00000800011a7983 */ /* 0x000ee80000300a00 */
        /* <DEDUP_REMOVED lines=13> */
[----:B------:R-:W3:Y:S01]  /*119a0*/  LDL.LU.64 R54, [R1+0x78] ;  /* 0x0000780001367983 */ /* 0x000ee20000300a00 */
[----:B------:R-:W-:Y:S01]  /*119b0*/  UISETP.GT.AND UP0, UPT, UR13, 0x2, UPT ;  /* 0x000000020d00788c */ /* 0x000fe2000bf04270 */
[----:B------:R-:W-:Y:S03]  /*119c0*/  BAR.SYNC.DEFER_BLOCKING 0x0 ;  /* 0x0000000000007b1d */ /* 0x000fe60000010000 */
[----:B------:R-:W-:-:S04]  /*119d0*/  USEL UR13, UR13, URZ, !UP0 ;  /* 0x0000003f0d0d7287 */ /* 0x000fc8000c000000 */
[----:B------:R-:W-:Y:S02]  /*119e0*/  ULEA UR5, UR13, UR12, 0xe ;  /* 0x0000000c0d057291 */ /* 0x000fe4000f8e703f */
[----:B------:R-:W-:Y:S01]  /*119f0*/  ULEA UR4, UR13, UR12, 0x11 ;  /* 0x0000000c0d047291 */ /* 0x000fe2000f8e883f */
[----:B-----5:R-:W-:Y:S01]  /*11a00*/  STL [R1+0xc0c], R17 ;  /* 0x000c0c1101007387 */ /* 0x020fe20000100800 */
[----:B------:R-:W-:Y:S02]  /*11a10*/  UIADD3 UR5, UR5, 0x60000, URZ ;  /* 0x0006000005057890 */ /* 0x000fe4000fffe03f */
[----:B------:R-:W-:Y:S01]  /*11a20*/  USHF.R.U32.HI UR4, URZ, 0x4, UR4 ;  /* 0x000000043f047899 */ /* 0x000fe20008011604 */
[----:B------:R-:W-:Y:S01]  /*11a30*/  STL [R1+0xc08], R16 ;  /* 0x000c081001007387 */ /* 0x000fe20000100800 */
[----:B------:R-:W-:Y:S02]  /*11a40*/  USHF.R.U32.HI UR5, URZ, 0x4, UR5 ;  /* 0x000000043f057899 */ /* 0x000fe40008011605 */
[----:B------:R-:W-:Y:S01]  /*11a50*/  USGXT.U32 UR4, UR4, 0xe ;  /* 0x0000000e0404789a */ /* 0x000fe20008000000 */
[----:B------:R-:W-:Y:S01]  /*11a60*/  STL [R1+0xc04], R15 ;  /* 0x000c040f01007387 */ /* 0x000fe20000100800 */
[----:B------:R-:W-:-:S02]  /*11a70*/  USGXT.U32 UR6, UR5, 0xe ;  /* 0x0000000e0506789a */ /* 0x000fc40008000000 */
[----:B------:R-:W-:Y:S01]  /*11a80*/  UIADD3 UR8, UP0, UR4, 0x2, URZ ;  /* 0x0000000204087890 */ /* 0x000fe2000ff1e03f */
[----:B------:R-:W-:Y:S01]  /*11a90*/  STL [R1+0xc00], R13 ;  /* 0x000c000d01007387 */ /* 0x000fe20000100800 */
[----:B------:R-:W-:Y:S01]  /*11aa0*/  UMOV UR5, 0x40000040 ;  /* 0x4000004000057882 */ /* 0x000fe20000000000 */
[----:B------:R-:W-:Y:S02]  /*11ab0*/  UIADD3 UR10, UP1, UR6, 0x2, URZ ;  /* 0x00000002060a7890 */ /* 0x000fe4000ff3e03f */
[----:B------:R-:W-:Y:S01]  /*11ac0*/  STL [R1+0xbfc], R12 ;  /* 0x000bfc0c01007387 */ /* 0x000fe20000100800 */
[----:B---3--:R-:W-:-:S06]  /*11ad0*/  WARPGROUP.ARRIVE ;  /* 0x00000000000079c5 */ /* 0x008fcc0000000000 */
[----:B------:R-:W-:Y:S01]  /*11ae0*/  HGMMA.64x64x8.F32.TF32 R24, gdesc[UR4], R24, gsb0 ;  /* 0x04e00000041879f0 */ /* 0x000fe20008002818 */
[----:B------:R-:W-:Y:S01]  /*11af0*/  UMOV UR4, URZ ;  /* 0x0000003f00047c82 */ /* 0x000fe20008000000 */
[----:B------:R-:W-:Y:S01]  /*11b00*/  UMOV UR5, URZ ;  /* 0x0000003f00057c82 */ /* 0x000fe20008000000 */
[----:B------:R-:W-:Y:S02]  /*11b10*/  UIADD3.X UR9, UR4, 0x40000040, URZ, UP0, !UPT ;  /* 0x4000004004097890 */ /* 0x000fe400087fe43f */
[----:B------:R-:W-:Y:S02]  /*11b20*/  UIADD3.X UR11, UR5, 0x40000040, URZ, UP1, !UPT ;  /* 0x40000040050b7890 */ /* 0x000fe40008ffe43f */
[----:B------:R-:W-:Y:S02]  /*11b30*/  UIADD3.64 UR40, UR8, 0x2, URZ ;  /* 0x0000000208287897 */ /* 0x000fe4000fffe03f */
[----:B------:R-:W-:Y:S02]  /*11b40*/  UIADD3.64 UR42, UR10, 0x2, URZ ;  /* 0x000000020a2a7897 */ /* 0x000fe4000fffe03f */
[----:B------:R-:W-:-:S02]  /*11b50*/  UIADD3.64 UR36, UR8, 0x4, URZ ;  /* 0x0000000408247897 */ /* 0x000fc4000fffe03f */
[----:B------:R-:W-:Y:S02]  /*11b60*/  UIADD3.64 UR38, UR10, 0x4, URZ ;  /* 0x000000040a267897 */ /* 0x000fe4000fffe03f */
[----:B------:R-:W-:Y:S02]  /*11b70*/  UIADD3.64 UR32, UR8, 0xffe, URZ ;  /* 0x00000ffe08207897 */ /* 0x000fe4000fffe03f */
[----:B------:R-:W-:Y:S02]  /*11b80*/  UIADD3.64 UR34, UR10, 0x1fe, URZ ;  /* 0x000001fe0a227897 */ /* 0x000fe4000fffe03f */
[----:B------:R-:W-:Y:S02]  /*11b90*/  UIADD3.64 UR28, UR8, 0x1000, URZ ;  /* 0x00001000081c7897 */ /* 0x000fe4000fffe03f */
[----:B------:R-:W-:Y:S02]  /*11ba0*/  UIADD3.64 UR30, UR10, 0x200, URZ ;  /* 0x000002000a1e7897 */ /* 0x000fe4000fffe03f */
[----:B------:R-:W-:-:S02]  /*11bb0*/  UIADD3.64 UR24, UR8, 0x1002, URZ ;  /* 0x0000100208187897 */ /* 0x000fc4000fffe03f */
[----:B------:R-:W-:Y:S02]  /*11bc0*/  UIADD3.64 UR26, UR10, 0x202, URZ ;  /* 0x000002020a1a7897 */ /* 0x000fe4000fffe03f */
[----:B------:R-:W-:Y:S02]  /*11bd0*/  UIADD3.64 UR20, UR8, 0x1004, URZ ;  /* 0x0000100408147897 */ /* 0x000fe4000fffe03f */
[----:B------:R-:W-:Y:S02]  /*11be0*/  UIADD3.64 UR22, UR10, 0x204, URZ ;  /* 0x000002040a167897 */ /* 0x000fe4000fffe03f */
[----:B------:R-:W-:Y:S01]  /*11bf0*/  UIADD3.64 UR4, UR8, 0x1fe, URZ ;  /* 0x000001fe08047897 */ /* 0x000fe2000fffe03f */
[----:B------:R-:W-:Y:S02]  /*11c00*/  WARPGROUP.DEPBAR.LE gsb0, 0x0 ;  /* 0x00008000000079c5 */ /* 0x000fe40000010000 */
[----:B------:R-:W-:-:S06]  /*11c10*/  WARPGROUP.ARRIVE ;  /* 0x00000000000079c5 */ /* 0x000fcc0000000000 */
[----:B------:R-:W-:Y:S03]  /*11c20*/  HGMMA.64x64x8.F32.TF32 R24, gdesc[UR8], R24, gsb0 ;  /* 0x04e00000081879f0 */ /* 0x000fe60008002818 */
        /* <DEDUP_REMOVED lines=19> */
[----:B------:R-:W-:Y:S01]  /*11d60*/  WARPGROUP.ARRIVE ;  /* 0x00000000000079c5 */ /* 0x000fe20000000000 */
[----:B------:R-:W-:Y:S01]  /*11d70*/  UIADD3.64 UR44, UR8, 0x200, URZ ;  /* 0x00000200082c7897 */ /* 0x000fe2000fffe03f */
[----:B------:R-:W-:Y:S04]  /*11d80*/  STL.64 [R1], R24 ;  /* 0x0000001801007387 */ /* 0x000fe80000100a00 */
[----:B------:R-:W-:Y:S01]  /*11d90*/  HGMMA.64x64x8.F32.TF32 R216, gdesc[UR4], R216, gsb0 ;  /* 0x04e0000004d879f0 */ /* 0x000fe200080028d8 */
[----:B------:R-:W-:Y:S01]  /*11da0*/  UMOV UR46, UR10 ;  /* 0x0000000a002e7c82 */ /* 0x000fe20008000000 */
[----:B------:R-:W-:Y:S01]  /*11db0*/  UMOV UR47, UR11 ;  /* 0x0000000b002f7c82 */ /* 0x000fe20008000000 */
[----:B------:R-:W-:Y:S01]  /*11dc0*/  UIADD3.64 UR40, UR8, 0x202, URZ ;  /* 0x0000020208287897 */ /* 0x000fe2000fffe03f */
[----:B------:R-:W-:Y:S01]  /*11dd0*/  STL.64 [R1+0x8], R26 ;  /* 0x0000081a01007387 */ /* 0x000fe20000100a00 */
[----:B------:R-:W-:-:S02]  /*11de0*/  UIADD3.64 UR36, UR8, 0x204, URZ ;  /* 0x0000020408247897 */ /* 0x000fc4000fffe03f */
[----:B------:R-:W-:Y:S01]  /*11df0*/  UIADD3.64 UR32, UR8, 0x11fe, URZ ;  /* 0x000011fe08207897 */ /* 0x000fe2000fffe03f */
[----:B------:R-:W-:Y:S01]  /*11e00*/  STL.64 [R1+0x10], R28 ;  /* 0x0000101c01007387 */ /* 0x000fe20000100a00 */
[----:B------:R-:W-:Y:S02]  /*11e10*/  UIADD3.64 UR28, UR8, 0x1200, URZ ;  /* 0x00001200081c7897 */ /* 0x000fe4000fffe03f */
[----:B------:R-:W-:Y:S01]  /*11e20*/  UIADD3.64 UR24, UR8, 0x1202, URZ ;  /* 0x0000120208187897 */ /* 0x000fe2000fffe03f */
[----:B------:R-:W-:Y:S01]  /*11e30*/  STL.64 [R1+0x18], R30 ;  /* 0x0000181e01007387 */ /* 0x000fe20000100a00 */
[----:B------:R-:W-:Y:S02]  /*11e40*/  UIADD3.64 UR20, UR8, 0x1204, URZ ;  /* 0x0000120408147897 */ /* 0x000fe4000fffe03f */
[----:B------:R-:W-:Y:S01]  /*11e50*/  UIADD3.64 UR4, UR8, 0x3fe, URZ ;  /* 0x000003fe08047897 */ /* 0x000fe2000fffe03f */
        /* <DEDUP_REMOVED lines=12> */
[----:B---3--:R-:W3:Y:S01]  /*11f20*/  LDL.LU.64 R54, [R1+0xc90] ;  /* 0x000c900001367983 */ /* 0x008ee20000300a00 */
[----:B------:R-:W-:-:S02]  /*11f30*/  WARPGROUP.DEPBAR.LE gsb0, 0x0 ;  /* 0x00008000000079c5 */ /* 0x000fc40000010000 */
[----:B------:R-:W-:Y:S01]  /*11f40*/  WARPGROUP.ARRIVE ;  /* 0x00000000000079c5 */ /* 0x000fe20000000000 */
[----:B------:R-:W3:Y:S04]  /*11f50*/  LDL.LU.64 R52, [R1+0xc88] ;  /* 0x000c880001347983 */ /* 0x000ee80000300a00 */
[----:B------:R-:W3:Y:S01]  /*11f60*/  LDL.LU.64 R50, [R1+0xc80] ;  /* 0x000c800001327983 */ /* 0x000ee20000300a00 */
[----:B------:R-:W-:Y:S03]  /*11f70*/  HGMMA.64x64x8.F32.TF32 R216, gdesc[UR44], R216, gsb0 ;  /* 0x04e000002cd879f0 */ /* 0x000fe600080028d8 */
[----:B------:R-:W3:Y:S01]  /*11f80*/  LDL.LU.64 R48, [R1+0xc78] ;  /* 0x000c780001307983 */ /* 0x000ee20000300a00 */
[----:B------:R-:W-:Y:S01]  /*11f90*/  UIADD3.64 UR44, UR8, 0x400, URZ ;  /* 0x00000400082c7897 */ /* 0x000fe2000fffe03f */
[----:B------:R-:W-:Y:S01]  /*11fa0*/  UMOV UR46, UR10 ;  /* 0x0000000a002e7c82 */ /* 0x000fe20008000000 */
[----:B------:R-:W-:Y:S01]  /*11fb0*/  UMOV UR47, UR11 ;  /* 0x0000000b002f7c82 */ /* 0x000fe20008000000 */
        /* <DEDUP_REMOVED lines=12> */
[----:B-1----:R-:W-:Y:S01]  /*12080*/  VIADD R7, R7, 0x3f ;  /* 0x0000003f07077836 */ /* 0x002fe20000000000 */
[----:B------:R-:W-:Y:S01]  /*12090*/  UIADD3 UR14, UR14, 0x1, URZ ;  /* 0x000000010e0e7890 */ /* 0x000fe2000fffe03f */
[----:B--2---:R-:W-:-:S03]  /*120a0*/  VIADD R6, R6, 0xffffff80 ;  /* 0xffffff8006067836 */ /* 0x004fc60000000000 */
[----:B------:R-:W-:Y:S01]  /*120b0*/  SHF.R.S32.HI R3, RZ, 0x1f, R7 ;  /* 0x0000001fff037819 */ /* 0x000fe20000011407 */
[----:B------:R-:W-:-:S03]  /*120c0*/  IMAD R6, R11, -0x40, R6 ;  /* 0xffffffc00b067824 */ /* 0x000fc600078e0206 */
[----:B------:R-:W-:Y:S02]  /*120d0*/  LEA.HI R3, R3, R7, RZ, 0x6 ;  /* 0x0000000703037211 */ /* 0x000fe400078f30ff */
[----:B------:R-:W-:Y:S02]  /*120e0*/  ISETP.GT.AND P1, PT, R6, RZ, PT ;  /* 0x000000ff0600720c */ /* 0x000fe40003f24270 */
[----:B------:R-:W-:-:S04]  /*120f0*/  SHF.R.S32.HI R3, RZ, 0x6, R3 ;  /* 0x00000006ff037819 */ /* 0x000fc80000011403 */
[----:B------:R-:W-:Y:S01]  /*12100*/  IADD3 R3, R3, -0x2, RZ ;  /* 0xfffffffe03037810 */ /* 0x000fe20007ffe0ff */
[----:B------:R-:W-:Y:S02]  /*12110*/  WARPGROUP.DEPBAR.LE gsb0, 0x0 ;  /* 0x00008000000079c5 */ /* 0x000fe40000010000 */
[----:B------:R-:W-:Y:S01]  /*12120*/  WARPGROUP.ARRIVE ;  /* 0x00000000000079c5 */ /* 0x000fe20000000000 */
[----:B------:R-:W-:-:S05]  /*12130*/  ISETP.GE.AND P0, PT, R11, R3, PT ;  /* 0x000000030b00720c */ /* 0x000fca0003f06270 */
[----:B------:R-:W-:Y:S01]  /*12140*/  HGMMA.64x64x8.F32.TF32 R216, gdesc[UR40], R216, gsb0 ;  /* 0x04e0000028d879f0 */ /* 0x000fe200080028d8 */
[----:B------:R-:W-:Y:S02]  /*12150*/  UIADD3.64 UR40, UR8, 0x402, URZ ;  /* 0x0000040208287897 */ /* 0x000fe4000fffe03f */
[----:B------:R-:W-:Y:S02]  /*12160*/  WARPGROUP.DEPBAR.LE gsb0, 0x0 ;  /* 0x00008000000079c5 */ /* 0x000fe40000010000 */
[----:B------:R-:W-:-:S06]  /*12170*/  WARPGROUP.ARRIVE ;  /* 0x00000000000079c5 */ /* 0x000fcc0000000000 */
        /* <DEDUP_REMOVED lines=19> */
[----:B------:R-:W-:Y:S01]  /*122b0*/  WARPGROUP.ARRIVE ;  /* 0x00000000000079c5 */ /* 0x000fe20000000000 */
[----:B------:R1:W-:Y:S04]  /*122c0*/  STL [R1+0xc10], R247 ;  /* 0x000c10f701007387 */ /* 0x0003e80000100800 */
[----:B------:R-:W2:Y:S01]  /*122d0*/  LDL.LU R15, [R1+0x80] ;  /* 0x00008000010f7983 */ /* 0x000ea20000300800 */
[----:B------:R-:W-:Y:S01]  /*122e0*/  HGMMA.64x64x8.F32.TF32 R184, gdesc[UR4], R184, gsb0 ;  /* 0x04e0000004b879f0 */ /* 0x000fe200080028b8 */
[----:B------:R-:W-:-:S02]  /*122f0*/  UIADD3.64 UR4, UR8, 0x5fe, URZ ;  /* 0x000005fe08047897 */ /* 0x000fc4000fffe03f */
[----:B------:R-:W4:Y:S04]  /*12300*/  LDL.LU R13, [R1+0x84] ;  /* 0x00008400010d7983 */ /* 0x000f280000300800 */
[----:B------:R-:W4:Y:S01]  /*12310*/  LDL.LU R12, [R1+0x88] ;  /* 0x00008800010c7983 */ /* 0x000f220000300800 */
[----:B------:R-:W-:Y:S01]  /*12320*/  SEL R3, RZ, 0x4, !P1 ;  /* 0x00000004ff037807 */ /* 0x000fe20004800000 */
[----:B------:R-:W-:Y:S01]  /*12330*/  UISETP.GT.AND UP0, UPT, UR14, 0x2, UPT ;  /* 0x000000020e00788c */ /* 0x000fe2000bf04270 */
[-C--:B------:R-:W-:Y:S01]  /*12340*/  IADD3 R19, P2, R19, R2.reuse, RZ ;  /* 0x0000000213137210 */ /* 0x080fe20007f5e0ff */
[----:B-1----:R-:W4:Y:S01]  /*12350*/  LDL.LU R247, [R1+0x94] ;  /* 0x0000940001f77983 */ /* 0x002f220000300800 */
[----:B------:R-:W-:Y:S02]  /*12360*/  WARPGROUP.DEPBAR.LE gsb0, 0x0 ;  /* 0x00008000000079c5 */ /* 0x000fe40000010000 */
[----:B------:R-:W-:Y:S01]  /*12370*/  WARPGROUP.ARRIVE ;  /* 0x00000000000079c5 */ /* 0x000fe20000000000 */
[----:B------:R-:W-:Y:S01]  /*12380*/  SEL R3, R3, RZ, !P0 ;  /* 0x000000ff03037207 */ /* 0x000fe20004000000 */
[----:B------:R-:W-:Y:S01]  /*12390*/  USEL UR14, UR14, URZ, !UP0 ;  /* 0x0000003f0e0e7287 */ /* 0x000fe2000c000000 */
[----:B------:R-:W-:Y:S01]  /*123a0*/  IMAD.X R18, R18, 0x1, R0, P2 ;  /* 0x0000000112127824 */ /* 0x000fe200010e0600 */
[-C--:B------:R-:W-:Y:S01]  /*123b0*/  IADD3 R23, P3, R23, R2.reuse, RZ ;  /* 0x0000000217177210 */ /* 0x080fe20007f7e0ff */
[----:B------:R-:W-:Y:S01]  /*123c0*/  IMAD.MOV.U32 R8, RZ, RZ, R19 ;  /* 0x000000ffff087224 */ /* 0x000fe200078e0013 */
[----:B------:R-:W-:Y:S01]  /*123d0*/  HGMMA.64x64x8.F32.TF32 R184, gdesc[UR44], R184, gsb0 ;  /* 0x04e000002cb879f0 */ /* 0x000fe200080028b8 */
[----:B------:R-:W-:Y:S01]  /*123e0*/  UIADD3.64 UR44, UR8, 0x600, URZ ;  /* 0x00000600082c7897 */ /* 0x000fe2000fffe03f */
[----:B------:R-:W-:Y:S01]  /*123f0*/  IADD3 R251, P4, R251, R2, RZ ;  /* 0x00000002fbfb7210 */ /* 0x000fe20007f9e0ff */
[----:B------:R-:W-:Y:S01]  /*12400*/  UMOV UR46, UR10 ;  /* 0x0000000a002e7c82 */ /* 0x000fe20008000000 */
[----:B------:R-:W-:Y:S01]  /*12410*/  UMOV UR47, UR11 ;  /* 0x0000000b002f7c82 */ /* 0x000fe20008000000 */
[----:B------:R-:W4:Y:S01]  /*12420*/  LDL.LU R17, [R1+0x98] ;  /* 0x0000980001117983 */ /* 0x000f220000300800 */
[----:B------:R-:W-:-:S02]  /*12430*/  WARPGROUP.DEPBAR.LE gsb0, 0x0 ;  /* 0x00008000000079c5 */ /* 0x000fc40000010000 */
        /* <DEDUP_REMOVED lines=30> */
[----:B------:R-:W-:Y:S01]  /*12620*/  UIADD3.64 UR44, UR8, 0x800, URZ ;  /* 0x00000800082c7897 */ /* 0x000fe2000fffe03f */
[----:B------:R-:W-:Y:S01]  /*12630*/  UMOV UR46, UR10 ;  /* 0x0000000a002e7c82 */ /* 0x000fe20008000000 */
[----:B------:R-:W-:Y:S01]  /*12640*/  UMOV UR47, UR11 ;  /* 0x0000000b002f7c82 */ /* 0x000fe20008000000 */
        /* <DEDUP_REMOVED lines=98> */
[----:B------:R-:W-:Y:S03]  /*12c70*/  HGMMA.64x64x8.F32.TF32 R56, gdesc[UR44], R56, gsb0 ;  /* 0x04e000002c3879f0 */ /* 0x000fe60008002838 */
        /* <DEDUP_REMOVED lines=24> */
[----:B---3--:R-:W-:-:S06]  /*12e00*/  WARPGROUP.ARRIVE ;  /* 0x00000000000079c5 */ /* 0x008fcc0000000000 */
[----:B------:R-:W-:Y:S01]  /*12e10*/  HGMMA.64x64x8.F32.TF32 R24, gdesc[UR4], R24, gsb0 ;  /* 0x04e00000041879f0 */ /* 0x000fe20008002818 */
[----:B------:R-:W-:Y:S01]  /*12e20*/  UIADD3.64 UR4, UR8, 0xe00, URZ ;  /* 0x00000e0008047897 */ /* 0x000fe2000fffe03f */
[----:B------:R-:W-:Y:S01]  /*12e30*/  UMOV UR6, UR10 ;  /* 0x0000000a00067c82 */ /* 0x000fe20008000000 */
[----:B------:R-:W-:Y:S01]  /*12e40*/  UMOV UR7, UR11 ;  /* 0x0000000b00077c82 */ /* 0x000fe20008000000 */
        /* <DEDUP_REMOVED lines=24> */
[----:B------:R-:W-:Y:S01]  /*12fd0*/  ISETP.NE.U32.AND P1, PT, R3, RZ, PT ;  /* 0x000000ff0300720c */ /* 0x000fe20003f25070 */
[----:B------:R-:W-:Y:S01]  /*12fe0*/  ULEA UR4, UR14, UR12, 0x11 ;  /* 0x0000000c0e047291 */ /* 0x000fe2000f8e883f */
[----:B------:R-:W-:Y:S02]  /*12ff0*/  IADD3 R21, P2, R21, R2, RZ ;  /* 0x0000000215157210 */ /* 0x000fe40007f5e0ff */
[----:B------:R-:W-:-:S03]  /*13000*/  MOV R9, R18 ;  /* 0x0000001200097202 */ /* 0x000fc60000000f00 */
[----:B------:R-:W-:Y:S02]  /*13010*/  VIADD R3, R10, UR4 ;  /* 0x000000040a037c36 */ /* 0x000fe40008000000 */
[--C-:B------:R-:W-:Y:S01]  /*13020*/  IMAD.X R20, R20, 0x1, R0.reuse, P2 ;  /* 0x0000000114147824 */ /* 0x100fe200010e0600 */
[----:B------:R-:W-:Y:S01]  /*13030*/  ISETP.GT.AND P2, PT, R6, 0x1, PT ;  /* 0x000000010600780c */ /* 0x000fe20003f44270 */
[----:B------:R-:W-:Y:S01]  /*13040*/  IMAD.X R22, R22, 0x1, R0, P3 ;  /* 0x0000000116167824 */ /* 0x000fe200018e0600 */
[----:B------:R-:W-:Y:S02]  /*13050*/  IADD3 R249, P3, R249, R2, RZ ;  /* 0x00000002f9f97210 */ /* 0x000fe40007f7e0ff */
[----:B------:R-:W-:-:S03]  /*13060*/  SEL R7, RZ, 0x4, !P2 ;  /* 0x00000004ff077807 */ /* 0x000fc60005000000 */
[----:B------:R-:W-:Y:S01]  /*13070*/  IMAD.X R248, R248, 0x1, R0, P3 ;  /* 0x00000001f8f87824 */ /* 0x000fe200018e0600 */
[----:B------:R-:W-:-:S04]  /*13080*/  SEL R7, R7, RZ, !P0 ;  /* 0x000000ff07077207 */ /* 0x000fc80004000000 */
[----:B------:R-:W-:Y:S02]  /*13090*/  ISETP.NE.U32.AND P2, PT, R7, RZ, PT ;  /* 0x000000ff0700720c */ /* 0x000fe40003f45070 */
[----:B------:R-:W-:Y:S01]  /*130a0*/  IADD3.X R250, R250, R0, RZ, P4, !PT ;  /* 0x00000000fafa7210 */ /* 0x000fe200027fe4ff */
[----:B------:R-:W-:Y:S02]  /*130b0*/  WARPGROUP.DEPBAR.LE gsb0, 0x0 ;  /* 0x00008000000079c5 */ /* 0x000fe40000010000 */
[----:B------:R-:W-:Y:S06]  /*130c0*/  BAR.SYNC.DEFER_BLOCKING 0x0 ;  /* 0x0000000000007b1d */ /* 0x000fec0000010000 */
[----:B------:R-:W-:Y:S01]  /*130d0*/  @!PT LDS RZ, [RZ] ;  /* 0x00000000fffff984 */ /* 0x000fe20000000800 */
[----:B------:R-:W-:Y:S01]  /*130e0*/  @!PT LDS RZ, [RZ] ;  /* 0x00000000fffff984 */ /* 0x000fe20000000800 */
[----:B------:R-:W-:Y:S01]  /*130f0*/  @!PT LDS RZ, [RZ] ;  /* 0x00000000fffff984 */ /* 0x000fe20000000800 */
[----:B------:R1:W-:Y:S02]  /*13100*/  LDGSTS.E [R3], desc[UR16][R8.64], P1 ;  /* 0x0000000008037fae */ /* 0x0003e40008921850 */
[----:B-1----:R-:W-:Y:S01]  /*13110*/  IMAD.MOV.U32 R8, RZ, RZ, R21 ;  /* 0x000000ffff087224 */ /* 0x002fe200078e0015 */
[----:B------:R-:W-:-:S05]  /*13120*/  MOV R9, R20 ;  /* 0x0000001400097202 */ /* 0x000fca0000000f00 */
[----:B------:R1:W-:Y:S02]  /*13130*/  LDGSTS.E [R3+0x4000], desc[UR16][R8.64], P1 ;  /* 0x0400000008037fae */ /* 0x0003e40008921850 */
[----:B-1----:R-:W-:Y:S02]  /*13140*/  IMAD.MOV.U32 R8, RZ, RZ, R23 ;  /* 0x000000ffff087224 */ /* 0x002fe400078e0017 */
[----:B------:R-:W-:-:S05]  /*13150*/  IMAD.MOV.U32 R9, RZ, RZ, R22 ;  /* 0x000000ffff097224 */ /* 0x000fca00078e0016 */
[----:B------:R1:W-:Y:S02]  /*13160*/  LDGSTS.E [R3+0x8000], desc[UR16][R8.64], P1 ;  /* 0x0800000008037fae */ /* 0x0003e40008921850 */
[----:B-1----:R-:W-:Y:S02]  /*13170*/  IMAD.MOV.U32 R8, RZ, RZ, R249 ;  /* 0x000000ffff087224 */ /* 0x002fe400078e00f9 */
[----:B------:R-:W-:-:S05]  /*13180*/  IMAD.MOV.U32 R9, RZ, RZ, R248 ;  /* 0x000000ffff097224 */ /* 0x000fca00078e00f8 */
[----:B------:R1:W-:Y:S01]  /*13190*/  LDGSTS.E [R3+0xc000], desc[UR16][R8.64], P1 ;  /* 0x0c00000008037fae */ /* 0x0003e20008921850 */
[-C--:B--2---:R-:W-:Y:S02]  /*131a0*/  IADD3 R15, P1, R15, R2.reuse, RZ ;  /* 0x000000020f0f7210 */ /* 0x084fe40007f3e0ff */
[----:B----4-:R-:W-:-:S03]  /*131b0*/  IADD3 R12, P3, R12, R2, RZ ;  /* 0x000000020c0c7210 */ /* 0x010fc60007f7e0ff */
[--C-:B------:R-:W-:Y:S02]  /*131c0*/  IMAD.X R252, R252, 0x1, R0.reuse, P1 ;  /* 0x00000001fcfc7824 */ /* 0x100fe400008e0600 */
[----:B-1----:R-:W-:Y:S01]  /*131d0*/  IMAD.MOV.U32 R8, RZ, RZ, R251 ;  /* 0x000000ffff087224 */ /* 0x002fe200078e00fb */
[----:B------:R-:W-:Y:S01]  /*131e0*/  MOV R9, R250 ;  /* 0x000000fa00097202 */ /* 0x000fe20000000f00 */
[----:B------:R-:W-:-:S04]  /*131f0*/  IMAD.X R13, R13, 0x1, R0, P3 ;  /* 0x000000010d0d7824 */ /* 0x000fc800018e0600 */
[----:B------:R1:W-:Y:S04]  /*13200*/  LDGSTS.E [R3+0x4], desc[UR16][R8.64], P2 ;  /* 0x0000400008037fae */ /* 0x0003e80009121850 */
[----:B------:R2:W-:Y:S01]  /*13210*/  STL [R1+0x80], R15 ;  /* 0x0000800f01007387 */ /* 0x0005e20000100800 */
[----:B-1----:R-:W-:Y:S01]  /*13220*/  IMAD.MOV.U32 R8, RZ, RZ, R15 ;  /* 0x000000ffff087224 */ /* 0x002fe200078e000f */
[----:B------:R-:W-:Y:S02]  /*13230*/  MOV R9, R252 ;  /* 0x000000fc00097202 */ /* 0x000fe40000000f00 */
[----:B------:R-:W-:Y:S04]  /*13240*/  STL [R1+0x88], R12 ;  /* 0x0000880c01007387 */ /* 0x000fe80000100800 */
[----:B------:R1:W-:Y:S04]  /*13250*/  LDGSTS.E [R3+0x4004], desc[UR16][R8.64], P2 ;  /* 0x0400400008037fae */ /* 0x0003e80009121850 */
[----:B------:R3:W-:Y:S04]  /*13260*/  STL [R1+0x84], R13 ;  /* 0x0000840d01007387 */ /* 0x0007e80000100800 */
[----:B------:R-:W4:Y:S01]  /*13270*/  LDL.LU R16, [R1+0x9c] ;  /* 0x00009c0001107983 */ /* 0x000f220000300800 */
[----:B-1----:R-:W-:-:S03]  /*13280*/  IMAD.MOV.U32 R8, RZ, RZ, R12 ;  /* 0x000000ffff087224 */ /* 0x002fc600078e000c */
[----:B--2---:R-:W2:Y:S01]  /*13290*/  LDL.LU R15, [R1+0xa0] ;  /* 0x0000a000010f7983 */ /* 0x004ea20000300800 */
[----:B------:R-:W-:-:S03]  /*132a0*/  IMAD.MOV.U32 R9, RZ, RZ, R13 ;  /* 0x000000ffff097224 */ /* 0x000fc600078e000d */
[----:B---3--:R-:W3:Y:S04]  /*132b0*/  LDL.LU R13, [R1+0xa4] ;  /* 0x0000a400010d7983 */ /* 0x008ee80000300800 */
[----:B------:R-:W4:Y:S04]  /*132c0*/  LDL.LU R12, [R1+0xa8] ;  /* 0x0000a800010c7983 */ /* 0x000f280000300800 */
[----:B------:R1:W-:Y:S04]  /*132d0*/  LDGSTS.E [R3+0x8004], desc[UR16][R8.64], P2 ;  /* 0x0800400008037fae */ /* 0x0003e80009121850 */
[----:B------:R-:W2:Y:S04]  /*132e0*/  LDL.LU R8, [R1+0x8c] ;  /* 0x00008c0001087983 */ /* 0x000ea80000300800 */
[----:B------:R-:W1:Y:S01]  /*132f0*/  LDL.LU R9, [R1+0x90] ;  /* 0x0000900001097983 */ /* 0x000e620000300800 */
[----:B------:R-:W-:-:S04]  /*13300*/  ISETP.GT.AND P1, PT, R6, 0x2, PT ;  /* 0x000000020600780c */ /* 0x000fc80003f24270 */
[----:B------:R-:W-:-:S04]  /*13310*/  SEL R7, RZ, 0x4, !P1 ;  /* 0x00000004ff077807 */ /* 0x000fc80004800000 */
[----:B------:R-:W-:Y:S02]  /*13320*/  SEL R7, R7, RZ, !P0 ;  /* 0x000000ff07077207 */ /* 0x000fe40004000000 */
[----:B------:R-:W-:Y:S02]  /*13330*/  IADD3 R17, P4, R17, R2, RZ ;  /* 0x0000000211117210 */ /* 0x000fe40007f9e0ff */
[----:B------:R-:W-:Y:S02]  /*13340*/  ISETP.NE.U32.AND P1, PT, R7, RZ, PT ;  /* 0x000000ff0700720c */ /* 0x000fe40003f25070 */
[----:B------:R-:W-:Y:S02]  /*13350*/  IADD3.X R247, R247, R0, RZ, P4, !PT ;  /* 0x00000000f7f77210 */ /* 0x000fe400027fe4ff */
[----:B-1----:R-:W-:-:S05]  /*13360*/  IADD3 R9, P3, R9, R2, RZ ;  /* 0x0000000209097210 */ /* 0x002fca0007f7e0ff */
[----:B--2---:R-:W-:Y:S01]  /*13370*/  IMAD.X R8, R8, 0x1, R0, P3 ;  /* 0x0000000108087824 */ /* 0x004fe200018e0600 */
[----:B------:R1:W-:Y:S04]  /*13380*/  STL [R1+0x90], R9 ;  /* 0x0000900901007387 */ /* 0x0003e80000100800 */
[----:B------:R2:W-:Y:S01]  /*13390*/  STL [R1+0x8c], R8 ;  /* 0x00008c0801007387 */ /* 0x0005e20000100800 */
[----:B-1----:R-:W-:-:S04]  /*133a0*/  LOP3.LUT R9, R9, R8, RZ, 0x3c, !PT ;  /* 0x0000000809097212 */ /* 0x002fc800078e3cff */
[----:B--2---:R-:W-:-:S04]  /*133b0*/  LOP3.LUT R8, R9, R8, RZ, 0x3c, !PT ;  /* 0x0000000809087212 */ /* 0x004fc800078e3cff */
[----:B------:R-:W-:-:S05]  /*133c0*/  LOP3.LUT R9, R9, R8, RZ, 0x3c, !PT ;  /* 0x0000000809097212 */ /* 0x000fca00078e3cff */
[----:B------:R1:W-:Y:S01]  /*133d0*/  LDGSTS.E [R3+0xc004], desc[UR16][R8.64], P2 ;  /* 0x0c00400008037fae */ /* 0x0003e20009121850 */
[-C--:B------:R-:W-:Y:S02]  /*133e0*/  IADD3 R15, P2, R15, R2.reuse, RZ ;  /* 0x000000020f0f7210 */ /* 0x080fe40007f5e0ff */
[----:B----4-:R-:W-:-:S03]  /*133f0*/  IADD3 R12, P3, R12, R2, RZ ;  /* 0x000000020c0c7210 */ /* 0x010fc60007f7e0ff */
[----:B------:R-:W-:Y:S02]  /*13400*/  IMAD.X R16, R16, 0x1, R0, P2 ;  /* 0x0000000110107824 */ /* 0x000fe400010e0600 */
[----:B-1----:R-:W-:Y:S02]  /*13410*/  IMAD.MOV.U32 R8, RZ, RZ, R17 ;  /* 0x000000ffff087224 */ /* 0x002fe400078e0011 */
[----:B------:R-:W-:Y:S01]  /*13420*/  IMAD.MOV.U32 R9, RZ, RZ, R247 ;  /* 0x000000ffff097224 */ /* 0x000fe200078e00f7 */
[----:B------:R-:W-:Y:S01]  /*13430*/  STL [R1+0x98], R17 ;  /* 0x0000981101007387 */ /* 0x000fe20000100800 */
[----:B---3--:R-:W-:-:S03]  /*13440*/  IADD3.X R13, R13, R0, RZ, P3, !PT ;  /* 0x000000000d0d7210 */ /* 0x008fc60001ffe4ff */
[----:B------:R1:W-:Y:S04]  /*13450*/  LDGSTS.E [R3+0x8], desc[UR16][R8.64], P1 ;  /* 0x0000800008037fae */ /* 0x0003e80008921850 */
[----:B------:R2:W-:Y:S01]  /*13460*/  STL [R1+0x94], R247 ;  /* 0x000094f701007387 */ /* 0x0005e20000100800 */
[----:B-1----:R-:W-:Y:S02]  /*13470*/  IMAD.MOV.U32 R8, RZ, RZ, R15 ;  /* 0x000000ffff087224 */ /* 0x002fe400078e000f */
[----:B------:R-:W-:Y:S01]  /*13480*/  IMAD.MOV.U32 R9, RZ, RZ, R16 ;  /* 0x000000ffff097224 */ /* 0x000fe200078e0010 */
[----:B--2---:R-:W2:Y:S04]  /*13490*/  LDL.LU R247, [R1+0xb4] ;  /* 0x0000b40001f77983 */ /* 0x004ea80000300800 */
[----:B------:R-:W3:Y:S04]  /*134a0*/  LDL.LU R17, [R1+0xb8] ;  /* 0x0000b80001117983 */ /* 0x000ee80000300800 */
[----:B------:R-:W-:Y:S04]  /*134b0*/  STL [R1+0xa0], R15 ;  /* 0x0000a00f01007387 */ /* 0x000fe80000100800 */
[----:B------:R1:W-:Y:S04]  /*134c0*/  STL [R1+0x9c], R16 ;  /* 0x00009c1001007387 */ /* 0x0003e80000100800 */
[----:B------:R4:W-:Y:S04]  /*134d0*/  LDGSTS.E [R3+0x4008], desc[UR16][R8.64], P1 ;  /* 0x0400800008037fae */ /* 0x0009e80008921850 */
[----:B------:R-:W-:Y:S04]  /*134e0*/  STL [R1+0xa8], R12 ;  /* 0x0000a80c01007387 */ /* 0x000fe80000100800 */
[----:B------:R1:W-:Y:S01]  /*134f0*/  STL [R1+0xa4], R13 ;  /* 0x0000a40d01007387 */ /* 0x0003e20000100800 */
[----:B----4-:R-:W-:Y:S01]  /*13500*/  IMAD.MOV.U32 R8, RZ, RZ, R12 ;  /* 0x000000ffff087224 */ /* 0x010fe200078e000c */
[----:B------:R-:W-:-:S02]  /*13510*/  MOV R9, R13 ;  /* 0x0000000d00097202 */ /* 0x000fc40000000f00 */
[----:B-1----:R-:W4:Y:S04]  /*13520*/  LDL.LU R16, [R1+0xbc] ;  /* 0x0000bc0001107983 */ /* 0x002f280000300800 */
[----:B------:R-:W4:Y:S04]  /*13530*/  LDL.LU R15, [R1+0xc0] ;  /* 0x0000c000010f7983 */ /* 0x000f280000300800 */
[----:B------:R-:W4:Y:S04]  /*13540*/  LDL.LU R13, [R1+0xc4] ;  /* 0x0000c400010d7983 */ /* 0x000f280000300800 */
[----:B------:R-:W4:Y:S04]  /*13550*/  LDL.LU R12, [R1+0xc8] ;  /* 0x0000c800010c7983 */ /* 0x000f280000300800 */
[----:B------:R1:W-:Y:S04]  /*13560*/  LDGSTS.E [R3+0x8008], desc[UR16][R8.64], P1 ;  /* 0x0800800008037fae */ /* 0x0003e80008921850 */
[----:B------:R-:W4:Y:S04]  /*13570*/  LDL.LU R8, [R1+0xac] ;  /* 0x0000ac0001087983 */ /* 0x000f280000300800 */
[----:B------:R-:W1:Y:S01]  /*13580*/  LDL.LU R9, [R1+0xb0] ;  /* 0x0000b00001097983 */ /* 0x000e620000300800 */
[----:B------:R-:W-:-:S04]  /*13590*/  ISETP.GT.AND P2, PT, R6, 0x3, PT ;  /* 0x000000030600780c */ /* 0x000fc80003f44270 */
[----:B------:R-:W-:-:S04]  /*135a0*/  SEL R7, RZ, 0x4, !P2 ;  /* 0x00000004ff077807 */ /* 0x000fc80005000000 */
[----:B------:R-:W-:-:S04]  /*135b0*/  SEL R7, R7, RZ, !P0 ;  /* 0x000000ff07077207 */ /* 0x000fc80004000000 */
[----:B------:R-:W-:Y:S02]  /*135c0*/  ISETP.NE.U32.AND P2, PT, R7, RZ, PT ;  /* 0x000000ff0700720c */ /* 0x000fe40003f45070 */
[----:B---3--:R-:W-:-:S05]  /*135d0*/  IADD3 R17, P4, R17, R2, RZ ;  /* 0x0000000211117210 */ /* 0x008fca0007f9e0ff */
[----:B--2---:R-:W-:Y:S01]  /*135e0*/  IMAD.X R247, R247, 0x1, R0, P4 ;  /* 0x00000001f7f77824 */ /* 0x004fe200020e0600 */
[----:B-1----:R-:W-:-:S05]  /*135f0*/  IADD3 R9, P3, R9, R2, RZ ;  /* 0x0000000209097210 */ /* 0x002fca0007f7e0ff */
[----:B----4-:R-:W-:Y:S01]  /*13600*/  IMAD.X R8, R8, 0x1, R0, P3 ;  /* 0x0000000108087824 */ /* 0x010fe200018e0600 */
[----:B------:R1:W-:Y:S04]  /*13610*/  STL [R1+0xb0], R9 ;  /* 0x0000b00901007387 */ /* 0x0003e80000100800 */
[----:B------:R2:W-:Y:S01]  /*13620*/  STL [R1+0xac], R8 ;  /* 0x0000ac0801007387 */ /* 0x0005e20000100800 */
[----:B-1----:R-:W-:-:S04]  /*13630*/  LOP3.LUT R9, R9, R8, RZ, 0x3c, !PT ;  /* 0x0000000809097212 */ /* 0x002fc800078e3cff */
[----:B--2---:R-:W-:-:S04]  /*13640*/  LOP3.LUT R8, R9, R8, RZ, 0x3c, !PT ;  /* 0x0000000809087212 */ /* 0x004fc800078e3cff */
[----:B------:R-:W-:-:S05]  /*13650*/  LOP3.LUT R9, R9, R8, RZ, 0x3c, !PT ;  /* 0x0000000809097212 */ /* 0x000fca00078e3cff */
[----:B------:R1:W-:Y:S01]  /*13660*/  LDGSTS.E [R3+0xc008], desc[UR16][R8.64], P1 ;  /* 0x0c00800008037fae */ /* 0x0003e20008921850 */
[-C--:B------:R-:W-:Y:S02]  /*13670*/  IADD3 R15, P1, R15, R2.reuse, RZ ;  /* 0x000000020f0f7210 */ /* 0x080fe40007f3e0ff */
[----:B------:R-:W-:-:S03]  /*13680*/  IADD3 R12, P3, R12, R2, RZ ;  /* 0x000000020c0c7210 */ /* 0x000fc60007f7e0ff */
[--C-:B------:R-:W-:Y:S02]  /*13690*/  IMAD.X R16, R16, 0x1, R0.reuse, P1 ;  /* 0x0000000110107824 */ /* 0x100fe400008e0600 */
[----:B-1----:R-:W-:Y:S01]  /*136a0*/  IMAD.MOV.U32 R8, RZ, RZ, R17 ;  /* 0x000000ffff087224 */ /* 0x002fe200078e0011 */
[----:B------:R-:W-:Y:S01]  /*136b0*/  MOV R9, R247 ;  /* 0x000000f700097202 */ /* 0x000fe20000000f00 */
[----:B------:R-:W-:Y:S01]  /*136c0*/  STL [R1+0xb8], R17 ;  /* 0x0000b81101007387 */ /* 0x000fe20000100800 */
[----:B------:R-:W-:-:S03]  /*136d0*/  IMAD.X R13, R13, 0x1, R0, P3 ;  /* 0x000000010d0d7824 */ /* 0x000fc600018e0600 */
[----:B------:R1:W-:Y:S04]  /*136e0*/  LDGSTS.E [R3+0xc], desc[UR16][R8.64], P2 ;  /* 0x0000c00008037fae */ /* 0x0003e80009121850 */
[----:B------:R2:W-:Y:S01]  /*136f0*/  STL [R1+0xb4], R247 ;  /* 0x0000b4f701007387 */ /* 0x0005e20000100800 */
[----:B-1----:R-:W-:Y:S01]  /*13700*/  IMAD.MOV.U32 R8, RZ, RZ, R15 ;  /* 0x000000ffff087224 */ /* 0x002fe200078e000f */
[----:B------:R-:W-:Y:S02]  /*13710*/  MOV R9, R16 ;  /* 0x0000001000097202 */ /* 0x000fe40000000f00 */
[----:B--2---:R-:W2:Y:S04]  /*13720*/  LDL.LU R247, [R1+0x454] ;  /* 0x0004540001f77983 */ /* 0x004ea80000300800 */
[----:B------:R-:W3:Y:S04]  /*13730*/  LDL.LU R17, [R1+0x458] ;  /* 0x0004580001117983 */ /* 0x000ee80000300800 */
[----:B------:R-:W-:Y:S04]  /*13740*/  STL [R1+0xc0], R15 ;  /* 0x0000c00f01007387 */ /* 0x000fe80000100800 */
[----:B------:R1:W-:Y:S04]  /*13750*/  STL [R1+0xbc], R16 ;  /* 0x0000bc1001007387 */ /* 0x0003e80000100800 */
[----:B------:R4:W-:Y:S04]  /*13760*/  LDGSTS.E [R3+0x400c], desc[UR16][R8.64], P2 ;  /* 0x0400c00008037fae */ /* 0x0009e80009121850 */
[----:B------:R-:W-:Y:S04]  /*13770*/  STL [R1+0xc8], R12 ;  /* 0x0000c80c01007387 */ /* 0x000fe80000100800 */
[----:B------:R1:W-:Y:S01]  /*13780*/  STL [R1+0xc4], R13 ;  /* 0x0000c40d01007387 */ /* 0x0003e20000100800 */
[----:B----4-:R-:W-:-:S03]  /*13790*/  IMAD.MOV.U32 R8, RZ, RZ, R12 ;  /* 0x000000ffff087224 */ /* 0x010fc600078e000c */
[----:B-1----:R-:W4:Y:S01]  /*137a0*/  LDL.LU R16, [R1+0x45c] ;  /* 0x00045c0001107983 */ /* 0x002f220000300800 */
[----:B------:R-:W-:-:S03]  /*137b0*/  IMAD.MOV.U32 R9, RZ, RZ, R13 ;  /* 0x000000ffff097224 */ /* 0x000fc600078e000d */
        /* <DEDUP_REMOVED lines=10> */
[----:B---3--:R-:W-:-:S04]  /*13860*/  IADD3 R17, P4, R17, R2, RZ ;  /* 0x0000000211117210 */ /* 0x008fc80007f9e0ff */
[----:B--2---:R-:W-:Y:S02]  /*13870*/  IADD3.X R247, R247, R0, RZ, P4, !PT ;  /* 0x00000000f7f77210 */ /* 0x004fe400027fe4ff */
        /* <DEDUP_REMOVED lines=10> */
[----:B------:R-:W-:Y:S02]  /*13920*/  IMAD.X R16, R16, 0x1, R0, P2 ;  /* 0x0000000110107824 */ /* 0x000fe400010e0600 */
[----:B-1----:R-:W-:Y:S02]  /*13930*/  IMAD.MOV.U32 R8, RZ, RZ, R17 ;  /* 0x000000ffff087224 */ /* 0x002fe400078e0011 */
[----:B------:R-:W-:Y:S01]  /*13940*/  IMAD.MOV.U32 R9, RZ, RZ, R247 ;  /* 0x000000ffff097224 */ /* 0x000fe200078e00f7 */
[----:B------:R-:W-:Y:S01]  /*13950*/  STL [R1+0x458], R17 ;  /* 0x0004581101007387 */ /* 0x000fe20000100800 */
[----:B------:R-:W-:-:S03]  /*13960*/  IADD3.X R13, R13, R0, RZ, P3, !PT ;  /* 0x000000000d0d7210 */ /* 0x000fc60001ffe4ff */
[----:B------:R1:W-:Y:S04]  /*13970*/  LDGSTS.E [R3+0x10000], desc[UR16][R8.64], P1 ;  /* 0x1000000008037fae */ /* 0x0003e80008921850 */
[----:B------:R2:W-:Y:S01]  /*13980*/  STL [R1+0x454], R247 ;  /* 0x000454f701007387 */ /* 0x0005e20000100800 */
[----:B-1----:R-:W-:Y:S02]  /*13990*/  IMAD.MOV.U32 R8, RZ, RZ, R15 ;  /* 0x000000ffff087224 */ /* 0x002fe400078e000f */
[----:B------:R-:W-:Y:S01]  /*139a0*/  IMAD.MOV.U32 R9, RZ, RZ, R16 ;  /* 0x000000ffff097224 */ /* 0x000fe200078e0010 */
[----:B--2---:R-:W2:Y:S04]  /*139b0*/  LDL.LU R247, [R1+0x474] ;  /* 0x0004740001f77983 */ /* 0x004ea80000300800 */
[----:B------:R-:W3:Y:S04]  /*139c0*/  LDL.LU R17, [R1+0x478] ;  /* 0x0004780001117983 */ /* 0x000ee80000300800 */
[----:B------:R1:W-:Y:S04]  /*139d0*/  STL [R1+0x460], R15 ;  /* 0x0004600f01007387 */ /* 0x0003e80000100800 */
[----:B------:R-:W-:Y:S04]  /*139e0*/  STL [R1+0x45c], R16 ;  /* 0x00045c1001007387 */ /* 0x000fe80000100800 */
[----:B------:R4:W-:Y:S04]  /*139f0*/  LDGSTS.E [R3+0x14000], desc[UR16][R8.64], P1 ;  /* 0x1400000008037fae */ /* 0x0009e80008921850 */
[----:B------:R1:W-:Y:S04]  /*13a00*/  STL [R1+0x468], R12 ;  /* 0x0004680c01007387 */ /* 0x0003e80000100800 */
        /* <DEDUP_REMOVED lines=41> */
[----:B-1----:R-:W2:Y:S01]  /*13ca0*/  LDL.LU R15, [R1+0x4a0] ;  /* 0x0004a000010f7983 */ /* 0x002ea20000300800 */
[----:B----4-:R-:W-:-:S02]  /*13cb0*/  IMAD.MOV.U32 R8, RZ, RZ, R13 ;  /* 0x000000ffff087224 */ /* 0x010fc400078e000d */
[----:B------:R-:W-:Y:S01]  /*13cc0*/  IMAD.MOV.U32 R9, RZ, RZ, R16 ;  /* 0x000000ffff097224 */ /* 0x000fe200078e0010 */
[----:B------:R1:W-:Y:S04]  /*13cd0*/  STL [R1+0x484], R16 ;  /* 0x0004841001007387 */ /* 0x0003e80000100800 */
[----:B------:R-:W4:Y:S04]  /*13ce0*/  LDL.LU R12, [R1+0x4a8] ;  /* 0x0004a800010c7983 */ /* 0x000f280000300800 */
[----:B------:R2:W-:Y:S04]  /*13cf0*/  LDGSTS.E [R3+0x18004], desc[UR16][R8.64], P2 ;  /* 0x1800400008037fae */ /* 0x0005e80009121850 */
[----:B-1----:R-:W4:Y:S04]  /*13d00*/  LDL.LU R16, [R1+0x49c] ;  /* 0x00049c0001107983 */ /* 0x002f280000300800 */
[----:B------:R-:W4:Y:S04]  /*13d10*/  LDL.LU R13, [R1+0x4a4] ;  /* 0x0004a400010d7983 */ /* 0x000f280000300800 */
[----:B------:R-:W4:Y:S04]  /*13d20*/  LDL.LU R8, [R1+0x48c] ;  /* 0x00048c0001087983 */ /* 0x000f280000300800 */
[----:B------:R-:W4:Y:S01]  /*13d30*/  LDL.LU R9, [R1+0x490] ;  /* 0x0004900001097983 */ /* 0x000f220000300800 */
[----:B------:R-:W-:-:S04]  /*13d40*/  ISETP.GT.AND P1, PT, R6, 0x22, PT ;  /* 0x000000220600780c */ /* 0x000fc80003f24270 */
[----:B------:R-:W-:-:S04]  /*13d50*/  SEL R7, RZ, 0x4, !P1 ;  /* 0x00000004ff077807 */ /* 0x000fc80004800000 */
[----:B------:R-:W-:-:S04]  /*13d60*/  SEL R7, R7, RZ, !P0 ;  /* 0x000000ff07077207 */ /* 0x000fc80004000000 */
[----:B------:R-:W-:Y:S02]  /*13d70*/  ISETP.NE.U32.AND P1, PT, R7, RZ, PT ;  /* 0x000000ff0700720c */ /* 0x000fe40003f25070 */
[----:B---3--:R-:W-:-:S04]  /*13d80*/  IADD3 R17, P4, R17, R2, RZ ;  /* 0x0000000211117210 */ /* 0x008fc80007f9e0ff */
[----:B--2---:R-:W-:Y:S02]  /*13d90*/  IADD3.X R247, R247, R0, RZ, P4, !PT ;  /* 0x00000000f7f77210 */ /* 0x004fe400027fe4ff */
[----:B----4-:R-:W-:-:S05]  /*13da0*/  IADD3 R9, P3, R9, R2, RZ ;  /* 0x0000000209097210 */ /* 0x010fca0007f7e0ff */
[----:B------:R-:W-:Y:S01]  /*13db0*/  IMAD.X R8, R8, 0x1, R0, P3 ;  /* 0x0000000108087824 */ /* 0x000fe200018e0600 */
        /* <DEDUP_REMOVED lines=14> */
[----:B------:R-:W-:Y:S04]  /*13ea0*/  STL [R1+0x494], R247 ;  /* 0x000494f701007387 */ /* 0x000fe80000100800 */
[----:B------:R-:W-:Y:S01]  /*13eb0*/  STL [R1+0x4a0], R15 ;  /* 0x0004a00f01007387 */ /* 0x000fe20000100800 */
[----:B-1----:R-:W-:Y:S02]  /*13ec0*/  IMAD.MOV.U32 R8, RZ, RZ, R15 ;  /* 0x000000ffff087224 */ /* 0x002fe400078e000f */
[----:B------:R-:W-:Y:S01]  /*13ed0*/  IMAD.MOV.U32 R9, RZ, RZ, R16 ;  /* 0x000000ffff097224 */ /* 0x000fe200078e0010 */
[----:B------:R1:W-:Y:S04]  /*13ee0*/  STL [R1+0x49c], R16 ;  /* 0x00049c1001007387 */ /* 0x0003e80000100800 */
[----:B------:R-:W-:Y:S04]  /*13ef0*/  STL [R1+0x4a8], R12 ;  /* 0x0004a80c01007387 */ /* 0x000fe80000100800 */
[----:B------:R2:W-:Y:S04]  /*13f00*/  LDGSTS.E [R3+0x14008], desc[UR16][R8.64], P1 ;  /* 0x1400800008037fae */ /* 0x0005e80008921850 */
[----:B-1----:R-:W3:Y:S04]  /*13f10*/  LDL.LU R16, [R1+0x4c0] ;  /* 0x0004c00001107983 */ /* 0x002ee80000300800 */
[----:B------:R1:W-:Y:S01]  /*13f20*/  STL [R1+0x4a4], R13 ;  /* 0x0004a40d01007387 */ /* 0x0003e20000100800 */
[----:B--2---:R-:W-:Y:S01]  /*13f30*/  IMAD.MOV.U32 R8, RZ, RZ, R12 ;  /* 0x000000ffff087224 */ /* 0x004fe200078e000c */
[----:B------:R-:W-:-:S02]  /*13f40*/  MOV R9, R13 ;  /* 0x0000000d00097202 */ /* 0x000fc40000000f00 */
[----:B------:R-:W2:Y:S04]  /*13f50*/  LDL.LU R17, [R1+0x4bc] ;  /* 0x0004bc0001117983 */ /* 0x000ea80000300800 */
[----:B------:R-:W4:Y:S04]  /*13f60*/  LDL.LU R247, [R1+0x4c4] ;  /* 0x0004c40001f77983 */ /* 0x000f280000300800 */
[----:B-1----:R-:W4:Y:S04]  /*13f70*/  LDL.LU R13, [R1+0x4c8] ;  /* 0x0004c800010d7983 */ /* 0x002f280000300800 */
[----:B------:R-:W4:Y:S04]  /*13f80*/  LDL.LU R15, [R1+0x4cc] ;  /* 0x0004cc00010f7983 */ /* 0x000f280000300800 */
[----:B------:R-:W4:Y:S04]  /*13f90*/  LDL.LU R12, [R1+0x4d0] ;  /* 0x0004d000010c7983 */ /* 0x000f280000300800 */
[----:B------:R1:W-:Y:S04]  /*13fa0*/  LDGSTS.E [R3+0x18008], desc[UR16][R8.64], P1 ;  /* 0x1800800008037fae */ /* 0x0003e80008921850 */
[----:B------:R-:W3:Y:S04]  /*13fb0*/  LDL.LU R8, [R1+0x4ac] ;  /* 0x0004ac0001087983 */ /* 0x000ee80000300800 */
[----:B------:R-:W1:Y:S01]  /*13fc0*/  LDL.LU R9, [R1+0x4b0] ;  /* 0x0004b00001097983 */ /* 0x000e620000300800 */
[----:B------:R-:W-:-:S04]  /*13fd0*/  ISETP.GT.AND P2, PT, R6, 0x23, PT ;  /* 0x000000230600780c */ /* 0x000fc80003f44270 */
[----:B------:R-:W-:-:S04]  /*13fe0*/  SEL R7, RZ, 0x4, !P2 ;  /* 0x00000004ff077807 */ /* 0x000fc80005000000 */
[----:B------:R-:W-:-:S04]  /*13ff0*/  SEL R7, R7, RZ, !P0 ;  /* 0x000000ff07077207 */ /* 0x000fc80004000000 */
[----:B------:R-:W-:Y:S02]  /*14000*/  ISETP.NE.U32.AND P2, PT, R7, RZ, PT ;  /* 0x000000ff0700720c */ /* 0x000fe40003f45070 */
[----:B-1----:R-:W-:-:S05]  /*14010*/  IADD3 R9, P3, R9, R2, RZ ;  /* 0x0000000209097210 */ /* 0x002fca0007f7e0ff */
[----:B---3--:R-:W-:Y:S01]  /*14020*/  IMAD.X R8, R8, 0x1, R0, P3 ;  /* 0x0000000108087824 */ /* 0x008fe200018e0600 */
[----:B------:R1:W-:Y:S04]  /*14030*/  STL [R1+0x4b0], R9 ;  /* 0x0004b00901007387 */ /* 0x0003e80000100800 */
[----:B------:R3:W-:Y:S04]  /*14040*/  STL [R1+0x4ac], R8 ;  /* 0x0004ac0801007387 */ /* 0x0007e80000100800 */
[----:B------:R-:W4:Y:S01]  /*14050*/  LDL.LU R7, [R1+0x4b8] ;  /* 0x0004b80001077983 */ /* 0x000f220000300800 */
[----:B-1----:R-:W-:-:S04]  /*14060*/  LOP3.LUT R9, R9, R8, RZ, 0x3c, !PT ;  /* 0x0000000809097212 */ /* 0x002fc800078e3cff */
[----:B---3--:R-:W-:-:S04]  /*14070*/  LOP3.LUT R8, R9, R8, RZ, 0x3c, !PT ;  /* 0x0000000809087212 */ /* 0x008fc800078e3cff */
[----:B------:R-:W-:-:S05]  /*14080*/  LOP3.LUT R9, R9, R8, RZ, 0x3c, !PT ;  /* 0x0000000809097212 */ /* 0x000fca00078e3cff */
[----:B------:R1:W-:Y:S04]  /*14090*/  LDGSTS.E [R3+0x1c008], desc[UR16][R8.64], P1 ;  /* 0x1c00800008037fae */ /* 0x0003e80008921850 */
[----:B------:R-:W3:Y:S01]  /*140a0*/  LDL.LU R9, [R1+0x4b4] ;  /* 0x0004b40001097983 */ /* 0x000ee20000300800 */
[----:B------:R-:W-:-:S05]  /*140b0*/  IADD3 R16, P3, R16, R2, RZ ;  /* 0x0000000210107210 */ /* 0x000fca0007f7e0ff */
[----:B--2---:R-:W-:Y:S01]  /*140c0*/  IMAD.X R17, R17, 0x1, R0, P3 ;  /* 0x0000000111117824 */ /* 0x004fe200018e0600 */
[----:B----4-:R-:W-:-:S04]  /*140d0*/  IADD3 R12, P3, R12, R2, RZ ;  /* 0x000000020c0c7210 */ /* 0x010fc80007f7e0ff */
[----:B------:R-:W-:Y:S02]  /*140e0*/  IADD3.X R15, R15, R0, RZ, P3, !PT ;  /* 0x000000000f0f7210 */ /* 0x000fe40001ffe4ff */
[----:B------:R-:W-:-:S04]  /*140f0*/  IADD3 R7, P1, R7, R2, RZ ;  /* 0x0000000207077210 */ /* 0x000fc80007f3e0ff */
[----:B-1----:R-:W-:Y:S01]  /*14100*/  MOV R8, R7 ;  /* 0x0000000700087202 */ /* 0x002fe20000000f00 */
[----:B------:R-:W-:Y:S01]  /*14110*/  STL [R1+0x4b8], R7 ;  /* 0x0004b80701007387 */ /* 0x000fe20000100800 */
[----:B---3--:R-:W-:Y:S01]  /*14120*/  IMAD.X R9, R9, 0x1, R0, P1 ;  /* 0x0000000109097824 */ /* 0x008fe200008e0600 */
[----:B------:R-:W-:-:S04]  /*14130*/  IADD3 R13, P1, R13, R2, RZ ;  /* 0x000000020d0d7210 */ /* 0x000fc80007f3e0ff */
[----:B------:R1:W-:Y:S01]  /*14140*/  STL [R1+0x4b4], R9 ;  /* 0x0004b40901007387 */ /* 0x0003e20000100800 */
[----:B------:R-:W-:-:S03]  /*14150*/  IMAD.X R247, R247, 0x1, R0, P1 ;  /* 0x00000001f7f77824 */ /* 0x000fc600008e0600 */
[----:B------:R-:W-:Y:S04]  /*14160*/  STL [R1+0x4c0], R16 ;  /* 0x0004c01001007387 */ /* 0x000fe80000100800 */
[----:B------:R2:W-:Y:S04]  /*14170*/  LDGSTS.E [R3+0x1000c], desc[UR16][R8.64], P2 ;  /* 0x1000c00008037fae */ /* 0x0005e80009121850 */
[----:B------:R3:W-:Y:S01]  /*14180*/  STL [R1+0x4bc], R17 ;  /* 0x0004bc1101007387 */ /* 0x0007e20000100800 */
[----:B--2---:R-:W-:Y:S02]  /*14190*/  IMAD.MOV.U32 R8, RZ, RZ, R16 ;  /* 0x000000ffff087224 */ /* 0x004fe400078e0010 */
[----:B-1----:R-:W-:-:S02]  /*141a0*/  IMAD.MOV.U32 R9, RZ, RZ, R17 ;  /* 0x000000ffff097224 */ /* 0x002fc400078e0011 */
[----:B---3--:R-:W2:Y:S04]  /*141b0*/  LDL.LU R17, [R1+0xd4] ;  /* 0x0000d40001117983 */ /* 0x008ea80000300800 */
[----:B------:R-:W3:Y:S04]  /*141c0*/  LDL.LU R16, [R1+0xd8] ;  /* 0x0000d80001107983 */ /* 0x000ee80000300800 */
[----:B------:R1:W-:Y:S04]  /*141d0*/  LDGSTS.E [R3+0x1400c], desc[UR16][R8.64], P2 ;  /* 0x1400c00008037fae */ /* 0x0003e80009121850 */
[----:B------:R4:W-:Y:S04]  /*141e0*/  STL [R1+0x4c8], R13 ;  /* 0x0004c80d01007387 */ /* 0x0009e80000100800 */
[----:B------:R-:W-:Y:S01]  /*141f0*/  STL [R1+0x4c4], R247 ;  /* 0x0004c4f701007387 */ /* 0x000fe20000100800 */
[----:B-1----:R-:W-:-:S03]  /*14200*/  IMAD.MOV.U32 R8, RZ, RZ, R13 ;  /* 0x000000ffff087224 */ /* 0x002fc600078e000d */
[----:B------:R-:W-:Y:S01]  /*14210*/  STL [R1+0x4d0], R12 ;  /* 0x0004d00c01007387 */ /* 0x000fe20000100800 */
[----:B------:R-:W-:-:S03]  /*14220*/  IMAD.MOV.U32 R9, RZ, RZ, R247 ;  /* 0x000000ffff097224 */ /* 0x000fc600078e00f7 */
[----:B----4-:R-:W4:Y:S04]  /*14230*/  LDL.LU R13, [R1+0xe0] ;  /* 0x0000e000010d7983 */ /* 0x010f280000300800 */
[----:B------:R1:W-:Y:S04]  /*14240*/  STL [R1+0x4cc], R15 ;  /* 0x0004cc0f01007387 */ /* 0x0003e80000100800 */
[----:B------:R1:W-:Y:S04]  /*14250*/  LDGSTS.E [R3+0x1800c], desc[UR16][R8.64], P2 ;  /* 0x1800c00008037fae */ /* 0x0003e80009121850 */
[----:B------:R-:W4:Y:S01]  /*14260*/  LDL.LU R7, [R1+0xe8] ;  /* 0x0000e80001077983 */ /* 0x000f220000300800 */
[----:B-1----:R-:W-:-:S03]  /*14270*/  MOV R9, R15 ;  /* 0x0000000f00097202 */ /* 0x002fc60000000f00 */
[----:B------:R-:W4:Y:S01]  /*14280*/  LDL.LU R15, [R1+0xdc] ;  /* 0x0000dc00010f7983 */ /* 0x000f220000300800 */
[----:B------:R-:W-:-:S03]  /*14290*/  IMAD.MOV.U32 R8, RZ, RZ, R12 ;  /* 0x000000ffff087224 */ /* 0x000fc600078e000c */
[----:B------:R-:W4:Y:S01]  /*142a0*/  LDL.LU R12, [R1+0xe4] ;  /* 0x0000e400010c7983 */ /* 0x000f220000300800 */
[----:B------:R-:W-:-:S03]  /*142b0*/  ISETP.GT.AND P1, PT, R6, 0x4, PT ;  /* 0x000000040600780c */ /* 0x000fc60003f24270 */
[----:B------:R1:W-:Y:S02]  /*142c0*/  LDGSTS.E [R3+0x1c00c], desc[UR16][R8.64], P2 ;  /* 0x1c00c00008037fae */ /* 0x0003e40009121850 */
[----:B-1----:R-:W-:-:S04]  /*142d0*/  SEL R3, RZ, 0x4, !P1 ;  /* 0x00000004ff037807 */ /* 0x002fc80004800000 */
[----:B------:R-:W-:-:S04]  /*142e0*/  SEL R3, R3, RZ, !P0 ;  /* 0x000000ff03037207 */ /* 0x000fc80004000000 */
[----:B------:R-:W-:Y:S02]  /*142f0*/  ISETP.NE.U32.AND P1, PT, R3, RZ, PT ;  /* 0x000000ff0300720c */ /* 0x000fe40003f25070 */
[----:B------:R-:W-:-:S05]  /*14300*/  LOP3.LUT R3, R10, 0x10, RZ, 0x3c, !PT ;  /* 0x000000100a037812 */ /* 0x000fca00078e3cff */
[----:B------:R-:W-:Y:S01]  /*14310*/  VIADD R3, R3, UR4 ;  /* 0x0000000403037c36 */ /* 0x000fe20008000000 */
[----:B---3--:R-:W-:-:S05]  /*14320*/  IADD3 R16, P2, R16, R2, RZ ;  /* 0x0000000210107210 */ /* 0x008fca0007f5e0ff */
[----:B--2---:R-:W-:Y:S02]  /*14330*/  IMAD.X R17, R17, 0x1, R0, P2 ;  /* 0x0000000111117824 */ /* 0x004fe400010e0600 */
[----:B------:R-:W-:-:S03]  /*14340*/  IMAD.MOV.U32 R8, RZ, RZ, R16 ;  /* 0x000000ffff087224 */ /* 0x000fc600078e0010 */
[----:B------:R-:W-:Y:S01]  /*14350*/  MOV R9, R17 ;  /* 0x0000001100097202 */ /* 0x000fe20000000f00 */
[----:B------:R-:W-:Y:S04]  /*14360*/  STL [R1+0xd8], R16 ;  /* 0x0000d81001007387 */ /* 0x000fe80000100800 */
[----:B------:R1:W-:Y:S01]  /*14370*/  LDGSTS.E [R3], desc[UR16][R8.64], P1 ;  /* 0x0000000008037fae */ /* 0x0003e20008921850 */
[----:B----4-:R-:W-:-:S03]  /*14380*/  IADD3 R13, P2, R13, R2, RZ ;  /* 0x000000020d0d7210 */ /* 0x010fc60007f5e0ff */
[----:B------:R2:W-:Y:S04]  /*14390*/  STL [R1+0xd4], R17 ;  /* 0x0000d41101007387 */ /* 0x0005e80000100800 */
[----:B------:R-:W3:Y:S01]  /*143a0*/  LDL.LU R247, [R1+0xf4] ;  /* 0x0000f40001f77983 */ /* 0x000ee20000300800 */
[----:B-1----:R-:W-:-:S03]  /*143b0*/  IMAD.MOV.U32 R8, RZ, RZ, R13 ;  /* 0x000000ffff087224 */ /* 0x002fc600078e000d */
[----:B--2---:R-:W2:Y:S01]  /*143c0*/  LDL.LU R17, [R1+0xf8] ;  /* 0x0000f80001117983 */ /* 0x004ea20000300800 */
[----:B------:R-:W-:Y:S01]  /*143d0*/  IADD3 R7, P3, R7, R2, RZ ;  /* 0x0000000207077210 */ /* 0x000fe20007f7e0ff */
[--C-:B------:R-:W-:Y:S02]  /*143e0*/  IMAD.X R15, R15, 0x1, R0.reuse, P2 ;  /* 0x000000010f0f7824 */ /* 0x100fe400010e0600 */
[----:B------:R-:W-:Y:S03]  /*143f0*/  STL [R1+0xe0], R13 ;  /* 0x0000e00d01007387 */ /* 0x000fe60000100800 */
[----:B------:R-:W-:Y:S01]  /*14400*/  MOV R9, R15 ;  /* 0x0000000f00097202 */ /* 0x000fe20000000f00 */
[----:B------:R-:W-:Y:S01]  /*14410*/  IMAD.X R12, R12, 0x1, R0, P3 ;  /* 0x000000010c0c7824 */ /* 0x000fe200018e0600 */
[----:B------:R1:W-:Y:S04]  /*14420*/  STL [R1+0xdc], R15 ;  /* 0x0000dc0f01007387 */ /* 0x0003e80000100800 */
[----:B------:R4:W-:Y:S04]  /*14430*/  LDGSTS.E [R3+0x4000], desc[UR16][R8.64], P1 ;  /* 0x0400000008037fae */ /* 0x0009e80008921850 */
[----:B------:R-:W-:Y:S04]  /*14440*/  STL [R1+0xe8], R7 ;  /* 0x0000e80701007387 */ /* 0x000fe80000100800 */
[----:B------:R1:W-:Y:S01]  /*14450*/  STL [R1+0xe4], R12 ;  /* 0x0000e40c01007387 */ /* 0x0003e20000100800 */
[----:B----4-:R-:W-:-:S03]  /*14460*/  IMAD.MOV.U32 R8, RZ, RZ, R7 ;  /* 0x000000ffff087224 */ /* 0x010fc600078e0007 */
[----:B------:R-:W4:Y:S01]  /*14470*/  LDL.LU R16, [R1+0xfc] ;  /* 0x0000fc0001107983 */ /* 0x000f220000300800 */
[----:B------:R-:W-:-:S03]  /*14480*/  IMAD.MOV.U32 R9, RZ, RZ, R12 ;  /* 0x000000ffff097224 */ /* 0x000fc600078e000c */
[----:B-1----:R-:W4:Y:S04]  /*14490*/  LDL.LU R15, [R1+0x100] ;  /* 0x00010000010f7983 */ /* 0x002f280000300800 */
        /* <DEDUP_REMOVED lines=9> */
[----:B--2---:R-:W-:-:S04]  /*14530*/  IADD3 R17, P4, R17, R2, RZ ;  /* 0x0000000211117210 */ /* 0x004fc80007f9e0ff */
[----:B---3--:R-:W-:Y:S02]  /*14540*/  IADD3.X R247, R247, R0, RZ, P4, !PT ;  /* 0x00000000f7f77210 */ /* 0x008fe400027fe4ff */
        /* <DEDUP_REMOVED lines=144> */
[----:B------:R1:W-:Y:S04]  /*14e50*/  STL [R1+0x4e0], R15 ;  /* 0x0004e00f01007387 */ /* 0x0003e80000100800 */
[----:B------:R-:W-:Y:S04]  /*14e60*/  STL [R1+0x4dc], R16 ;  /* 0x0004dc1001007387 */ /* 0x000fe80000100800 */
[----:B------:R4:W-:Y:S04]  /*14e70*/  LDGSTS.E [R3+0x14000], desc[UR16][R8.64], P1 ;  /* 0x1400000008037fae */ /* 0x0009e80008921850 */
[----:B------:R1:W-:Y:S04]  /*14e80*/  STL [R1+0x4e8], R12 ;  /* 0x0004e80c01007387 */ /* 0x0003e80000100800 */
        /* <DEDUP_REMOVED lines=41> */
[----:B-1----:R-:W2:Y:S01]  /*15120*/  LDL.LU R15, [R1+0x520] ;  /* 0x00052000010f7983 */ /* 0x002ea20000300800 */
[----:B----4-:R-:W-:Y:S01]  /*15130*/  IMAD.MOV.U32 R8, RZ, RZ, R13 ;  /* 0x000000ffff087224 */ /* 0x010fe200078e000d */
[----:B------:R-:W-:-:S02]  /*15140*/  MOV R9, R16 ;  /* 0x0000001000097202 */ /* 0x000fc40000000f00 */
        /* <DEDUP_REMOVED lines=11> */
[----:B---3--:R-:W-:-:S05]  /*15200*/  IADD3 R17, P4, R17, R2, RZ ;  /* 0x0000000211117210 */ /* 0x008fca0007f9e0ff */
[----:B--2---:R-:W-:Y:S01]  /*15210*/  IMAD.X R247, R247, 0x1, R0, P4 ;  /* 0x00000001f7f77824 */ /* 0x004fe200020e0600 */
        /* <DEDUP_REMOVED lines=16> */
[----:B------:R-:W-:Y:S04]  /*15320*/  STL [R1+0x514], R247 ;  /* 0x000514f701007387 */ /* 0x000fe80000100800 */
[----:B------:R-:W-:Y:S01]  /*15330*/  STL [R1+0x520], R15 ;  /* 0x0005200f01007387 */ /* 0x000fe20000100800 */
[----:B-1----:R-:W-:Y:S01]  /*15340*/  IMAD.MOV.U32 R8, RZ, RZ, R15 ;  /* 0x000000ffff087224 */ /* 0x002fe200078e000f */
[----:B------:R-:W-:-:S02]  /*15350*/  MOV R9, R16 ;  /* 0x0000001000097202 */ /* 0x000fc40000000f00 */
[----:B------:R1:W-:Y:S04]  /*15360*/  STL [R1+0x51c], R16 ;  /* 0x00051c1001007387 */ /* 0x0003e80000100800 */
[----:B------:R-:W-:Y:S04]  /*15370*/  STL [R1+0x528], R12 ;  /* 0x0005280c01007387 */ /* 0x000fe80000100800 */
[----:B------:R2:W-:Y:S04]  /*15380*/  LDGSTS.E [R3+0x14008], desc[UR16][R8.64], P1 ;  /* 0x1400800008037fae */ /* 0x0005e80008921850 */
[----:B-1----:R-:W3:Y:S04]  /*15390*/  LDL.LU R16, [R1+0x540] ;  /* 0x0005400001107983 */ /* 0x002ee80000300800 */
[----:B------:R1:W-:Y:S01]  /*153a0*/  STL [R1+0x524], R13 ;  /* 0x0005240d01007387 */ /* 0x0003e20000100800 */
[----:B--2---:R-:W-:-:S03]  /*153b0*/  IMAD.MOV.U32 R8, RZ, RZ, R12 ;  /* 0x000000ffff087224 */ /* 0x004fc600078e000c */
[----:B------:R-:W2:Y:S01]  /*153c0*/  LDL.LU R17, [R1+0x53c] ;  /* 0x00053c0001117983 */ /* 0x000ea20000300800 */
[----:B------:R-:W-:-:S03]  /*153d0*/  IMAD.MOV.U32 R9, RZ, RZ, R13 ;  /* 0x000000ffff097224 */ /* 0x000fc600078e000d */
        /* <DEDUP_REMOVED lines=23> */
[----:B----4-:R-:W-:-:S05]  /*15550*/  IADD3 R12, P3, R12, R2, RZ ;  /* 0x000000020c0c7210 */ /* 0x010fca0007f7e0ff */
[----:B------:R-:W-:Y:S01]  /*15560*/  IMAD.X R15, R15, 0x1, R0, P3 ;  /* 0x000000010f0f7824 */ /* 0x000fe200018e0600 */
[----:B------:R-:W-:-:S05]  /*15570*/  IADD3 R7, P1, R7, R2, RZ ;  /* 0x0000000207077210 */ /* 0x000fca0007f3e0ff */
[----:B-1----:R-:W-:Y:S01]  /*15580*/  IMAD.MOV.U32 R8, RZ, RZ, R7 ;  /* 0x000000ffff087224 */ /* 0x002fe200078e0007 */
[----:B------:R-:W-:Y:S01]  /*15590*/  STL [R1+0x538], R7 ;  /* 0x0005380701007387 */ /* 0x000fe20000100800 */
[----:B---3--:R-:W-:Y:S02]  /*155a0*/  IADD3.X R9, R9, R0, RZ, P1, !PT ;  /* 0x0000000009097210 */ /* 0x008fe40000ffe4ff */
[----:B------:R-:W-:-:S03]  /*155b0*/  IADD3 R13, P1, R13, R2, RZ ;  /* 0x000000020d0d7210 */ /* 0x000fc60007f3e0ff */
[----:B------:R1:W-:Y:S02]  /*155c0*/  STL [R1+0x534], R9 ;  /* 0x0005340901007387 */ /* 0x0003e40000100800 */
[----:B------:R-:W-:Y:S02]  /*155d0*/  IMAD.X R247, R247, 0x1, R0, P1 ;  /* 0x00000001f7f77824 */ /* 0x000fe400008e0600 */
[----:B------:R-:W-:Y:S04]  /*155e0*/  STL [R1+0x540], R16 ;  /* 0x0005401001007387 */ /* 0x000fe80000100800 */
[----:B------:R2:W-:Y:S04]  /*155f0*/  LDGSTS.E [R3+0x1000c], desc[UR16][R8.64], P2 ;  /* 0x1000c00008037fae */ /* 0x0005e80009121850 */
[----:B------:R3:W-:Y:S01]  /*15600*/  STL [R1+0x53c], R17 ;  /* 0x00053c1101007387 */ /* 0x0007e20000100800 */
[----:B--2---:R-:W-:Y:S01]  /*15610*/  IMAD.MOV.U32 R8, RZ, RZ, R16 ;  /* 0x000000ffff087224 */ /* 0x004fe200078e0010 */
[----:B-1----:R-:W-:-:S02]  /*15620*/  MOV R9, R17 ;  /* 0x0000001100097202 */ /* 0x002fc40000000f00 */
[----:B---3--:R-:W2:Y:S04]  /*15630*/  LDL.LU R17, [R1+0x154] ;  /* 0x0001540001117983 */ /* 0x008ea80000300800 */
[----:B------:R-:W3:Y:S04]  /*15640*/  LDL.LU R16, [R1+0x158] ;  /* 0x0001580001107983 */ /* 0x000ee80000300800 */
[----:B------:R1:W-:Y:S04]  /*15650*/  LDGSTS.E [R3+0x1400c], desc[UR16][R8.64], P2 ;  /* 0x1400c00008037fae */ /* 0x0003e80009121850 */
[----:B------:R4:W-:Y:S04]  /*15660*/  STL [R1+0x548], R13 ;  /* 0x0005480d01007387 */ /* 0x0009e80000100800 */
[----:B------:R-:W-:Y:S01]  /*15670*/  STL [R1+0x544], R247 ;  /* 0x000544f701007387 */ /* 0x000fe20000100800 */
[----:B-1----:R-:W-:Y:S01]  /*15680*/  IMAD.MOV.U32 R8, RZ, RZ, R13 ;  /* 0x000000ffff087224 */ /* 0x002fe200078e000d */
[----:B------:R-:W-:-:S02]  /*15690*/  MOV R9, R247 ;  /* 0x000000f700097202 */ /* 0x000fc40000000f00 */
[----:B------:R-:W-:Y:S04]  /*156a0*/  STL [R1+0x550], R12 ;  /* 0x0005500c01007387 */ /* 0x000fe80000100800 */
[----:B----4-:R-:W4:Y:S04]  /*156b0*/  LDL.LU R13, [R1+0x160] ;  /* 0x00016000010d7983 */ /* 0x010f280000300800 */
[----:B------:R1:W-:Y:S04]  /*156c0*/  STL [R1+0x54c], R15 ;  /* 0x00054c0f01007387 */ /* 0x0003e80000100800 */
[----:B------:R1:W-:Y:S04]  /*156d0*/  LDGSTS.E [R3+0x1800c], desc[UR16][R8.64], P2 ;  /* 0x1800c00008037fae */ /* 0x0003e80009121850 */
[----:B------:R-:W4:Y:S01]  /*156e0*/  LDL.LU R7, [R1+0x168] ;  /* 0x0001680001077983 */ /* 0x000f220000300800 */
[----:B-1----:R-:W-:-:S03]  /*156f0*/  IMAD.MOV.U32 R9, RZ, RZ, R15 ;  /* 0x000000ffff097224 */ /* 0x002fc600078e000f */
        /* <DEDUP_REMOVED lines=8> */
[----:B------:R-:W-:-:S04]  /*15780*/  LOP3.LUT R3, R10, 0x20, RZ, 0x3c, !PT ;  /* 0x000000200a037812 */ /* 0x000fc800078e3cff */
[----:B------:R-:W-:Y:S02]  /*15790*/  IADD3 R3, R3, UR4, RZ ;  /* 0x0000000403037c10 */ /* 0x000fe4000fffe0ff */
[----:B---3--:R-:W-:-:S05]  /*157a0*/  IADD3 R16, P2, R16, R2, RZ ;  /* 0x0000000210107210 */ /* 0x008fca0007f5e0ff */
[----:B--2---:R-:W-:Y:S02]  /*157b0*/  IMAD.X R17, R17, 0x1, R0, P2 ;  /* 0x0000000111117824 */ /* 0x004fe400010e0600 */
[----:B------:R-:W-:Y:S02]  /*157c0*/  IMAD.MOV.U32 R8, RZ, RZ, R16 ;  /* 0x000000ffff087224 */ /* 0x000fe400078e0010 */
[----:B------:R-:W-:Y:S01]  /*157d0*/  IMAD.MOV.U32 R9, RZ, RZ, R17 ;  /* 0x000000ffff097224 */ /* 0x000fe200078e0011 */
[----:B------:R-:W-:Y:S04]  /*157e0*/  STL [R1+0x158], R16 ;  /* 0x0001581001007387 */ /* 0x000fe80000100800 */
[----:B------:R1:W-:Y:S01]  /*157f0*/  LDGSTS.E [R3], desc[UR16][R8.64], P1 ;  /* 0x0000000008037fae */ /* 0x0003e20008921850 */
[----:B----4-:R-:W-:-:S03]  /*15800*/  IADD3 R13, P2, R13, R2, RZ ;  /* 0x000000020d0d7210 */ /* 0x010fc60007f5e0ff */
[----:B------:R2:W-:Y:S02]  /*15810*/  STL [R1+0x154], R17 ;  /* 0x0001541101007387 */ /* 0x0005e40000100800 */
[----:B-1----:R-:W-:Y:S02]  /*15820*/  IMAD.MOV.U32 R8, RZ, RZ, R13 ;  /* 0x000000ffff087224 */ /* 0x002fe400078e000d */
[----:B------:R-:W3:Y:S04]  /*15830*/  LDL.LU R247, [R1+0x174] ;  /* 0x0001740001f77983 */ /* 0x000ee80000300800 */
[----:B--2---:R-:W2:Y:S01]  /*15840*/  LDL.LU R17, [R1+0x178] ;  /* 0x0001780001117983 */ /* 0x004ea20000300800 */
[----:B------:R-:W-:Y:S01]  /*15850*/  IADD3 R7, P3, R7, R2, RZ ;  /* 0x0000000207077210 */ /* 0x000fe20007f7e0ff */
[----:B------:R-:W-:-:S04]  /*15860*/  IMAD.X R15, R15, 0x1, R0, P2 ;  /* 0x000000010f0f7824 */ /* 0x000fc800010e0600 */
[----:B------:R-:W-:Y:S01]  /*15870*/  IMAD.MOV.U32 R9, RZ, RZ, R15 ;  /* 0x000000ffff097224 */ /* 0x000fe200078e000f */
[----:B------:R-:W-:Y:S01]  /*15880*/  IADD3.X R12, R12, R0, RZ, P3, !PT ;  /* 0x000000000c0c7210 */ /* 0x000fe20001ffe4ff */
[----:B------:R-:W-:Y:S04]  /*15890*/  STL [R1+0x160], R13 ;  /* 0x0001600d01007387 */ /* 0x000fe80000100800 */
[----:B------:R1:W-:Y:S04]  /*158a0*/  STL [R1+0x15c], R15 ;  /* 0x00015c0f01007387 */ /* 0x0003e80000100800 */
[----:B------:R4:W-:Y:S04]  /*158b0*/  LDGSTS.E [R3+0x4000], desc[UR16][R8.64], P1 ;  /* 0x0400000008037fae */ /* 0x0009e80008921850 */
[----:B------:R-:W-:Y:S04]  /*158c0*/  STL [R1+0x168], R7 ;  /* 0x0001680701007387 */ /* 0x000fe80000100800 */
[----:B------:R1:W-:Y:S01]  /*158d0*/  STL [R1+0x164], R12 ;  /* 0x0001640c01007387 */ /* 0x0003e20000100800 */
[----:B----4-:R-:W-:Y:S01]  /*158e0*/  IMAD.MOV.U32 R8, RZ, RZ, R7 ;  /* 0x000000ffff087224 */ /* 0x010fe200078e0007 */
[----:B------:R-:W-:-:S02]  /*158f0*/  MOV R9, R12 ;  /* 0x0000000c00097202 */ /* 0x000fc40000000f00 */
[----:B------:R-:W4:Y:S04]  /*15900*/  LDL.LU R16, [R1+0x17c] ;  /* 0x00017c0001107983 */ /* 0x000f280000300800 */
        /* <DEDUP_REMOVED lines=10> */
[----:B--2---:R-:W-:-:S05]  /*159b0*/  IADD3 R17, P4, R17, R2, RZ ;  /* 0x0000000211117210 */ /* 0x004fca0007f9e0ff */
[----:B---3--:R-:W-:Y:S01]  /*159c0*/  IMAD.X R247, R247, 0x1, R0, P4 ;  /* 0x00000001f7f77824 */ /* 0x008fe200020e0600 */
        /* <DEDUP_REMOVED lines=788> */
[----:B------:R-:W-:Y:S02]  /*18b10*/  IADD3 R12, P3, R12, R2, RZ ;  /* 0x000000020c0c7210 */ /* 0x000fe40007f7e0ff */
[----:B------:R-:W-:Y:S01]  /*18b20*/  IADD3.X R16, R16, R0, RZ, P2, !PT ;  /* 0x0000000010107210 */ /* 0x000fe200017fe4ff */
[----:B------:R-:W-:Y:S01]  /*18b30*/  STL [R1+0x658], R17 ;  /* 0x0006581101007387 */ /* 0x000fe20000100800 */
[----:B-1----:R-:W-:Y:S02]  /*18b40*/  IMAD.MOV.U32 R8, RZ, RZ, R17 ;  /* 0x000000ffff087224 */ /* 0x002fe400078e0011 */
[----:B------:R-:W-:Y:S01]  /*18b50*/  IMAD.MOV.U32 R9, RZ, RZ, R247 ;  /* 0x000000ffff097224 */ /* 0x000fe200078e00f7 */
[----:B------:R1:W-:Y:S01]  /*18b60*/  STL [R1+0x654], R247 ;  /* 0x000654f701007387 */ /* 0x0003e20000100800 */
[----:B------:R-:W-:-:S03]  /*18b70*/  IMAD.X R13, R13, 0x1, R0, P3 ;  /* 0x000000010d0d7824 */ /* 0x000fc600018e0600 */
[----:B------:R2:W-:Y:S04]  /*18b80*/  LDGSTS.E [R3+0x10000], desc[UR16][R8.64], P1 ;  /* 0x1000000008037fae */ /* 0x0005e80008921850 */
[----:B-1----:R-:W3:Y:S04]  /*18b90*/  LDL.LU R247, [R1+0x674] ;  /* 0x0006740001f77983 */ /* 0x002ee80000300800 */
[----:B------:R-:W4:Y:S01]  /*18ba0*/  LDL.LU R17, [R1+0x678] ;  /* 0x0006780001117983 */ /* 0x000f220000300800 */
[----:B--2---:R-:W-:Y:S01]  /*18bb0*/  IMAD.MOV.U32 R8, RZ, RZ, R15 ;  /* 0x000000ffff087224 */ /* 0x004fe200078e000f */
[----:B------:R-:W-:-:S02]  /*18bc0*/  MOV R9, R16 ;  /* 0x0000001000097202 */ /* 0x000fc40000000f00 */
[----:B------:R1:W-:Y:S04]  /*18bd0*/  STL [R1+0x660], R15 ;  /* 0x0006600f01007387 */ /* 0x0003e80000100800 */
[----:B------:R-:W-:Y:S04]  /*18be0*/  STL [R1+0x65c], R16 ;  /* 0x00065c1001007387 */ /* 0x000fe80000100800 */
[----:B------:R2:W-:Y:S04]  /*18bf0*/  LDGSTS.E [R3+0x14000], desc[UR16][R8.64], P1 ;  /* 0x1400000008037fae */ /* 0x0005e80008921850 */
[----:B------:R1:W-:Y:S04]  /*18c00*/  STL [R1+0x668], R12 ;  /* 0x0006680c01007387 */ /* 0x0003e80000100800 */
[----:B------:R1:W-:Y:S01]  /*18c10*/  STL [R1+0x664], R13 ;  /* 0x0006640d01007387 */ /* 0x0003e20000100800 */
[----:B--2---:R-:W-:-:S03]  /*18c20*/  IMAD.MOV.U32 R8, RZ, RZ, R12 ;  /* 0x000000ffff087224 */ /* 0x004fc600078e000c */
[----:B-1----:R-:W2:Y:S01]  /*18c30*/  LDL.LU R15, [R1+0x67c] ;  /* 0x00067c00010f7983 */ /* 0x002ea20000300800 */
[----:B------:R-:W-:-:S03]  /*18c40*/  IMAD.MOV.U32 R9, RZ, RZ, R13 ;  /* 0x000000ffff097224 */ /* 0x000fc600078e000d */
[----:B------:R-:W2:Y:S04]  /*18c50*/  LDL.LU R12, [R1+0x680] ;  /* 0x00068000010c7983 */ /* 0x000ea80000300800 */
[----:B------:R-:W2:Y:S04]  /*18c60*/  LDL.LU R16, [R1+0x684] ;  /* 0x0006840001107983 */ /* 0x000ea80000300800 */
[----:B------:R-:W2:Y:S04]  /*18c70*/  LDL.LU R13, [R1+0x688] ;  /* 0x00068800010d7983 */ /* 0x000ea80000300800 */
[----:B------:R1:W-:Y:S04]  /*18c80*/  LDGSTS.E [R3+0x18000], desc[UR16][R8.64], P1 ;  /* 0x1800000008037fae */ /* 0x0003e80008921850 */
[----:B------:R-:W2:Y:S04]  /*18c90*/  LDL.LU R8, [R1+0x66c] ;  /* 0x00066c0001087983 */ /* 0x000ea80000300800 */
[----:B------:R-:W1:Y:S01]  /*18ca0*/  LDL.LU R9, [R1+0x670] ;  /* 0x0006700001097983 */ /* 0x000e620000300800 */
[----:B------:R-:W-:-:S04]  /*18cb0*/  ISETP.GT.AND P2, PT, R6, 0x31, PT ;  /* 0x000000310600780c */ /* 0x000fc80003f44270 */
[----:B------:R-:W-:-:S04]  /*18cc0*/  SEL R7, RZ, 0x4, !P2 ;  /* 0x00000004ff077807 */ /* 0x000fc80005000000 */
[----:B------:R-:W-:-:S04]  /*18cd0*/  SEL R7, R7, RZ, !P0 ;  /* 0x000000ff07077207 */ /* 0x000fc80004000000 */
[----:B------:R-:W-:Y:S02]  /*18ce0*/  ISETP.NE.U32.AND P2, PT, R7, RZ, PT ;  /* 0x000000ff0700720c */ /* 0x000fe40003f45070 */
[----:B----4-:R-:W-:-:S05]  /*18cf0*/  IADD3 R17, P4, R17, R2, RZ ;  /* 0x0000000211117210 */ /* 0x010fca0007f9e0ff */
[----:B---3--:R-:W-:Y:S01]  /*18d00*/  IMAD.X R247, R247, 0x1, R0, P4 ;  /* 0x00000001f7f77824 */ /* 0x008fe200020e0600 */
[----:B-1----:R-:W-:-:S04]  /*18d10*/  IADD3 R9, P3, R9, R2, RZ ;  /* 0x0000000209097210 */ /* 0x002fc80007f7e0ff */
[----:B--2---:R-:W-:Y:S01]  /*18d20*/  IADD3.X R8, R8, R0, RZ, P3, !PT ;  /* 0x0000000008087210 */ /* 0x004fe20001ffe4ff */
        /* <DEDUP_REMOVED lines=15> */
[----:B-1----:R-:W-:Y:S01]  /*18e20*/  MOV R8, R12 ;  /* 0x0000000c00087202 */ /* 0x002fe20000000f00 */
[----:B------:R-:W-:Y:S02]  /*18e30*/  IMAD.MOV.U32 R9, RZ, RZ, R15 ;  /* 0x000000ffff097224 */ /* 0x000fe400078e000f */
        /* <DEDUP_REMOVED lines=32> */
[----:B------:R-:W-:Y:S01]  /*19040*/  IMAD.X R16, R16, 0x1, R0, P2 ;  /* 0x0000000110107824 */ /* 0x000fe200010e0600 */
[----:B-1----:R-:W-:Y:S01]  /*19050*/  MOV R8, R17 ;  /* 0x0000001100087202 */ /* 0x002fe20000000f00 */
        /* <DEDUP_REMOVED lines=13> */
[----:B--2---:R-:W-:Y:S01]  /*19130*/  MOV R8, R12 ;  /* 0x0000000c00087202 */ /* 0x004fe20000000f00 */
[----:B------:R-:W-:-:S02]  /*19140*/  IMAD.MOV.U32 R9, RZ, RZ, R13 ;  /* 0x000000ffff097224 */ /* 0x000fc400078e000d */
        /* <DEDUP_REMOVED lines=26> */
[----:B------:R-:W-:-:S05]  /*192f0*/  IADD3 R7, P1, R7, R2, RZ ;  /* 0x0000000207077210 */ /* 0x000fca0007f3e0ff */
[----:B-1----:R-:W-:Y:S01]  /*19300*/  IMAD.MOV.U32 R8, RZ, RZ, R7 ;  /* 0x000000ffff087224 */ /* 0x002fe200078e0007 */
[----:B------:R-:W-:Y:S01]  /*19310*/  STL [R1+0x6b8], R7 ;  /* 0x0006b80701007387 */ /* 0x000fe20000100800 */
[----:B---3--:R-:W-:Y:S02]  /*19320*/  IADD3.X R9, R9, R0, RZ, P1, !PT ;  /* 0x0000000009097210 */ /* 0x008fe40000ffe4ff */
[----:B------:R-:W-:-:S03]  /*19330*/  IADD3 R13, P1, R13, R2, RZ ;  /* 0x000000020d0d7210 */ /* 0x000fc60007f3e0ff */
[----:B------:R1:W-:Y:S04]  /*19340*/  STL [R1+0x6b4], R9 ;  /* 0x0006b40901007387 */ /* 0x0003e80000100800 */
[----:B------:R-:W-:Y:S01]  /*19350*/  STL [R1+0x6c0], R16 ;  /* 0x0006c01001007387 */ /* 0x000fe20000100800 */
[----:B------:R-:W-:-:S03]  /*19360*/  IMAD.X R247, R247, 0x1, R0, P1 ;  /* 0x00000001f7f77824 */ /* 0x000fc600008e0600 */
[----:B------:R2:W-:Y:S04]  /*19370*/  LDGSTS.E [R3+0x1000c], desc[UR16][R8.64], P2 ;  /* 0x1000c00008037fae */ /* 0x0005e80009121850 */
[----:B------:R3:W-:Y:S01]  /*19380*/  STL [R1+0x6bc], R17 ;  /* 0x0006bc1101007387 */ /* 0x0007e20000100800 */
[----:B--2---:R-:W-:Y:S01]  /*19390*/  MOV R8, R16 ;  /* 0x0000001000087202 */ /* 0x004fe20000000f00 */
[----:B-1----:R-:W-:Y:S02]  /*193a0*/  IMAD.MOV.U32 R9, RZ, RZ, R17 ;  /* 0x000000ffff097224 */ /* 0x002fe400078e0011 */
[----:B---3--:R-:W2:Y:S04]  /*193b0*/  LDL.LU R17, [R1+0x2d4] ;  /* 0x0002d40001117983 */ /* 0x008ea80000300800 */
[----:B------:R-:W3:Y:S04]  /*193c0*/  LDL.LU R16, [R1+0x2d8] ;  /* 0x0002d80001107983 */ /* 0x000ee80000300800 */
[----:B------:R1:W-:Y:S04]  /*193d0*/  LDGSTS.E [R3+0x1400c], desc[UR16][R8.64], P2 ;  /* 0x1400c00008037fae */ /* 0x0003e80009121850 */
[----:B------:R4:W-:Y:S04]  /*193e0*/  STL [R1+0x6c8], R13 ;  /* 0x0006c80d01007387 */ /* 0x0009e80000100800 */
[----:B------:R-:W-:Y:S01]  /*193f0*/  STL [R1+0x6c4], R247 ;  /* 0x0006c4f701007387 */ /* 0x000fe20000100800 */
[----:B-1----:R-:W-:-:S02]  /*19400*/  IMAD.MOV.U32 R8, RZ, RZ, R13 ;  /* 0x000000ffff087224 */ /* 0x002fc400078e000d */
[----:B------:R-:W-:Y:S01]  /*19410*/  IMAD.MOV.U32 R9, RZ, RZ, R247 ;  /* 0x000000ffff097224 */ /* 0x000fe200078e00f7 */
[----:B------:R-:W-:Y:S04]  /*19420*/  STL [R1+0x6d0], R12 ;  /* 0x0006d00c01007387 */ /* 0x000fe80000100800 */
[----:B----4-:R-:W4:Y:S04]  /*19430*/  LDL.LU R13, [R1+0x2e0] ;  /* 0x0002e000010d7983 */ /* 0x010f280000300800 */
[----:B------:R1:W-:Y:S04]  /*19440*/  STL [R1+0x6cc], R15 ;  /* 0x0006cc0f01007387 */ /* 0x0003e80000100800 */
[----:B------:R1:W-:Y:S04]  /*19450*/  LDGSTS.E [R3+0x1800c], desc[UR16][R8.64], P2 ;  /* 0x1800c00008037fae */ /* 0x0003e80009121850 */
[----:B------:R-:W4:Y:S01]  /*19460*/  LDL.LU R7, [R1+0x2e8] ;  /* 0x0002e80001077983 */ /* 0x000f220000300800 */
[----:B-1----:R-:W-:-:S03]  /*19470*/  IMAD.MOV.U32 R9, RZ, RZ, R15 ;  /* 0x000000ffff097224 */ /* 0x002fc600078e000f */
[----:B------:R-:W4:Y:S01]  /*19480*/  LDL.LU R15, [R1+0x2dc] ;  /* 0x0002dc00010f7983 */ /* 0x000f220000300800 */
[----:B------:R-:W-:-:S03]  /*19490*/  MOV R8, R12 ;  /* 0x0000000c00087202 */ /* 0x000fc60000000f00 */
        /* <DEDUP_REMOVED lines=19> */
[----:B------:R-:W-:Y:S02]  /*195d0*/  IADD3 R7, P3, R7, R2, RZ ;  /* 0x0000000207077210 */ /* 0x000fe40007f7e0ff */
[----:B------:R-:W-:-:S04]  /*195e0*/  IADD3.X R15, R15, R0, RZ, P2, !PT ;  /* 0x000000000f0f7210 */ /* 0x000fc800017fe4ff */
[----:B------:R-:W-:Y:S01]  /*195f0*/  MOV R9, R15 ;  /* 0x0000000f00097202 */ /* 0x000fe20000000f00 */
[----:B------:R-:W-:Y:S01]  /*19600*/  IMAD.X R12, R12, 0x1, R0, P3 ;  /* 0x000000010c0c7824 */ /* 0x000fe200018e0600 */
[----:B------:R-:W-:Y:S04]  /*19610*/  STL [R1+0x2e0], R13 ;  /* 0x0002e00d01007387 */ /* 0x000fe80000100800 */
        /* <DEDUP_REMOVED lines=19> */
[----:B-1----:R-:W-:-:S04]  /*19750*/  IADD3 R9, P3, R9, R2, RZ ;  /* 0x0000000209097210 */ /* 0x002fc80007f7e0ff */
[----:B----4-:R-:W-:Y:S01]  /*19760*/  IADD3.X R8, R8, R0, RZ, P3, !PT ;  /* 0x0000000008087210 */ /* 0x010fe20001ffe4ff */
        /* <DEDUP_REMOVED lines=65> */
[----:B----4-:R-:W-:Y:S01]  /*19b80*/  MOV R8, R12 ;  /* 0x0000000c00087202 */ /* 0x010fe20000000f00 */
[----:B------:R-:W-:-:S02]  /*19b90*/  IMAD.MOV.U32 R9, RZ, RZ, R13 ;  /* 0x000000ffff097224 */ /* 0x000fc400078e000d */
        /* <DEDUP_REMOVED lines=34> */
[----:B------:R-:W-:Y:S04]  /*19dc0*/  STL [R1+0x340], R15 ;  /* 0x0003400f01007387 */ /* 0x000fe80000100800 */
[----:B------:R1:W-:Y:S04]  /*19dd0*/  STL [R1+0x33c], R16 ;  /* 0x00033c1001007387 */ /* 0x0003e80000100800 */
[----:B------:R2:W-:Y:S04]  /*19de0*/  LDGSTS.E [R3+0x400c], desc[UR16][R8.64], P2 ;  /* 0x0400c00008037fae */ /* 0x0005e80009121850 */
[----:B------:R-:W-:Y:S04]  /*19df0*/  STL [R1+0x348], R12 ;  /* 0x0003480c01007387 */ /* 0x000fe80000100800 */
        /* <DEDUP_REMOVED lines=83> */
[----:B----4-:R-:W-:Y:S01]  /*1a330*/  MOV R8, R13 ;  /* 0x0000000d00087202 */ /* 0x010fe20000000f00 */
[----:B------:R-:W-:-:S02]  /*1a340*/  IMAD.MOV.U32 R9, RZ, RZ, R16 ;  /* 0x000000ffff097224 */ /* 0x000fc400078e0010 */
        /* <DEDUP_REMOVED lines=27> */
[----:B------:R-:W-:Y:S01]  /*1a500*/  STL [R1+0x714], R247 ;  /* 0x000714f701007387 */ /* 0x000fe20000100800 */
[----:B------:R-:W-:-:S03]  /*1a510*/  IMAD.X R13, R13, 0x1, R0, P3 ;  /* 0x000000010d0d7824 */ /* 0x000fc600018e0600 */
[----:B------:R1:W-:Y:S04]  /*1a520*/  LDGSTS.E [R3+0x10008], desc[UR16][R8.64], P1 ;  /* 0x1000800008037fae */ /* 0x0003e80008921850 */
[----:B------:R-:W-:Y:S04]  /*1a530*/  STL [R1+0x720], R15 ;  /* 0x0007200f01007387 */ /* 0x000fe80000100800 */
[----:B------:R2:W-:Y:S01]  /*1a540*/  STL [R1+0x71c], R16 ;  /* 0x00071c1001007387 */ /* 0x0005e20000100800 */
[----:B-1----:R-:W-:Y:S01]  /*1a550*/  IMAD.MOV.U32 R8, RZ, RZ, R15 ;  /* 0x000000ffff087224 */ /* 0x002fe200078e000f */
[----:B------:R-:W-:-:S02]  /*1a560*/  MOV R9, R16 ;  /* 0x0000001000097202 */ /* 0x000fc40000000f00 */
[----:B------:R-:W-:Y:S04]  /*1a570*/  STL [R1+0x728], R12 ;  /* 0x0007280c01007387 */ /* 0x000fe80000100800 */
[----:B--2---:R-:W2:Y:S04]  /*1a580*/  LDL.LU R16, [R1+0x740] ;  /* 0x0007400001107983 */ /* 0x004ea80000300800 */
[----:B------:R1:W-:Y:S04]  /*1a590*/  LDGSTS.E [R3+0x14008], desc[UR16][R8.64], P1 ;  /* 0x1400800008037fae */ /* 0x0003e80008921850 */
[----:B------:R3:W-:Y:S04]  /*1a5a0*/  STL [R1+0x724], R13 ;  /* 0x0007240d01007387 */ /* 0x0007e80000100800 */
[----:B------:R-:W4:Y:S01]  /*1a5b0*/  LDL.LU R17, [R1+0x73c] ;  /* 0x00073c0001117983 */ /* 0x000f220000300800 */
[----:B-1----:R-:W-:-:S03]  /*1a5c0*/  IMAD.MOV.U32 R8, RZ, RZ, R12 ;  /* 0x000000ffff087224 */ /* 0x002fc600078e000c */
[----:B------:R-:W4:Y:S01]  /*1a5d0*/  LDL.LU R247, [R1+0x744] ;  /* 0x0007440001f77983 */ /* 0x000f220000300800 */
[----:B------:R-:W-:-:S03]  /*1a5e0*/  IMAD.MOV.U32 R9, RZ, RZ, R13 ;  /* 0x000000ffff097224 */ /* 0x000fc600078e000d */
[----:B---3--:R-:W3:Y:S04]  /*1a5f0*/  LDL.LU R13, [R1+0x748] ;  /* 0x00074800010d7983 */ /* 0x008ee80000300800 */
[----:B------:R-:W3:Y:S04]  /*1a600*/  LDL.LU R15, [R1+0x74c] ;  /* 0x00074c00010f7983 */ /* 0x000ee80000300800 */
[----:B------:R-:W3:Y:S04]  /*1a610*/  LDL.LU R12, [R1+0x750] ;  /* 0x00075000010c7983 */ /* 0x000ee80000300800 */
[----:B------:R1:W-:Y:S04]  /*1a620*/  LDGSTS.E [R3+0x18008], desc[UR16][R8.64], P1 ;  /* 0x1800800008037fae */ /* 0x0003e80008921850 */
[----:B------:R-:W2:Y:S04]  /*1a630*/  LDL.LU R8, [R1+0x72c] ;  /* 0x00072c0001087983 */ /* 0x000ea80000300800 */
[----:B------:R-:W1:Y:S01]  /*1a640*/  LDL.LU R9, [R1+0x730] ;  /* 0x0007300001097983 */ /* 0x000e620000300800 */
[----:B------:R-:W-:-:S04]  /*1a650*/  ISETP.GT.AND P2, PT, R6, 0x37, PT ;  /* 0x000000370600780c */ /* 0x000fc80003f44270 */
[----:B------:R-:W-:-:S04]  /*1a660*/  SEL R7, RZ, 0x4, !P2 ;  /* 0x00000004ff077807 */ /* 0x000fc80005000000 */
[----:B------:R-:W-:-:S04]  /*1a670*/  SEL R7, R7, RZ, !P0 ;  /* 0x000000ff07077207 */ /* 0x000fc80004000000 */
[----:B------:R-:W-:Y:S02]  /*1a680*/  ISETP.NE.U32.AND P2, PT, R7, RZ, PT ;  /* 0x000000ff0700720c */ /* 0x000fe40003f45070 */
[----:B-1----:R-:W-:-:S04]  /*1a690*/  IADD3 R9, P3, R9, R2, RZ ;  /* 0x0000000209097210 */ /* 0x002fc80007f7e0ff */
[----:B--2---:R-:W-:Y:S01]  /*1a6a0*/  IADD3.X R8, R8, R0, RZ, P3, !PT ;  /* 0x0000000008087210 */ /* 0x004fe20001ffe4ff */
[----:B------:R1:W-:Y:S04]  /*1a6b0*/  STL [R1+0x730], R9 ;  /* 0x0007300901007387 */ /* 0x0003e80000100800 */
[----:B------:R2:W-:Y:S04]  /*1a6c0*/  STL [R1+0x72c], R8 ;  /* 0x00072c0801007387 */ /* 0x0005e80000100800 */
[----:B------:R-:W3:Y:S01]  /*1a6d0*/  LDL.LU R7, [R1+0x738] ;  /* 0x0007380001077983 */ /* 0x000ee20000300800 */
[----:B-1----:R-:W-:-:S04]  /*1a6e0*/  LOP3.LUT R9, R9, R8, RZ, 0x3c, !PT ;  /* 0x0000000809097212 */ /* 0x002fc800078e3cff */
[----:B--2---:R-:W-:-:S04]  /*1a6f0*/  LOP3.LUT R8, R9, R8, RZ, 0x3c, !PT ;  /* 0x0000000809087212 */ /* 0x004fc800078e3cff */
[----:B------:R-:W-:-:S05]  /*1a700*/  LOP3.LUT R9, R9, R8, RZ, 0x3c, !PT ;  /* 0x0000000809097212 */ /* 0x000fca00078e3cff */
[----:B------:R1:W-:Y:S04]  /*1a710*/  LDGSTS.E [R3+0x1c008], desc[UR16][R8.64], P1 ;  /* 0x1c00800008037fae */ /* 0x0003e80008921850 */
[----:B------:R-:W2:Y:S01]  /*1a720*/  LDL.LU R9, [R1+0x734] ;  /* 0x0007340001097983 */ /* 0x000ea20000300800 */
[----:B------:R-:W-:-:S05]  /*1a730*/  IADD3 R16, P3, R16, R2, RZ ;  /* 0x0000000210107210 */ /* 0x000fca0007f7e0ff */
[----:B----4-:R-:W-:Y:S01]  /*1a740*/  IMAD.X R17, R17, 0x1, R0, P3 ;  /* 0x0000000111117824 */ /* 0x010fe200018e0600 */
[----:B---3--:R-:W-:-:S05]  /*1a750*/  IADD3 R12, P3, R12, R2, RZ ;  /* 0x000000020c0c7210 */ /* 0x008fca0007f7e0ff */
[----:B------:R-:W-:Y:S01]  /*1a760*/  IMAD.X R15, R15, 0x1, R0, P3 ;  /* 0x000000010f0f7824 */ /* 0x000fe200018e0600 */
[----:B------:R-:W-:-:S04]  /*1a770*/  IADD3 R7, P1, R7, R2, RZ ;  /* 0x0000000207077210 */ /* 0x000fc80007f3e0ff */
[----:B-1----:R-:W-:Y:S01]  /*1a780*/  MOV R8, R7 ;  /* 0x0000000700087202 */ /* 0x002fe20000000f00 */
[----:B------:R-:W-:Y:S01]  /*1a790*/  STL [R1+0x738], R7 ;  /* 0x0007380701007387 */ /* 0x000fe20000100800 */
[----:B--2---:R-:W-:Y:S01]  /*1a7a0*/  IMAD.X R9, R9, 0x1, R0, P1 ;  /* 0x0000000109097824 */ /* 0x004fe200008e0600 */
[----:B------:R-:W-:-:S04]  /*1a7b0*/  IADD3 R13, P1, R13, R2, RZ ;  /* 0x000000020d0d7210 */ /* 0x000fc80007f3e0ff */
[----:B------:R1:W-:Y:S01]  /*1a7c0*/  STL [R1+0x734], R9 ;  /* 0x0007340901007387 */ /* 0x0003e20000100800 */
[----:B------:R-:W-:-:S03]  /*1a7d0*/  IADD3.X R247, R247, R0, RZ, P1, !PT ;  /* 0x00000000f7f77210 */ /* 0x000fc60000ffe4ff */
[----:B------:R2:W-:Y:S04]  /*1a7e0*/  LDGSTS.E [R3+0x1000c], desc[UR16][R8.64], P2 ;  /* 0x1000c00008037fae */ /* 0x0005e80009121850 */
[----:B------:R-:W-:Y:S04]  /*1a7f0*/  STL [R1+0x740], R16 ;  /* 0x0007401001007387 */ /* 0x000fe80000100800 */
        /* <DEDUP_REMOVED lines=26> */
[----:B---3--:R-:W-:-:S04]  /*1a9a0*/  IADD3 R16, P2, R16, R2, RZ ;  /* 0x0000000210107210 */ /* 0x008fc80007f5e0ff */
[----:B--2---:R-:W-:Y:S01]  /*1a9b0*/  IADD3.X R17, R17, R0, RZ, P2, !PT ;  /* 0x0000000011117210 */ /* 0x004fe200017fe4ff */
[----:B------:R-:W-:-:S03]  /*1a9c0*/  IMAD.MOV.U32 R8, RZ, RZ, R16 ;  /* 0x000000ffff087224 */ /* 0x000fc600078e0010 */
[----:B------:R-:W-:Y:S01]  /*1a9d0*/  MOV R9, R17 ;  /* 0x0000001100097202 */ /* 0x000fe20000000f00 */
[----:B------:R-:W-:Y:S04]  /*1a9e0*/  STL [R1+0x358], R16 ;  /* 0x0003581001007387 */ /* 0x000fe80000100800 */
[----:B------:R1:W-:Y:S01]  /*1a9f0*/  LDGSTS.E [R3], desc[UR16][R8.64], P1 ;  /* 0x0000000008037fae */ /* 0x0003e20008921850 */
[----:B----4-:R-:W-:-:S03]  /*1aa00*/  IADD3 R13, P2, R13, R2, RZ ;  /* 0x000000020d0d7210 */ /* 0x010fc60007f5e0ff */
[----:B------:R2:W-:Y:S01]  /*1aa10*/  STL [R1+0x354], R17 ;  /* 0x0003541101007387 */ /* 0x0005e20000100800 */
[----:B-1----:R-:W-:-:S03]  /*1aa20*/  MOV R8, R13 ;  /* 0x0000000d00087202 */ /* 0x002fc60000000f00 */
[----:B------:R-:W3:Y:S04]  /*1aa30*/  LDL.LU R247, [R1+0x374] ;  /* 0x0003740001f77983 */ /* 0x000ee80000300800 */
[----:B--2---:R-:W2:Y:S01]  /*1aa40*/  LDL.LU R17, [R1+0x378] ;  /* 0x0003780001117983 */ /* 0x004ea20000300800 */
[----:B------:R-:W-:Y:S01]  /*1aa50*/  IADD3 R7, P3, R7, R2, RZ ;  /* 0x0000000207077210 */ /* 0x000fe20007f7e0ff */
[----:B------:R-:W-:-:S04]  /*1aa60*/  IMAD.X R15, R15, 0x1, R0, P2 ;  /* 0x000000010f0f7824 */ /* 0x000fc800010e0600 */
[----:B------:R-:W-:Y:S02]  /*1aa70*/  IMAD.MOV.U32 R9, RZ, RZ, R15 ;  /* 0x000000ffff097224 */ /* 0x000fe400078e000f */
[----:B------:R-:W-:Y:S01]  /*1aa80*/  IMAD.X R12, R12, 0x1, R0, P3 ;  /* 0x000000010c0c7824 */ /* 0x000fe200018e0600 */
        /* <DEDUP_REMOVED lines=165> */
[----:B------:R-:W-:Y:S04]  /*1b4e0*/  STL [R1+0x75c], R16 ;  /* 0x00075c1001007387 */ /* 0x000fe80000100800 */
[----:B------:R1:W-:Y:S04]  /*1b4f0*/  LDGSTS.E [R3+0x14000], desc[UR16][R8.64], P1 ;  /* 0x1400000008037fae */ /* 0x0003e80008921850 */
[----:B------:R-:W-:Y:S04]  /*1b500*/  STL [R1+0x768], R12 ;  /* 0x0007680c01007387 */ /* 0x000fe80000100800 */
[----:B------:R4:W-:Y:S01]  /*1b510*/  STL [R1+0x764], R13 ;  /* 0x0007640d01007387 */ /* 0x0009e20000100800 */
[----:B-1----:R-:W-:Y:S01]  /*1b520*/  MOV R8, R12 ;  /* 0x0000000c00087202 */ /* 0x002fe20000000f00 */
[----:B------:R-:W-:-:S02]  /*1b530*/  IMAD.MOV.U32 R9, RZ, RZ, R13 ;  /* 0x000000ffff097224 */ /* 0x000fc400078e000d */
[----:B----4-:R-:W4:Y:S04]  /*1b540*/  LDL.LU R13, [R1+0x77c] ;  /* 0x00077c00010d7983 */ /* 0x010f280000300800 */
        /* <DEDUP_REMOVED lines=34> */
[----:B------:R2:W-:Y:S04]  /*1b770*/  STL [R1+0x77c], R13 ;  /* 0x00077c0d01007387 */ /* 0x0005e80000100800 */
[----:B------:R2:W-:Y:S04]  /*1b780*/  LDGSTS.E [R3+0x14004], desc[UR16][R8.64], P2 ;  /* 0x1400400008037fae */ /* 0x0005e80009121850 */
[----:B------:R-:W-:Y:S04]  /*1b790*/  STL [R1+0x788], R15 ;  /* 0x0007880f01007387 */ /* 0x000fe80000100800 */
[----:B-1----:R-:W3:Y:S01]  /*1b7a0*/  LDL.LU R12, [R1+0x7a0] ;  /* 0x0007a000010c7983 */ /* 0x002ee20000300800 */
[----:B--2---:R-:W-:-:S02]  /*1b7b0*/  IMAD.MOV.U32 R8, RZ, RZ, R15 ;  /* 0x000000ffff087224 */ /* 0x004fc400078e000f */
[----:B------:R-:W-:Y:S01]  /*1b7c0*/  IMAD.MOV.U32 R9, RZ, RZ, R16 ;  /* 0x000000ffff097224 */ /* 0x000fe200078e0010 */
[----:B------:R1:W-:Y:S04]  /*1b7d0*/  STL [R1+0x784], R16 ;  /* 0x0007841001007387 */ /* 0x0003e80000100800 */
[----:B------:R-:W2:Y:S04]  /*1b7e0*/  LDL.LU R13, [R1+0x7a8] ;  /* 0x0007a800010d7983 */ /* 0x000ea80000300800 */
[----:B------:R3:W-:Y:S04]  /*1b7f0*/  LDGSTS.E [R3+0x18004], desc[UR16][R8.64], P2 ;  /* 0x1800400008037fae */ /* 0x0007e80009121850 */
[----:B-1----:R-:W2:Y:S04]  /*1b800*/  LDL.LU R16, [R1+0x79c] ;  /* 0x00079c0001107983 */ /* 0x002ea80000300800 */
[----:B------:R-:W2:Y:S04]  /*1b810*/  LDL.LU R15, [R1+0x7a4] ;  /* 0x0007a400010f7983 */ /* 0x000ea80000300800 */
[----:B------:R-:W2:Y:S04]  /*1b820*/  LDL.LU R8, [R1+0x78c] ;  /* 0x00078c0001087983 */ /* 0x000ea80000300800 */
[----:B------:R-:W2:Y:S01]  /*1b830*/  LDL.LU R9, [R1+0x790] ;  /* 0x0007900001097983 */ /* 0x000ea20000300800 */
[----:B------:R-:W-:-:S04]  /*1b840*/  ISETP.GT.AND P1, PT, R6, 0x3a, PT ;  /* 0x0000003a0600780c */ /* 0x000fc80003f24270 */
[----:B------:R-:W-:-:S04]  /*1b850*/  SEL R7, RZ, 0x4, !P1 ;  /* 0x00000004ff077807 */ /* 0x000fc80004800000 */
[----:B------:R-:W-:-:S04]  /*1b860*/  SEL R7, R7, RZ, !P0 ;  /* 0x000000ff07077207 */ /* 0x000fc80004000000 */
[----:B------:R-:W-:Y:S02]  /*1b870*/  ISETP.NE.U32.AND P1, PT, R7, RZ, PT ;  /* 0x000000ff0700720c */ /* 0x000fe40003f25070 */
[----:B----4-:R-:W-:-:S05]  /*1b880*/  IADD3 R17, P4, R17, R2, RZ ;  /* 0x0000000211117210 */ /* 0x010fca0007f9e0ff */
[----:B---3--:R-:W-:Y:S01]  /*1b890*/  IMAD.X R247, R247, 0x1, R0, P4 ;  /* 0x00000001f7f77824 */ /* 0x008fe200020e0600 */
[----:B--2---:R-:W-:-:S04]  /*1b8a0*/  IADD3 R9, P3, R9, R2, RZ ;  /* 0x0000000209097210 */ /* 0x004fc80007f7e0ff */
[----:B------:R-:W-:Y:S01]  /*1b8b0*/  IADD3.X R8, R8, R0, RZ, P3, !PT ;  /* 0x0000000008087210 */ /* 0x000fe20001ffe4ff */
        /* <DEDUP_REMOVED lines=15> */
[----:B------:R2:W-:Y:S01]  /*1b9b0*/  STL [R1+0x7a0], R12 ;  /* 0x0007a00c01007387 */ /* 0x0005e20000100800 */
[----:B-1----:R-:W-:Y:S01]  /*1b9c0*/  MOV R8, R12 ;  /* 0x0000000c00087202 */ /* 0x002fe20000000f00 */
[----:B------:R-:W-:-:S02]  /*1b9d0*/  IMAD.MOV.U32 R9, RZ, RZ, R16 ;  /* 0x000000ffff097224 */ /* 0x000fc400078e0010 */
[----:B------:R-:W-:Y:S04]  /*1b9e0*/  STL [R1+0x79c], R16 ;  /* 0x00079c1001007387 */ /* 0x000fe80000100800 */
[----:B------:R-:W-:Y:S04]  /*1b9f0*/  STL [R1+0x7a8], R13 ;  /* 0x0007a80d01007387 */ /* 0x000fe80000100800 */
[----:B--2---:R-:W2:Y:S04]  /*1ba00*/  LDL.LU R12, [R1+0x7c0] ;  /* 0x0007c000010c7983 */ /* 0x004ea80000300800 */
[----:B------:R1:W-:Y:S04]  /*1ba10*/  LDGSTS.E [R3+0x14008], desc[UR16][R8.64], P1 ;  /* 0x1400800008037fae */ /* 0x0003e80008921850 */
[----:B------:R3:W-:Y:S01]  /*1ba20*/  STL [R1+0x7a4], R15 ;  /* 0x0007a40f01007387 */ /* 0x0007e20000100800 */
[----:B-1----:R-:W-:Y:S01]  /*1ba30*/  IMAD.MOV.U32 R8, RZ, RZ, R13 ;  /* 0x000000ffff087224 */ /* 0x002fe200078e000d */
[----:B------:R-:W-:-:S02]  /*1ba40*/  MOV R9, R15 ;  /* 0x0000000f00097202 */ /* 0x000fc40000000f00 */
[----:B---3--:R-:W3:Y:S04]  /*1ba50*/  LDL.LU R15, [R1+0x7bc] ;  /* 0x0007bc00010f7983 */ /* 0x008ee80000300800 */
[----:B------:R-:W4:Y:S04]  /*1ba60*/  LDL.LU R247, [R1+0x7c4] ;  /* 0x0007c40001f77983 */ /* 0x000f280000300800 */
[----:B------:R-:W4:Y:S04]  /*1ba70*/  LDL.LU R16, [R1+0x7c8] ;  /* 0x0007c80001107983 */ /* 0x000f280000300800 */
[----:B------:R-:W4:Y:S04]  /*1ba80*/  LDL.LU R17, [R1+0x7cc] ;  /* 0x0007cc0001117983 */ /* 0x000f280000300800 */
[----:B------:R-:W4:Y:S04]  /*1ba90*/  LDL.LU R13, [R1+0x7d0] ;  /* 0x0007d000010d7983 */ /* 0x000f280000300800 */
[----:B------:R1:W-:Y:S04]  /*1baa0*/  LDGSTS.E [R3+0x18008], desc[UR16][R8.64], P1 ;  /* 0x1800800008037fae */ /* 0x0003e80008921850 */
[----:B------:R-:W2:Y:S04]  /*1bab0*/  LDL.LU R8, [R1+0x7ac] ;  /* 0x0007ac0001087983 */ /* 0x000ea80000300800 */
[----:B------:R-:W1:Y:S01]  /*1bac0*/  LDL.LU R9, [R1+0x7b0] ;  /* 0x0007b00001097983 */ /* 0x000e620000300800 */
[----:B------:R-:W-:-:S04]  /*1bad0*/  ISETP.GT.AND P2, PT, R6, 0x3b, PT ;  /* 0x0000003b0600780c */ /* 0x000fc80003f44270 */
[----:B------:R-:W-:-:S04]  /*1bae0*/  SEL R7, RZ, 0x4, !P2 ;  /* 0x00000004ff077807 */ /* 0x000fc80005000000 */
[----:B------:R-:W-:-:S04]  /*1baf0*/  SEL R7, R7, RZ, !P0 ;  /* 0x000000ff07077207 */ /* 0x000fc80004000000 */
[----:B------:R-:W-:Y:S02]  /*1bb00*/  ISETP.NE.U32.AND P2, PT, R7, RZ, PT ;  /* 0x000000ff0700720c */ /* 0x000fe40003f45070 */
[----:B-1----:R-:W-:-:S05]  /*1bb10*/  IADD3 R9, P3, R9, R2, RZ ;  /* 0x0000000209097210 */ /* 0x002fca0007f7e0ff */
[----:B--2---:R-:W-:Y:S01]  /*1bb20*/  IMAD.X R8, R8, 0x1, R0, P3 ;  /* 0x0000000108087824 */ /* 0x004fe200018e0600 */
[----:B------:R1:W-:Y:S04]  /*1bb30*/  STL [R1+0x7b0], R9 ;  /* 0x0007b00901007387 */ /* 0x0003e80000100800 */
[----:B------:R2:W-:Y:S04]  /*1bb40*/  STL [R1+0x7ac], R8 ;  /* 0x0007ac0801007387 */ /* 0x0005e80000100800 */
[----:B------:R-:W4:Y:S01]  /*1bb50*/  LDL.LU R7, [R1+0x7b8] ;  /* 0x0007b80001077983 */ /* 0x000f220000300800 */
[----:B-1----:R-:W-:-:S04]  /*1bb60*/  LOP3.LUT R9, R9, R8, RZ, 0x3c, !PT ;  /* 0x0000000809097212 */ /* 0x002fc800078e3cff */
[----:B--2---:R-:W-:-:S04]  /*1bb70*/  LOP3.LUT R8, R9, R8, RZ, 0x3c, !PT ;  /* 0x0000000809087212 */ /* 0x004fc800078e3cff */
[----:B------:R-:W-:-:S05]  /*1bb80*/  LOP3.LUT R9, R9, R8, RZ, 0x3c, !PT ;  /* 0x0000000809097212 */ /* 0x000fca00078e3cff */
[----:B------:R1:W-:Y:S04]  /*1bb90*/  LDGSTS.E [R3+0x1c008], desc[UR16][R8.64], P1 ;  /* 0x1c00800008037fae */ /* 0x0003e80008921850 */
[----:B------:R-:W2:Y:S01]  /*1bba0*/  LDL.LU R9, [R1+0x7b4] ;  /* 0x0007b40001097983 */ /* 0x000ea20000300800 */
[----:B------:R-:W-:-:S04]  /*1bbb0*/  IADD3 R12, P3, R12, R2, RZ ;  /* 0x000000020c0c7210 */ /* 0x000fc80007f7e0ff */
[----:B---3--:R-:W-:Y:S02]  /*1bbc0*/  IADD3.X R15, R15, R0, RZ, P3, !PT ;  /* 0x000000000f0f7210 */ /* 0x008fe40001ffe4ff */
[----:B----4-:R-:W-:-:S05]  /*1bbd0*/  IADD3 R13, P3, R13, R2, RZ ;  /* 0x000000020d0d7210 */ /* 0x010fca0007f7e0ff */
[----:B------:R-:W-:Y:S01]  /*1bbe0*/  IMAD.X R17, R17, 0x1, R0, P3 ;  /* 0x0000000111117824 */ /* 0x000fe200018e0600 */
[----:B------:R-:W-:-:S05]  /*1bbf0*/  IADD3 R7, P1, R7, R2, RZ ;  /* 0x0000000207077210 */ /* 0x000fca0007f3e0ff */
[----:B-1----:R-:W-:Y:S01]  /*1bc00*/  IMAD.MOV.U32 R8, RZ, RZ, R7 ;  /* 0x000000ffff087224 */ /* 0x002fe200078e0007 */
[----:B------:R-:W-:Y:S01]  /*1bc10*/  STL [R1+0x7b8], R7 ;  /* 0x0007b80701007387 */ /* 0x000fe20000100800 */
[----:B--2---:R-:W-:Y:S01]  /*1bc20*/  IMAD.X R9, R9, 0x1, R0, P1 ;  /* 0x0000000109097824 */ /* 0x004fe200008e0600 */
[----:B------:R-:W-:-:S04]  /*1bc30*/  IADD3 R16, P1, R16, R2, RZ ;  /* 0x0000000210107210 */ /* 0x000fc80007f3e0ff */
[----:B------:R1:W-:Y:S01]  /*1bc40*/  STL [R1+0x7b4], R9 ;  /* 0x0007b40901007387 */ /* 0x0003e20000100800 */
[----:B------:R-:W-:-:S03]  /*1bc50*/  IMAD.X R247, R247, 0x1, R0, P1 ;  /* 0x00000001f7f77824 */ /* 0x000fc600008e0600 */
        /* <DEDUP_REMOVED lines=10> */
[----:B-1----:R-:W-:Y:S01]  /*1bd00*/  MOV R8, R16 ;  /* 0x0000001000087202 */ /* 0x002fe20000000f00 */
[----:B------:R-:W-:-:S02]  /*1bd10*/  IMAD.MOV.U32 R9, RZ, RZ, R247 ;  /* 0x000000ffff097224 */ /* 0x000fc400078e00f7 */
[----:B------:R-:W-:Y:S04]  /*1bd20*/  STL [R1+0x7d0], R13 ;  /* 0x0007d00d01007387 */ /* 0x000fe80000100800 */
        /* <DEDUP_REMOVED lines=16> */
[----:B--2---:R-:W-:Y:S01]  /*1be30*/  IMAD.X R15, R15, 0x1, R0, P2 ;  /* 0x000000010f0f7824 */ /* 0x004fe200010e0600 */
[----:B------:R-:W-:-:S03]  /*1be40*/  MOV R8, R12 ;  /* 0x0000000c00087202 */ /* 0x000fc60000000f00 */
[----:B------:R-:W-:Y:S01]  /*1be50*/  IMAD.MOV.U32 R9, RZ, RZ, R15 ;  /* 0x000000ffff097224 */ /* 0x000fe200078e000f */
[----:B------:R-:W-:Y:S04]  /*1be60*/  STL [R1+0x3d8], R12 ;  /* 0x0003d80c01007387 */ /* 0x000fe80000100800 */
[----:B------:R1:W-:Y:S01]  /*1be70*/  LDGSTS.E [R3], desc[UR16][R8.64], P1 ;  /* 0x0000000008037fae */ /* 0x0003e20008921850 */
[----:B----4-:R-:W-:-:S03]  /*1be80*/  IADD3 R16, P2, R16, R2, RZ ;  /* 0x0000000210107210 */ /* 0x010fc60007f5e0ff */
[----:B------:R2:W-:Y:S02]  /*1be90*/  STL [R1+0x3d4], R15 ;  /* 0x0003d40f01007387 */ /* 0x0005e40000100800 */
[----:B-1----:R-:W-:Y:S02]  /*1bea0*/  IMAD.MOV.U32 R8, RZ, RZ, R16 ;  /* 0x000000ffff087224 */ /* 0x002fe400078e0010 */
[----:B--2---:R-:W2:Y:S01]  /*1beb0*/  LDL.LU R15, [R1+0x3f4] ;  /* 0x0003f400010f7983 */ /* 0x004ea20000300800 */
[----:B------:R-:W-:-:S03]  /*1bec0*/  IADD3 R7, P3, R7, R2, RZ ;  /* 0x0000000207077210 */ /* 0x000fc60007f7e0ff */
[----:B------:R-:W3:Y:S01]  /*1bed0*/  LDL.LU R12, [R1+0x3f8] ;  /* 0x0003f800010c7983 */ /* 0x000ee20000300800 */
        /* <DEDUP_REMOVED lines=8> */
[----:B----4-:R-:W-:Y:S01]  /*1bf60*/  MOV R8, R7 ;  /* 0x0000000700087202 */ /* 0x010fe20000000f00 */
[----:B------:R-:W-:-:S02]  /*1bf70*/  IMAD.MOV.U32 R9, RZ, RZ, R13 ;  /* 0x000000ffff097224 */ /* 0x000fc400078e000d */
        /* <DEDUP_REMOVED lines=202> */
[----:B-1----:R-:W3:Y:S01]  /*1cc20*/  LDL.LU R247, [R1+0x814] ;  /* 0x0008140001f77983 */ /* 0x002ee20000300800 */
[----:B----4-:R-:W-:Y:S01]  /*1cc30*/  IMAD.MOV.U32 R8, RZ, RZ, R13 ;  /* 0x000000ffff087224 */ /* 0x010fe200078e000d */
[----:B------:R-:W-:-:S02]  /*1cc40*/  MOV R9, R16 ;  /* 0x0000001000097202 */ /* 0x000fc40000000f00 */
[----:B------:R1:W-:Y:S04]  /*1cc50*/  STL [R1+0x804], R16 ;  /* 0x0008041001007387 */ /* 0x0003e80000100800 */
[----:B------:R-:W4:Y:S04]  /*1cc60*/  LDL.LU R17, [R1+0x81c] ;  /* 0x00081c0001117983 */ /* 0x000f280000300800 */
[----:B------:R2:W-:Y:S04]  /*1cc70*/  LDGSTS.E [R3+0x18004], desc[UR16][R8.64], P2 ;  /* 0x1800400008037fae */ /* 0x0005e80009121850 */
[----:B-1----:R-:W4:Y:S04]  /*1cc80*/  LDL.LU R16, [R1+0x824] ;  /* 0x0008240001107983 */ /* 0x002f280000300800 */
[----:B------:R-:W4:Y:S04]  /*1cc90*/  LDL.LU R13, [R1+0x828] ;  /* 0x00082800010d7983 */ /* 0x000f280000300800 */
[----:B------:R-:W3:Y:S04]  /*1cca0*/  LDL.LU R8, [R1+0x80c] ;  /* 0x00080c0001087983 */ /* 0x000ee80000300800 */
[----:B------:R-:W2:Y:S01]  /*1ccb0*/  LDL.LU R9, [R1+0x810] ;  /* 0x0008100001097983 */ /* 0x000ea20000300800 */
[----:B------:R-:W-:-:S04]  /*1ccc0*/  ISETP.GT.AND P1, PT, R6, 0x3e, PT ;  /* 0x0000003e0600780c */ /* 0x000fc80003f24270 */
[----:B------:R-:W-:-:S04]  /*1ccd0*/  SEL R7, RZ, 0x4, !P1 ;  /* 0x00000004ff077807 */ /* 0x000fc80004800000 */
[----:B------:R-:W-:-:S04]  /*1cce0*/  SEL R7, R7, RZ, !P0 ;  /* 0x000000ff07077207 */ /* 0x000fc80004000000 */
[----:B------:R-:W-:Y:S02]  /*1ccf0*/  ISETP.NE.U32.AND P1, PT, R7, RZ, PT ;  /* 0x000000ff0700720c */ /* 0x000fe40003f25070 */
[----:B--2---:R-:W-:-:S05]  /*1cd00*/  IADD3 R9, P3, R9, R2, RZ ;  /* 0x0000000209097210 */ /* 0x004fca0007f7e0ff */
[----:B---3--:R-:W-:Y:S01]  /*1cd10*/  IMAD.X R8, R8, 0x1, R0, P3 ;  /* 0x0000000108087824 */ /* 0x008fe200018e0600 */
        /* <DEDUP_REMOVED lines=9> */
[----:B----4-:R-:W-:Y:S01]  /*1cdb0*/  IADD3.X R17, R17, R0, RZ, P3, !PT ;  /* 0x0000000011117210 */ /* 0x010fe20001ffe4ff */
[----:B------:R2:W-:Y:S01]  /*1cdc0*/  STL [R1+0x818], R15 ;  /* 0x0008180f01007387 */ /* 0x0005e20000100800 */
[----:B-1----:R-:W-:Y:S02]  /*1cdd0*/  IMAD.MOV.U32 R8, RZ, RZ, R15 ;  /* 0x000000ffff087224 */ /* 0x002fe400078e000f */
[----:B------:R-:W-:Y:S01]  /*1cde0*/  IMAD.MOV.U32 R9, RZ, RZ, R247 ;  /* 0x000000ffff097224 */ /* 0x000fe200078e00f7 */
[----:B------:R-:W-:Y:S04]  /*1cdf0*/  STL [R1+0x814], R247 ;  /* 0x000814f701007387 */ /* 0x000fe80000100800 */
[----:B------:R1:W-:Y:S04]  /*1ce00*/  LDGSTS.E [R3+0x10008], desc[UR16][R8.64], P1 ;  /* 0x1000800008037fae */ /* 0x0003e80008921850 */
[----:B------:R3:W-:Y:S04]  /*1ce10*/  STL [R1+0x820], R12 ;  /* 0x0008200c01007387 */ /* 0x0007e80000100800 */
[----:B--2---:R-:W2:Y:S01]  /*1ce20*/  LDL.LU R15, [R1+0x830] ;  /* 0x00083000010f7983 */ /* 0x004ea20000300800 */
[----:B-1----:R-:W-:Y:S01]  /*1ce30*/  MOV R8, R12 ;  /* 0x0000000c00087202 */ /* 0x002fe20000000f00 */
[----:B------:R-:W-:-:S02]  /*1ce40*/  IMAD.MOV.U32 R9, RZ, RZ, R17 ;  /* 0x000000ffff097224 */ /* 0x000fc400078e0011 */
[----:B------:R1:W-:Y:S04]  /*1ce50*/  STL [R1+0x81c], R17 ;  /* 0x00081c1101007387 */ /* 0x0003e80000100800 */
[----:B------:R-:W-:Y:S04]  /*1ce60*/  LDGSTS.E [R3+0x14008], desc[UR16][R8.64], P1 ;  /* 0x1400800008037fae */ /* 0x000fe80008921850 */
[----:B------:R-:W4:Y:S01]  /*1ce70*/  LDL.LU R9, [R1+0x82c] ;  /* 0x00082c0001097983 */ /* 0x000f220000300800 */
[----:B---3--:R-:W3:Y:S01]  /*1ce80*/  S2R R12, SR_TID.X ;  /* 0x00000000000c7919 */ /* 0x008ee20000002100 */
[----:B------:R-:W-:-:S02]  /*1ce90*/  IADD3 R13, P2, R13, R2, RZ ;  /* 0x000000020d0d7210 */ /* 0x000fc40007f5e0ff */
[----:B-1----:R-:W4:Y:S03]  /*1cea0*/  LDL.LU R17, [R1+0x838] ;  /* 0x0008380001117983 */ /* 0x002f260000300800 */
[----:B------:R-:W-:Y:S01]  /*1ceb0*/  IMAD.X R16, R16, 0x1, R0, P2 ;  /* 0x0000000110107824 */ /* 0x000fe200010e0600 */
[----:B------:R-:W-:Y:S01]  /*1cec0*/  ISETP.GT.AND P3, PT, R6, 0x3f, PT ;  /* 0x0000003f0600780c */ /* 0x000fe20003f64270 */
[----:B------:R-:W-:Y:S04]  /*1ced0*/  STL [R1+0x828], R13 ;  /* 0x0008280d01007387 */ /* 0x000fe80000100800 */
[----:B------:R1:W-:Y:S01]  /*1cee0*/  STL [R1+0x824], R16 ;  /* 0x0008241001007387 */ /* 0x0003e20000100800 */
[----:B---3--:R-:W-:-:S03]  /*1cef0*/  LOP3.LUT R7, R12, 0x3f, RZ, 0xc0, !PT ;  /* 0x0000003f0c077812 */ /* 0x008fc600078ec0ff */
[----:B------:R-:W3:Y:S01]  /*1cf00*/  LDL.LU R12, [R1+0x840] ;  /* 0x00084000010c7983 */ /* 0x000ee20000300800 */
[----:B------:R-:W-:Y:S01]  /*1cf10*/  ISETP.GE.AND P2, PT, R7, R6, PT ;  /* 0x000000060700720c */ /* 0x000fe20003f46270 */
[----:B------:R-:W-:Y:S01]  /*1cf20*/  IMAD.MOV.U32 R7, RZ, RZ, R16 ;  /* 0x000000ffff077224 */ /* 0x000fe200078e0010 */
[----:B------:R-:W-:Y:S01]  /*1cf30*/  MOV R6, R13 ;  /* 0x0000000d00067202 */ /* 0x000fe20000000f00 */
[----:B------:R-:W3:Y:S04]  /*1cf40*/  LDL.LU R247, [R1+0x834] ;  /* 0x0008340001f77983 */ /* 0x000ee80000300800 */
[----:B------:R1:W-:Y:S04]  /*1cf50*/  LDGSTS.E [R3+0x18008], desc[UR16][R6.64], P1 ;  /* 0x1800800006037fae */ /* 0x0003e80008921850 */
[----:B-1----:R-:W3:Y:S04]  /*1cf60*/  LDL.LU R16, [R1+0x83c] ;  /* 0x00083c0001107983 */ /* 0x002ee80000300800 */
[----:B------:R-:W3:Y:S01]  /*1cf70*/  LDL.LU R13, [R1+0x848] ;  /* 0x00084800010d7983 */ /* 0x000ee20000300800 */
[----:B------:R-:W-:-:S03]  /*1cf80*/  SEL R6, RZ, 0x4, !P3 ;  /* 0x00000004ff067807 */ /* 0x000fc60005800000 */
[----:B------:R-:W3:Y:S01]  /*1cf90*/  LDL.LU R8, [R1+0x850] ;  /* 0x0008500001087983 */ /* 0x000ee20000300800 */
[----:B------:R-:W-:-:S04]  /*1cfa0*/  SEL R6, R6, RZ, !P0 ;  /* 0x000000ff06067207 */ /* 0x000fc80004000000 */
[----:B------:R-:W-:Y:S02]  /*1cfb0*/  ISETP.NE.U32.AND P3, PT, R6, RZ, PT ;  /* 0x000000ff0600720c */ /* 0x000fe40003f65070 */
[----:B--2---:R-:W-:-:S04]  /*1cfc0*/  IADD3 R15, P4, R15, R2, RZ ;  /* 0x000000020f0f7210 */ /* 0x004fc80007f9e0ff */
[----:B------:R-:W-:Y:S01]  /*1cfd0*/  MOV R6, R15 ;  /* 0x0000000f00067202 */ /* 0x000fe20000000f00 */
[----:B------:R1:W-:Y:S01]  /*1cfe0*/  STL [R1+0x830], R15 ;  /* 0x0008300f01007387 */ /* 0x0003e20000100800 */
[----:B----4-:R-:W-:-:S05]  /*1cff0*/  IMAD.X R9, R9, 0x1, R0, P4 ;  /* 0x0000000109097824 */ /* 0x010fca00020e0600 */
[----:B------:R2:W-:Y:S01]  /*1d000*/  STL [R1+0x82c], R9 ;  /* 0x00082c0901007387 */ /* 0x0005e20000100800 */
[----:B------:R-:W-:-:S03]  /*1d010*/  IMAD.MOV.U32 R7, RZ, RZ, R9 ;  /* 0x000000ffff077224 */ /* 0x000fc600078e0009 */
[----:B-1----:R-:W4:Y:S04]  /*1d020*/  LDL.LU R15, [R1+0x844] ;  /* 0x00084400010f7983 */ /* 0x002f280000300800 */
[----:B------:R1:W-:Y:S04]  /*1d030*/  LDGSTS.E [R3+0x1c008], desc[UR16][R6.64], P1 ;  /* 0x1c00800006037fae */ /* 0x0003e80008921850 */
[----:B--2---:R-:W2:Y:S01]  /*1d040*/  LDL.LU R9, [R1+0x84c] ;  /* 0x00084c0001097983 */ /* 0x004ea20000300800 */
[----:B------:R-:W-:-:S05]  /*1d050*/  IADD3 R17, P1, R17, R2, RZ ;  /* 0x0000000211117210 */ /* 0x000fca0007f3e0ff */
[----:B-1----:R-:W-:Y:S01]  /*1d060*/  IMAD.MOV.U32 R6, RZ, RZ, R17 ;  /* 0x000000ffff067224 */ /* 0x002fe200078e0011 */
[----:B------:R-:W-:Y:S01]  /*1d070*/  STL [R1+0x838], R17 ;  /* 0x0008381101007387 */ /* 0x000fe20000100800 */
[----:B---3--:R-:W-:Y:S01]  /*1d080*/  IADD3 R12, P4, R12, R2, RZ ;  /* 0x000000020c0c7210 */ /* 0x008fe20007f9e0ff */
[----:B------:R-:W-:-:S04]  /*1d090*/  IMAD.X R247, R247, 0x1, R0, P1 ;  /* 0x00000001f7f77824 */ /* 0x000fc800008e0600 */
[----:B------:R-:W-:Y:S01]  /*1d0a0*/  IMAD.MOV.U32 R7, RZ, RZ, R247 ;  /* 0x000000ffff077224 */ /* 0x000fe200078e00f7 */
[----:B------:R-:W-:Y:S01]  /*1d0b0*/  STL [R1+0x834], R247 ;  /* 0x000834f701007387 */ /* 0x000fe20000100800 */
[----:B------:R-:W-:-:S03]  /*1d0c0*/  IADD3.X R16, R16, R0, RZ, P4, !PT ;  /* 0x0000000010107210 */ /* 0x000fc600027fe4ff */
[----:B------:R-:W-:Y:S01]  /*1d0d0*/  STL [R1+0x840], R12 ;  /* 0x0008400c01007387 */ /* 0x000fe20000100800 */
[----:B------:R-:W-:-:S03]  /*1d0e0*/  IADD3 R13, P1, R13, R2, RZ ;  /* 0x000000020d0d7210 */ /* 0x000fc60007f3e0ff */
[----:B------:R1:W-:Y:S04]  /*1d0f0*/  LDGSTS.E [R3+0x1000c], desc[UR16][R6.64], P3 ;  /* 0x1000c00006037fae */ /* 0x0003e80009921850 */
[----:B------:R3:W-:Y:S01]  /*1d100*/  STL [R1+0x83c], R16 ;  /* 0x00083c1001007387 */ /* 0x0007e20000100800 */
[----:B------:R-:W-:Y:S01]  /*1d110*/  IADD3 R8, P4, R8, R2, RZ ;  /* 0x0000000208087210 */ /* 0x000fe20007f9e0ff */
[----:B-1----:R-:W-:Y:S01]  /*1d120*/  IMAD.MOV.U32 R7, RZ, RZ, R16 ;  /* 0x000000ffff077224 */ /* 0x002fe200078e0010 */
[----:B------:R-:W-:Y:S01]  /*1d130*/  MOV R6, R12 ;  /* 0x0000000c00067202 */ /* 0x000fe20000000f00 */
[----:B---3--:R-:W3:Y:S04]  /*1d140*/  LDL.LU R16, [R1+0x854] ;  /* 0x0008540001107983 */ /* 0x008ee80000300800 */
[----:B------:R-:W3:Y:S04]  /*1d150*/  LDL.LU R12, [R1+0x858] ;  /* 0x00085800010c7983 */ /* 0x000ee80000300800 */
[----:B------:R-:W3:Y:S04]  /*1d160*/  LDL.LU R247, [R1+0x874] ;  /* 0x0008740001f77983 */ /* 0x000ee80000300800 */
[----:B------:R-:W3:Y:S04]  /*1d170*/  LDL.LU R17, [R1+0x878] ;  /* 0x0008780001117983 */ /* 0x000ee80000300800 */
[----:B------:R1:W-:Y:S04]  /*1d180*/  LDGSTS.E [R3+0x1400c], desc[UR16][R6.64], P3 ;  /* 0x1400c00006037fae */ /* 0x0003e80009921850 */
[----:B------:R2:W-:Y:S01]  /*1d190*/  STL [R1+0x848], R13 ;  /* 0x0008480d01007387 */ /* 0x0005e20000100800 */
[----:B-1----:R-:W-:-:S02]  /*1d1a0*/  IMAD.MOV.U32 R6, RZ, RZ, R13 ;  /* 0x000000ffff067224 */ /* 0x002fc400078e000d */
[----:B----4-:R-:W-:-:S04]  /*1d1b0*/  IMAD.X R15, R15, 0x1, R0, P1 ;  /* 0x000000010f0f7824 */ /* 0x010fc800008e0600 */
[----:B------:R-:W-:Y:S01]  /*1d1c0*/  IMAD.MOV.U32 R7, RZ, RZ, R15 ;  /* 0x000000ffff077224 */ /* 0x000fe200078e000f */
[----:B------:R-:W-:Y:S01]  /*1d1d0*/  STL [R1+0x844], R15 ;  /* 0x0008440f01007387 */ /* 0x000fe20000100800 */
[----:B--2---:R-:W-:-:S03]  /*1d1e0*/  IADD3.X R9, R9, R0, RZ, P4, !PT ;  /* 0x0000000009097210 */ /* 0x004fc600027fe4ff */
[----:B------:R1:W-:Y:S04]  /*1d1f0*/  STL [R1+0x850], R8 ;  /* 0x0008500801007387 */ /* 0x0003e80000100800 */
[----:B------:R2:W-:Y:S04]  /*1d200*/  LDGSTS.E [R3+0x1800c], desc[UR16][R6.64], P3 ;  /* 0x1800c00006037fae */ /* 0x0005e80009921850 */
[----:B------:R4:W-:Y:S04]  /*1d210*/  STL [R1+0x84c], R9 ;  /* 0x00084c0901007387 */ /* 0x0009e80000100800 */
[----:B------:R-:W3:Y:S01]  /*1d220*/  LDL.LU R13, [R1+0x894] ;  /* 0x00089400010d7983 */ /* 0x000ee20000300800 */
[----:B--2---:R-:W-:-:S03]  /*1d230*/  MOV R6, R8 ;  /* 0x0000000800067202 */ /* 0x004fc60000000f00 */
[----:B-1----:R-:W2:Y:S01]  /*1d240*/  LDL.LU R8, [R1+0x898] ;  /* 0x0008980001087983 */ /* 0x002ea20000300800 */
[----:B------:R-:W-:-:S03]  /*1d250*/  IMAD.MOV.U32 R7, RZ, RZ, R9 ;  /* 0x000000ffff077224 */ /* 0x000fc600078e0009 */
[----:B------:R-:W2:Y:S04]  /*1d260*/  LDL.LU R15, [R1+0x8b4] ;  /* 0x0008b400010f7983 */ /* 0x000ea80000300800 */
[----:B----4-:R-:W4:Y:S04]  /*1d270*/  LDL.LU R9, [R1+0x8b8] ;  /* 0x0008b80001097983 */ /* 0x010f280000300800 */
[----:B------:R1:W-:Y:S01]  /*1d280*/  LDGSTS.E [R3+0x1c00c], desc[UR16][R6.64], P3 ;  /* 0x1c00c00006037fae */ /* 0x0003e20009921850 */
[----:B------:R-:W-:-:S03]  /*1d290*/  ULEA UR4, UR14, UR12, 0xe ;  /* 0x0000000c0e047291 */ /* 0x000fc6000f8e703f */
[----:B------:R-:W0:Y:S01]  /*1d2a0*/  LDGDEPBAR ;  /* 0x00000000000079af */ /* 0x000e220000000000 */
[----:B-1----:R-:W-:-:S04]  /*1d2b0*/  SEL R3, RZ, 0x4, P2 ;  /* 0x00000004ff037807 */ /* 0x002fc80001000000 */
[----:B------:R-:W-:-:S04]  /*1d2c0*/  SEL R3, R3, RZ, !P0 ;  /* 0x000000ff03037207 */ /* 0x000fc80004000000 */
[----:B------:R-:W-:Y:S02]  /*1d2d0*/  ISETP.NE.U32.AND P0, PT, R3, RZ, PT ;  /* 0x000000ff0300720c */ /* 0x000fe40003f05070 */
[----:B---3--:R-:W-:-:S05]  /*1d2e0*/  IADD3 R12, P1, R12, R5, RZ ;  /* 0x000000050c0c7210 */ /* 0x008fca0007f3e0ff */
[----:B------:R-:W-:Y:S01]  /*1d2f0*/  IMAD.X R16, R16, 0x1, R4, P1 ;  /* 0x0000000110107824 */ /* 0x000fe200008e0604 */
[----:B------:R-:W-:Y:S01]  /*1d300*/  IADD3 R17, P2, R17, R5, RZ ;  /* 0x0000000511117210 */ /* 0x000fe20007f5e0ff */
[----:B------:R1:W-:Y:S03]  /*1d310*/  STL [R1+0x858], R12 ;  /* 0x0008580c01007387 */ /* 0x0003e60000100800 */
[----:B------:R-:W-:Y:S01]  /*1d320*/  IADD3.X R247, R247, R4, RZ, P2, !PT ;  /* 0x00000004f7f77210 */ /* 0x000fe200017fe4ff */
[----:B------:R-:W-:Y:S01]  /*1d330*/  VIADD R3, R14, UR4 ;  /* 0x000000040e037c36 */ /* 0x000fe20008000000 */
[----:B------:R3:W-:Y:S01]  /*1d340*/  STL [R1+0x854], R16 ;  /* 0x0008541001007387 */ /* 0x0007e20000100800 */
[----:B------:R-:W-:Y:S01]  /*1d350*/  IMAD.MOV.U32 R6, RZ, RZ, R12 ;  /* 0x000000ffff067224 */ /* 0x000fe200078e000c */
[----:B------:R-:W-:Y:S02]  /*1d360*/  MOV R7, R16 ;  /* 0x0000001000077202 */ /* 0x000fe40000000f00 */
[----:B------:R3:W-:Y:S04]  /*1d370*/  STL [R1+0x878], R17 ;  /* 0x0008781101007387 */ /* 0x0007e80000100800 */
[----:B------:R3:W-:Y:S04]  /*1d380*/  STL [R1+0x874], R247 ;  /* 0x000874f701007387 */ /* 0x0007e80000100800 */
[----:B-1----:R-:W4:Y:S04]  /*1d390*/  LDL.LU R12, [R1+0x8d8] ;  /* 0x0008d800010c7983 */ /* 0x002f280000300800 */
[----:B------:R1:W-:Y:S04]  /*1d3a0*/  LDGSTS.E [R3+0x60000], desc[UR16][R6.64], P0 ;  /* 0x6000000006037fae */ /* 0x0003e80008121850 */
[----:B---3--:R-:W3:Y:S01]  /*1d3b0*/  LDL.LU R16, [R1+0x8f8] ;  /* 0x0008f80001107983 */ /* 0x008ee20000300800 */
[----:B-1----:R-:W-:-:S02]  /*1d3c0*/  IMAD.MOV.U32 R6, RZ, RZ, R17 ;  /* 0x000000ffff067224 */ /* 0x002fc400078e0011 */
[----:B------:R-:W-:Y:S01]  /*1d3d0*/  IMAD.MOV.U32 R7, RZ, RZ, R247 ;  /* 0x000000ffff077224 */ /* 0x000fe200078e00f7 */
[----:B------:R-:W3:Y:S04]  /*1d3e0*/  LDL.LU R17, [R1+0x8d4] ;  /* 0x0008d40001117983 */ /* 0x000ee80000300800 */
[----:B------:R-:W3:Y:S04]  /*1d3f0*/  LDL.LU R247, [R1+0x8f4] ;  /* 0x0008f40001f77983 */ /* 0x000ee80000300800 */
[----:B------:R1:W-:Y:S01]  /*1d400*/  LDGSTS.E [R3+0x60400], desc[UR16][R6.64], P0 ;  /* 0x6040000006037fae */ /* 0x0003e20008121850 */
[----:B--2---:R-:W-:-:S04]  /*1d410*/  IADD3 R8, P1, R8, R5, RZ ;  /* 0x0000000508087210 */ /* 0x004fc80007f3e0ff */
[----:B------:R-:W-:Y:S02]  /*1d420*/  IADD3.X R13, R13, R4, RZ, P1, !PT ;  /* 0x000000040d0d7210 */ /* 0x000fe40000ffe4ff */
[----:B----4-:R-:W-:Y:S01]  /*1d430*/  IADD3 R9, P2, R9, R5, RZ ;  /* 0x0000000509097210 */ /* 0x010fe20007f5e0ff */
[----:B------:R-:W-:Y:S01]  /*1d440*/  STL [R1+0x898], R8 ;  /* 0x0008980801007387 */ /* 0x000fe20000100800 */
[----:B-1----:R-:W-:Y:S01]  /*1d450*/  IMAD.MOV.U32 R6, RZ, RZ, R8 ;  /* 0x000000ffff067224 */ /* 0x002fe200078e0008 */
[----:B------:R-:W-:Y:S02]  /*1d460*/  MOV R7, R13 ;  /* 0x0000000d00077202 */ /* 0x000fe40000000f00 */
[----:B------:R-:W-:Y:S01]  /*1d470*/  IMAD.X R15, R15, 0x1, R4, P2 ;  /* 0x000000010f0f7824 */ /* 0x000fe200010e0604 */
[----:B------:R1:W-:Y:S04]  /*1d480*/  STL [R1+0x894], R13 ;  /* 0x0008940d01007387 */ /* 0x0003e80000100800 */
[----:B------:R-:W-:Y:S04]  /*1d490*/  STL [R1+0x8b8], R9 ;  /* 0x0008b80901007387 */ /* 0x000fe80000100800 */
[----:B------:R2:W-:Y:S04]  /*1d4a0*/  LDGSTS.E [R3+0x60800], desc[UR16][R6.64], P0 ;  /* 0x6080000006037fae */ /* 0x0005e80008121850 */
[----:B-1----:R-:W4:Y:S04]  /*1d4b0*/  LDL.LU R13, [R1+0x918] ;  /* 0x00091800010d7983 */ /* 0x002f280000300800 */
[----:B------:R1:W-:Y:S04]  /*1d4c0*/  STL [R1+0x8b4], R15 ;  /* 0x0008b40f01007387 */ /* 0x0003e80000100800 */
[----:B------:R-:W4:Y:S01]  /*1d4d0*/  LDL.LU R8, [R1+0x938] ;  /* 0x0009380001087983 */ /* 0x000f220000300800 */
[----:B--2---:R-:W-:-:S02]  /*1d4e0*/  IMAD.MOV.U32 R7, RZ, RZ, R15 ;  /* 0x000000ffff077224 */ /* 0x004fc400078e000f */
[----:B------:R-:W-:Y:S01]  /*1d4f0*/  IMAD.MOV.U32 R6, RZ, RZ, R9 ;  /* 0x000000ffff067224 */ /* 0x000fe200078e0009 */
[----:B-1----:R-:W2:Y:S04]  /*1d500*/  LDL.LU R15, [R1+0x914] ;  /* 0x00091400010f7983 */ /* 0x002ea80000300800 */
[----:B------:R-:W2:Y:S04]  /*1d510*/  LDL.LU R9, [R1+0x934] ;  /* 0x0009340001097983 */ /* 0x000ea80000300800 */
[----:B------:R1:W-:Y:S01]  /*1d520*/  LDGSTS.E [R3+0x60c00], desc[UR16][R6.64], P0 ;  /* 0x60c0000006037fae */ /* 0x0003e20008121850 */
[----:B------:R-:W-:-:S05]  /*1d530*/  IADD3 R12, P1, R12, R5, RZ ;  /* 0x000000050c0c7210 */ /* 0x000fca0007f3e0ff */
[----:B-1----:R-:W-:Y:S01]  /*1d540*/  IMAD.MOV.U32 R6, RZ, RZ, R12 ;  /* 0x000000ffff067224 */ /* 0x002fe200078e000c */
[----:B---3--:R-:W-:Y:S01]  /*1d550*/  IADD3 R16, P2, R16, R5, RZ ;  /* 0x0000000510107210 */ /* 0x008fe20007f5e0ff */
[----:B------:R1:W-:Y:S01]  /*1d560*/  STL [R1+0x8d8], R12 ;  /* 0x0008d80c01007387 */ /* 0x0003e20000100800 */
[----:B------:R-:W-:-:S04]  /*1d570*/  IADD3.X R17, R17, R4, RZ, P1, !PT ;  /* 0x0000000411117210 */ /* 0x000fc80000ffe4ff */
[----:B------:R-:W-:Y:S01]  /*1d580*/  MOV R7, R17 ;  /* 0x0000001100077202 */ /* 0x000fe20000000f00 */
[----:B------:R-:W-:Y:S01]  /*1d590*/  IMAD.X R247, R247, 0x1, R4, P2 ;  /* 0x00000001f7f77824 */ /* 0x000fe200010e0604 */
[----:B------:R3:W-:Y:S04]  /*1d5a0*/  STL [R1+0x8d4], R17 ;  /* 0x0008d41101007387 */ /* 0x0007e80000100800 */
[----:B------:R3:W-:Y:S04]  /*1d5b0*/  LDGSTS.E [R3+0x61000], desc[UR16][R6.64], P0 ;  /* 0x6100000006037fae */ /* 0x0007e80008121850 */
[----:B------:R3:W-:Y:S04]  /*1d5c0*/  STL [R1+0x8f8], R16 ;  /* 0x0008f81001007387 */ /* 0x0007e80000100800 */
[----:B-1----:R-:W2:Y:S01]  /*1d5d0*/  LDL.LU R12, [R1+0x860] ;  /* 0x00086000010c7983 */ /* 0x002ea20000300800 */
[----:B---3--:R-:W-:-:S02]  /*1d5e0*/  IMAD.MOV.U32 R6, RZ, RZ, R16 ;  /* 0x000000ffff067224 */ /* 0x008fc400078e0010 */
[----:B------:R-:W-:Y:S01]  /*1d5f0*/  IMAD.MOV.U32 R7, RZ, RZ, R247 ;  /* 0x000000ffff077224 */ /* 0x000fe200078e00f7 */
[----:B------:R1:W-:Y:S04]  /*1d600*/  STL [R1+0x8f4], R247 ;  /* 0x0008f4f701007387 */ /* 0x0003e80000100800 */
[----:B------:R-:W3:Y:S04]  /*1d610*/  LDL.LU R17, [R1+0x880] ;  /* 0x0008800001117983 */ /* 0x000ee80000300800 */
[----:B------:R4:W-:Y:S04]  /*1d620*/  LDGSTS.E [R3+0x61400], desc[UR16][R6.64], P0 ;  /* 0x6140000006037fae */ /* 0x0009e80008121850 */
[----:B------:R-:W3:Y:S04]  /*1d630*/  LDL.LU R16, [R1+0x85c] ;  /* 0x00085c0001107983 */ /* 0x000ee80000300800 */
[----:B-1----:R-:W3:Y:S01]  /*1d640*/  LDL.LU R247, [R1+0x87c] ;  /* 0x00087c0001f77983 */ /* 0x002ee20000300800 */
[----:B----4-:R-:W-:-:S02]  /*1d650*/  IADD3 R13, P1, R13, R5, RZ ;  /* 0x000000050d0d7210 */ /* 0x010fc40007f3e0ff */
[----:B------:R-:W-:-:S03]  /*1d660*/  IADD3 R8, P2, R8, R5, RZ ;  /* 0x0000000508087210 */ /* 0x000fc60007f5e0ff */
[----:B------:R-:W-:Y:S01]  /*1d670*/  IMAD.MOV.U32 R6, RZ, RZ, R13 ;  /* 0x000000ffff067224 */ /* 0x000fe200078e000d */
[----:B--2---:R-:W-:Y:S01]  /*1d680*/  IADD3.X R15, R15, R4, RZ, P1, !PT ;  /* 0x000000040f0f7210 */ /* 0x004fe20000ffe4ff */
[----:B------:R1:W-:Y:S01]  /*1d690*/  STL [R1+0x918], R13 ;  /* 0x0009180d01007387 */ /* 0x0003e20000100800 */
[----:B------:R-:W-:Y:S02]  /*1d6a0*/  IMAD.X R9, R9, 0x1, R4, P2 ;  /* 0x0000000109097824 */ /* 0x000fe400010e0604 */
[----:B------:R-:W-:Y:S01]  /*1d6b0*/  MOV R7, R15 ;  /* 0x0000000f00077202 */ /* 0x000fe20000000f00 */
[----:B------:R-:W-:Y:S04]  /*1d6c0*/  STL [R1+0x914], R15 ;  /* 0x0009140f01007387 */ /* 0x000fe80000100800 */
[----:B------:R2:W-:Y:S04]  /*1d6d0*/  STL [R1+0x938], R8 ;  /* 0x0009380801007387 */ /* 0x0005e80000100800 */
[----:B------:R4:W-:Y:S04]  /*1d6e0*/  LDGSTS.E [R3+0x61800], desc[UR16][R6.64], P0 ;  /* 0x6180000006037fae */ /* 0x0009e80008121850 */
[----:B------:R2:W-:Y:S04]  /*1d6f0*/  STL [R1+0x934], R9 ;  /* 0x0009340901007387 */ /* 0x0005e80000100800 */
[----:B-1----:R-:W3:Y:S01]  /*1d700*/  LDL.LU R13, [R1+0x89c] ;  /* 0x00089c00010d7983 */ /* 0x002ee20000300800 */
[----:B----4-:R-:W-:-:S03]  /*1d710*/  IMAD.MOV.U32 R6, RZ, RZ, R8 ;  /* 0x000000ffff067224 */ /* 0x010fc600078e0008 */
[----:B--2---:R-:W2:Y:S01]  /*1d720*/  LDL.LU R8, [R1+0x8a0] ;  /* 0x0008a00001087983 */ /* 0x004ea20000300800 */
[----:B------:R-:W-:-:S03]  /*1d730*/  IMAD.MOV.U32 R7, RZ, RZ, R9 ;  /* 0x000000ffff077224 */ /* 0x000fc600078e0009 */
[----:B------:R-:W4:Y:S04]  /*1d740*/  LDL.LU R15, [R1+0x8bc] ;  /* 0x0008bc00010f7983 */ /* 0x000f280000300800 */
[----:B------:R-:W4:Y:S04]  /*1d750*/  LDL.LU R9, [R1+0x8c0] ;  /* 0x0008c00001097983 */ /* 0x000f280000300800 */
[----:B------:R1:W-:Y:S02]  /*1d760*/  LDGSTS.E [R3+0x61c00], desc[UR16][R6.64], P0 ;  /* 0x61c0000006037fae */ /* 0x0003e40008121850 */
[----:B-1----:R-:W-:-:S02]  /*1d770*/  LOP3.LUT R3, R14, 0x20, RZ, 0x3c, !PT ;  /* 0x000000200e037812 */ /* 0x002fc400078e3cff */
[----:B------:R-:W-:-:S03]  /*1d780*/  IADD3 R12, P1, R12, R5, RZ ;  /* 0x000000050c0c7210 */ /* 0x000fc60007f3e0ff */
[----:B------:R-:W-:Y:S01]  /*1d790*/  VIADD R3, R3, UR4 ;  /* 0x0000000403037c36 */ /* 0x000fe20008000000 */
[----:B------:R-:W-:Y:S01]  /*1d7a0*/  MOV R6, R12 ;  /* 0x0000000c00067202 */ /* 0x000fe20000000f00 */
[----:B------:R1:W-:Y:S01]  /*1d7b0*/  STL [R1+0x860], R12 ;  /* 0x0008600c01007387 */ /* 0x0003e20000100800 */
[----:B---3--:R-:W-:Y:S02]  /*1d7c0*/  IADD3 R17, P2, R17, R5, RZ ;  /* 0x0000000511117210 */ /* 0x008fe40007f5e0ff */
[----:B------:R-:W-:-:S03]  /*1d7d0*/  IADD3.X R16, R16, R4, RZ, P1, !PT ;  /* 0x0000000410107210 */ /* 0x000fc60000ffe4ff */
[----:B------:R-:W-:Y:S01]  /*1d7e0*/  STL [R1+0x880], R17 ;  /* 0x0008801101007387 */ /* 0x000fe20000100800 */
[----:B------:R-:W-:-:S03]  /*1d7f0*/  IMAD.X R247, R247, 0x1, R4, P2 ;  /* 0x00000001f7f77824 */ /* 0x000fc600010e0604 */
[----:B------:R3:W-:Y:S01]  /*1d800*/  STL [R1+0x85c], R16 ;  /* 0x00085c1001007387 */ /* 0x0007e20000100800 */
[----:B------:R-:W-:-:S03]  /*1d810*/  IMAD.MOV.U32 R7, RZ, RZ, R16 ;  /* 0x000000ffff077224 */ /* 0x000fc600078e0010 */
[----:B-1----:R-:W4:Y:S04]  /*1d820*/  LDL.LU R12, [R1+0x8e0] ;  /* 0x0008e000010c7983 */ /* 0x002f280000300800 */
[----:B------:R1:W-:Y:S04]  /*1d830*/  LDGSTS.E [R3+0x60100], desc[UR16][R6.64], P0 ;  /* 0x6010000006037fae */ /* 0x0003e80008121850 */
[----:B---3--:R-:W3:Y:S04]  /*1d840*/  LDL.LU R16, [R1+0x900] ;  /* 0x0009000001107983 */ /* 0x008ee80000300800 */
[----:B------:R1:W-:Y:S02]  /*1d850*/  STL [R1+0x87c], R247 ;  /* 0x00087cf701007387 */ /* 0x0003e40000100800 */
[----:B-1----:R-:W-:Y:S01]  /*1d860*/  IMAD.MOV.U32 R6, RZ, RZ, R17 ;  /* 0x000000ffff067224 */ /* 0x002fe200078e0011 */
[----:B------:R-:W-:Y:S01]  /*1d870*/  MOV R7, R247 ;  /* 0x000000f700077202 */ /* 0x000fe20000000f00 */
[----:B------:R-:W3:Y:S04]  /*1d880*/  LDL.LU R17, [R1+0x8dc] ;  /* 0x0008dc0001117983 */ /* 0x000ee80000300800 */
[----:B------:R-:W3:Y:S04]  /*1d890*/  LDL.LU R247, [R1+0x8fc] ;  /* 0x0008fc0001f77983 */ /* 0x000ee80000300800 */
[----:B------:R1:W-:Y:S01]  /*1d8a0*/  LDGSTS.E [R3+0x60500], desc[UR16][R6.64], P0 ;  /* 0x6050000006037fae */ /* 0x0003e20008121850 */
[----:B--2---:R-:W-:-:S05]  /*1d8b0*/  IADD3 R8, P1, R8, R5, RZ ;  /* 0x0000000508087210 */ /* 0x004fca0007f3e0ff */
[--C-:B------:R-:W-:Y:S01]  /*1d8c0*/  IMAD.X R13, R13, 0x1, R4.reuse, P1 ;  /* 0x000000010d0d7824 */ /* 0x100fe200008e0604 */
[----:B----4-:R-:W-:Y:S01]  /*1d8d0*/  IADD3 R9, P2, R9, R5, RZ ;  /* 0x0000000509097210 */ /* 0x010fe20007f5e0ff */
[----:B------:R-:W-:Y:S01]  /*1d8e0*/  STL [R1+0x8a0], R8 ;  /* 0x0008a00801007387 */ /* 0x000fe20000100800 */
[----:B-1----:R-:W-:Y:S01]  /*1d8f0*/  MOV R6, R8 ;  /* 0x0000000800067202 */ /* 0x002fe20000000f00 */
[----:B------:R-:W-:Y:S02]  /*1d900*/  IMAD.MOV.U32 R7, RZ, RZ, R13 ;  /* 0x000000ffff077224 */ /* 0x000fe400078e000d */
[----:B------:R-:W-:Y:S01]  /*1d910*/  IMAD.X R15, R15, 0x1, R4, P2 ;  /* 0x000000010f0f7824 */ /* 0x000fe200010e0604 */
[----:B------:R1:W-:Y:S04]  /*1d920*/  STL [R1+0x89c], R13 ;  /* 0x00089c0d01007387 */ /* 0x0003e80000100800 */
[----:B------:R-:W-:Y:S04]  /*1d930*/  STL [R1+0x8c0], R9 ;  /* 0x0008c00901007387 */ /* 0x000fe80000100800 */
[----:B------:R2:W-:Y:S04]  /*1d940*/  LDGSTS.E [R3+0x60900], desc[UR16][R6.64], P0 ;  /* 0x6090000006037fae */ /* 0x0005e80008121850 */
[----:B-1----:R-:W4:Y:S04]  /*1d950*/  LDL.LU R13, [R1+0x920] ;  /* 0x00092000010d7983 */ /* 0x002f280000300800 */
[----:B------:R1:W-:Y:S04]  /*1d960*/  STL [R1+0x8bc], R15 ;  /* 0x0008bc0f01007387 */ /* 0x0003e80000100800 */
[----:B------:R-:W4:Y:S01]  /*1d970*/  LDL.LU R8, [R1+0x940] ;  /* 0x0009400001087983 */ /* 0x000f220000300800 */
[----:B--2---:R-:W-:Y:S01]  /*1d980*/  MOV R7, R15 ;  /* 0x0000000f00077202 */ /* 0x004fe20000000f00 */
[----:B------:R-:W-:-:S02]  /*1d990*/  IMAD.MOV.U32 R6, RZ, RZ, R9 ;  /* 0x000000ffff067224 */ /* 0x000fc400078e0009 */
[----:B-1----:R-:W2:Y:S04]  /*1d9a0*/  LDL.LU R15, [R1+0x91c] ;  /* 0x00091c00010f7983 */ /* 0x002ea80000300800 */
[----:B------:R-:W2:Y:S04]  /*1d9b0*/  LDL.LU R9, [R1+0x93c] ;  /* 0x00093c0001097983 */ /* 0x000ea80000300800 */
[----:B------:R1:W-:Y:S01]  /*1d9c0*/  LDGSTS.E [R3+0x60d00], desc[UR16][R6.64], P0 ;  /* 0x60d0000006037fae */ /* 0x0003e20008121850 */
[----:B------:R-:W-:-:S04]  /*1d9d0*/  IADD3 R12, P1, R12, R5, RZ ;  /* 0x000000050c0c7210 */ /* 0x000fc80007f3e0ff */
[----:B-1----:R-:W-:Y:S02]  /*1d9e0*/  MOV R6, R12 ;  /* 0x0000000c00067202 */ /* 0x002fe40000000f00 */
[----:B---3--:R-:W-:Y:S01]  /*1d9f0*/  IADD3 R16, P2, R16, R5, RZ ;  /* 0x0000000510107210 */ /* 0x008fe20007f5e0ff */
[----:B------:R-:W-:Y:S01]  /*1da00*/  STL [R1+0x8e0], R12 ;  /* 0x0008e00c01007387 */ /* 0x000fe20000100800 */
[----:B------:R-:W-:-:S04]  /*1da10*/  IMAD.X R17, R17, 0x1, R4, P1 ;  /* 0x0000000111117824 */ /* 0x000fc800008e0604 */
[----:B------:R-:W-:Y:S02]  /*1da20*/  IMAD.MOV.U32 R7, RZ, RZ, R17 ;  /* 0x000000ffff077224 */ /* 0x000fe400078e0011 */
[----:B------:R-:W-:Y:S01]  /*1da30*/  IMAD.X R247, R247, 0x1, R4, P2 ;  /* 0x00000001f7f77824 */ /* 0x000fe200010e0604 */
[----:B------:R1:W-:Y:S04]  /*1da40*/  STL [R1+0x8dc], R17 ;  /* 0x0008dc1101007387 */ /* 0x0003e80000100800 */
[----:B------:R3:W-:Y:S04]  /*1da50*/  LDGSTS.E [R3+0x61100], desc[UR16][R6.64], P0 ;  /* 0x6110000006037fae */ /* 0x0007e80008121850 */
[----:B------:R-:W-:Y:S04]  /*1da60*/  STL [R1+0x900], R16 ;  /* 0x0009001001007387 */ /* 0x000fe80000100800 */
[----:B-1----:R-:W2:Y:S01]  /*1da70*/  LDL.LU R17, [R1+0x868] ;  /* 0x0008680001117983 */ /* 0x002ea20000300800 */
[----:B---3--:R-:W-:Y:S01]  /*1da80*/  IMAD.MOV.U32 R6, RZ, RZ, R16 ;  /* 0x000000ffff067224 */ /* 0x008fe200078e0010 */
[----:B------:R-:W-:-:S02]  /*1da90*/  MOV R7, R247 ;  /* 0x000000f700077202 */ /* 0x000fc40000000f00 */
[----:B------:R1:W-:Y:S04]  /*1daa0*/  STL [R1+0x8fc], R247 ;  /* 0x0008fcf701007387 */ /* 0x0003e80000100800 */
[----:B------:R-:W3:Y:S04]  /*1dab0*/  LDL.LU R12, [R1+0x888] ;  /* 0x00088800010c7983 */ /* 0x000ee80000300800 */
[----:B------:R4:W-:Y:S04]  /*1dac0*/  LDGSTS.E [R3+0x61500], desc[UR16][R6.64], P0 ;  /* 0x6150000006037fae */ /* 0x0009e80008121850 */
[----:B-1----:R-:W3:Y:S04]  /*1dad0*/  LDL.LU R247, [R1+0x864] ;  /* 0x0008640001f77983 */ /* 0x002ee80000300800 */
[----:B------:R-:W3:Y:S01]  /*1dae0*/  LDL.LU R16, [R1+0x884] ;  /* 0x0008840001107983 */ /* 0x000ee20000300800 */
[----:B----4-:R-:W-:-:S02]  /*1daf0*/  IADD3 R13, P1, R13, R5, RZ ;  /* 0x000000050d0d7210 */ /* 0x010fc40007f3e0ff */
[----:B------:R-:W-:Y:S02]  /*1db00*/  IADD3 R8, P2, R8, R5, RZ ;  /* 0x0000000508087210 */ /* 0x000fe40007f5e0ff */
[----:B------:R-:W-:Y:S01]  /*1db10*/  MOV R6, R13 ;  /* 0x0000000d00067202 */ /* 0x000fe20000000f00 */
[--C-:B--2---:R-:W-:Y:S01]  /*1db20*/  IMAD.X R15, R15, 0x1, R4.reuse, P1 ;  /* 0x000000010f0f7824 */ /* 0x104fe200008e0604 */
[----:B------:R-:W-:Y:S01]  /*1db30*/  STL [R1+0x920], R13 ;  /* 0x0009200d01007387 */ /* 0x000fe20000100800 */
[----:B------:R-:W-:Y:S02]  /*1db40*/  IMAD.X R9, R9, 0x1, R4, P2 ;  /* 0x0000000109097824 */ /* 0x000fe400010e0604 */
[----:B------:R-:W-:Y:S01]  /*1db50*/  IMAD.MOV.U32 R7, RZ, RZ, R15 ;  /* 0x000000ffff077224 */ /* 0x000fe200078e000f */
[----:B------:R1:W-:Y:S04]  /*1db60*/  STL [R1+0x91c], R15 ;  /* 0x00091c0f01007387 */ /* 0x0003e80000100800 */
[----:B------:R-:W-:Y:S04]  /*1db70*/  STL [R1+0x940], R8 ;  /* 0x0009400801007387 */ /* 0x000fe80000100800 */
[----:B------:R2:W-:Y:S04]  /*1db80*/  LDGSTS.E [R3+0x61900], desc[UR16][R6.64], P0 ;  /* 0x6190000006037fae */ /* 0x0005e80008121850 */
[----:B------:R4:W-:Y:S04]  /*1db90*/  STL [R1+0x93c], R9 ;  /* 0x00093c0901007387 */ /* 0x0009e80000100800 */
[----:B-1----:R-:W3:Y:S01]  /*1dba0*/  LDL.LU R15, [R1+0x8a4] ;  /* 0x0008a400010f7983 */ /* 0x002ee20000300800 */
[----:B--2---:R-:W-:-:S03]  /*1dbb0*/  MOV R7, R9 ;  /* 0x0000000900077202 */ /* 0x004fc60000000f00 */
[----:B----4-:R-:W2:Y:S01]  /*1dbc0*/  LDL.LU R9, [R1+0x8a8] ;  /* 0x0008a80001097983 */ /* 0x010ea20000300800 */
[----:B------:R-:W-:-:S03]  /*1dbd0*/  IMAD.MOV.U32 R6, RZ, RZ, R8 ;  /* 0x000000ffff067224 */ /* 0x000fc600078e0008 */
[----:B------:R-:W4:Y:S04]  /*1dbe0*/  LDL.LU R13, [R1+0x8c4] ;  /* 0x0008c400010d7983 */ /* 0x000f280000300800 */
[----:B------:R-:W4:Y:S04]  /*1dbf0*/  LDL.LU R8, [R1+0x8c8] ;  /* 0x0008c80001087983 */ /* 0x000f280000300800 */
[----:B------:R1:W-:Y:S02]  /*1dc00*/  LDGSTS.E [R3+0x61d00], desc[UR16][R6.64], P0 ;  /* 0x61d0000006037fae */ /* 0x0003e40008121850 */
[----:B-1----:R-:W-:-:S02]  /*1dc10*/  LOP3.LUT R3, R14, 0x40, RZ, 0x3c, !PT ;  /* 0x000000400e037812 */ /* 0x002fc400078e3cff */
[----:B------:R-:W-:-:S03]  /*1dc20*/  IADD3 R17, P1, R17, R5, RZ ;  /* 0x0000000511117210 */ /* 0x000fc60007f3e0ff */
[----:B------:R-:W-:Y:S02]  /*1dc30*/  VIADD R3, R3, UR4 ;  /* 0x0000000403037c36 */ /* 0x000fe40008000000 */
[----:B------:R-:W-:Y:S01]  /*1dc40*/  IMAD.MOV.U32 R6, RZ, RZ, R17 ;  /* 0x000000ffff067224 */ /* 0x000fe200078e0011 */
[----:B---3--:R-:W-:Y:S01]  /*1dc50*/  IADD3 R12, P2, R12, R5, RZ ;  /* 0x000000050c0c7210 */ /* 0x008fe20007f5e0ff */
[----:B------:R-:W-:-:S04]  /*1dc60*/  IMAD.X R247, R247, 0x1, R4, P1 ;  /* 0x00000001f7f77824 */ /* 0x000fc800008e0604 */
[----:B------:R-:W-:Y:S01]  /*1dc70*/  IMAD.MOV.U32 R7, RZ, RZ, R247 ;  /* 0x000000ffff077224 */ /* 0x000fe200078e00f7 */
[----:B------:R-:W-:Y:S01]  /*1dc80*/  IADD3.X R16, R16, R4, RZ, P2, !PT ;  /* 0x0000000410107210 */ /* 0x000fe200017fe4ff */
[----:B------:R-:W-:Y:S04]  /*1dc90*/  STL [R1+0x868], R17 ;  /* 0x0008681101007387 */ /* 0x000fe80000100800 */
[----:B------:R1:W-:Y:S04]  /*1dca0*/  LDGSTS.E [R3+0x60200], desc[UR16][R6.64], P0 ;  /* 0x6020000006037fae */ /* 0x0003e80008121850 */
[----:B------:R3:W-:Y:S04]  /*1dcb0*/  STL [R1+0x888], R12 ;  /* 0x0008880c01007387 */ /* 0x0007e80000100800 */
[----:B------:R3:W-:Y:S01]  /*1dcc0*/  STL [R1+0x864], R247 ;  /* 0x000864f701007387 */ /* 0x0007e20000100800 */
[----:B-1----:R-:W-:Y:S01]  /*1dcd0*/  MOV R6, R12 ;  /* 0x0000000c00067202 */ /* 0x002fe20000000f00 */
[----:B------:R-:W-:-:S02]  /*1dce0*/  IMAD.MOV.U32 R7, RZ, RZ, R16 ;  /* 0x000000ffff077224 */ /* 0x000fc400078e0010 */
[----:B------:R1:W-:Y:S04]  /*1dcf0*/  STL [R1+0x884], R16 ;  /* 0x0008841001007387 */ /* 0x0003e80000100800 */
[----:B------:R1:W-:Y:S04]  /*1dd00*/  LDGSTS.E [R3+0x60600], desc[UR16][R6.64], P0 ;  /* 0x6060000006037fae */ /* 0x0003e80008121850 */
[----:B---3--:R-:W3:Y:S04]  /*1dd10*/  LDL.LU R12, [R1+0x8e8] ;  /* 0x0008e800010c7983 */ /* 0x008ee80000300800 */
[----:B------:R-:W3:Y:S04]  /*1dd20*/  LDL.LU R247, [R1+0x904] ;  /* 0x0009040001f77983 */ /* 0x000ee80000300800 */
[----:B------:R-:W3:Y:S01]  /*1dd30*/  LDL.LU R17, [R1+0x908] ;  /* 0x0009080001117983 */ /* 0x000ee20000300800 */
[----:B--2---:R-:W-:-:S05]  /*1dd40*/  IADD3 R9, P1, R9, R5, RZ ;  /* 0x0000000509097210 */ /* 0x004fca0007f3e0ff */
[----:B------:R-:W-:Y:S01]  /*1dd50*/  IMAD.X R15, R15, 0x1, R4, P1 ;  /* 0x000000010f0f7824 */ /* 0x000fe200008e0604 */
[----:B----4-:R-:W-:Y:S01]  /*1dd60*/  IADD3 R8, P2, R8, R5, RZ ;  /* 0x0000000508087210 */ /* 0x010fe20007f5e0ff */
[----:B-1----:R-:W-:Y:S02]  /*1dd70*/  IMAD.MOV.U32 R6, RZ, RZ, R9 ;  /* 0x000000ffff067224 */ /* 0x002fe400078e0009 */
[----:B------:R-:W-:Y:S01]  /*1dd80*/  IMAD.MOV.U32 R7, RZ, RZ, R15 ;  /* 0x000000ffff077224 */ /* 0x000fe200078e000f */
[----:B------:R-:W-:Y:S01]  /*1dd90*/  IADD3.X R13, R13, R4, RZ, P2, !PT ;  /* 0x000000040d0d7210 */ /* 0x000fe200017fe4ff */
[----:B------:R1:W-:Y:S04]  /*1dda0*/  STL [R1+0x8a8], R9 ;  /* 0x0008a80901007387 */ /* 0x0003e80000100800 */
[----:B------:R2:W-:Y:S04]  /*1ddb0*/  STL [R1+0x8a4], R15 ;  /* 0x0008a40f01007387 */ /* 0x0005e80000100800 */
[----:B------:R-:W-:Y:S04]  /*1ddc0*/  STL [R1+0x8c8], R8 ;  /* 0x0008c80801007387 */ /* 0x000fe80000100800 */
[----:B------:R4:W-:Y:S04]  /*1ddd0*/  LDGSTS.E [R3+0x60a00], desc[UR16][R6.64], P0 ;  /* 0x60a0000006037fae */ /* 0x0009e80008121850 */
[----:B------:R-:W3:Y:S04]  /*1dde0*/  LDL.LU R16, [R1+0x928] ;  /* 0x0009280001107983 */ /* 0x000ee80000300800 */
[----:B------:R2:W-:Y:S01]  /*1ddf0*/  STL [R1+0x8c4], R13 ;  /* 0x0008c40d01007387 */ /* 0x0005e20000100800 */
[----:B----4-:R-:W-:Y:S01]  /*1de00*/  MOV R6, R8 ;  /* 0x0000000800067202 */ /* 0x010fe20000000f00 */
[----:B------:R-:W-:-:S02]  /*1de10*/  IMAD.MOV.U32 R7, RZ, RZ, R13 ;  /* 0x000000ffff077224 */ /* 0x000fc400078e000d */
[----:B-1----:R-:W4:Y:S04]  /*1de20*/  LDL.LU R9, [R1+0x948] ;  /* 0x0009480001097983 */ /* 0x002f280000300800 */
[----:B--2---:R-:W2:Y:S04]  /*1de30*/  LDL.LU R15, [R1+0x944] ;  /* 0x00094400010f7983 */ /* 0x004ea80000300800 */
[----:B------:R-:W2:Y:S04]  /*1de40*/  LDL.LU R13, [R1+0x870] ;  /* 0x00087000010d7983 */ /* 0x000ea80000300800 */
[----:B------:R-:W2:Y:S04]  /*1de50*/  LDL.LU R8, [R1+0x890] ;  /* 0x0008900001087983 */ /* 0x000ea80000300800 */
[----:B------:R1:W-:Y:S04]  /*1de60*/  LDGSTS.E [R3+0x60e00], desc[UR16][R6.64], P0 ;  /* 0x60e0000006037fae */ /* 0x0003e80008121850 */
[----:B------:R-:W4:Y:S01]  /*1de70*/  LDL.LU R7, [R1+0x8e4] ;  /* 0x0008e40001077983 */ /* 0x000f220000300800 */
[----:B---3--:R-:W-:-:S05]  /*1de80*/  IADD3 R12, P1, R12, R5, RZ ;  /* 0x000000050c0c7210 */ /* 0x008fca0007f3e0ff */
[----:B-1----:R-:W-:Y:S01]  /*1de90*/  IMAD.MOV.U32 R6, RZ, RZ, R12 ;  /* 0x000000ffff067224 */ /* 0x002fe200078e000c */
[----:B------:R-:W-:Y:S01]  /*1dea0*/  IADD3 R17, P2, R17, R5, RZ ;  /* 0x0000000511117210 */ /* 0x000fe20007f5e0ff */
[----:B------:R1:W-:Y:S03]  /*1deb0*/  STL [R1+0x8e8], R12 ;  /* 0x0008e80c01007387 */ /* 0x0003e60000100800 */
[----:B------:R-:W-:Y:S01]  /*1dec0*/  IADD3.X R247, R247, R4, RZ, P2, !PT ;  /* 0x00000004f7f77210 */ /* 0x000fe200017fe4ff */
[----:B----4-:R-:W-:-:S05]  /*1ded0*/  IMAD.X R7, R7, 0x1, R4, P1 ;  /* 0x0000000107077824 */ /* 0x010fca00008e0604 */
[----:B------:R3:W-:Y:S04]  /*1dee0*/  STL [R1+0x8e4], R7 ;  /* 0x0008e40701007387 */ /* 0x0007e80000100800 */
[----:B------:R4:W-:Y:S04]  /*1def0*/  LDGSTS.E [R3+0x61200], desc[UR16][R6.64], P0 ;  /* 0x6120000006037fae */ /* 0x0009e80008121850 */
[----:B------:R-:W-:Y:S04]  /*1df00*/  STL [R1+0x908], R17 ;  /* 0x0009081101007387 */ /* 0x000fe80000100800 */
[----:B-1----:R-:W2:Y:S01]  /*1df10*/  LDL.LU R12, [R1+0x88c] ;  /* 0x00088c00010c7983 */ /* 0x002ea20000300800 */
[----:B----4-:R-:W-:Y:S01]  /*1df20*/  IMAD.MOV.U32 R6, RZ, RZ, R17 ;  /* 0x000000ffff067224 */ /* 0x010fe200078e0011 */
[----:B---3--:R-:W-:-:S02]  /*1df30*/  MOV R7, R247 ;  /* 0x000000f700077202 */ /* 0x008fc40000000f00 */
[----:B------:R1:W-:Y:S04]  /*1df40*/  STL [R1+0x904], R247 ;  /* 0x000904f701007387 */ /* 0x0003e80000100800 */
[----:B------:R3:W-:Y:S04]  /*1df50*/  LDGSTS.E [R3+0x61600], desc[UR16][R6.64], P0 ;  /* 0x6160000006037fae */ /* 0x0007e80008121850 */
[----:B-1----:R-:W5:Y:S04]  /*1df60*/  LDL.LU R247, [R1+0xc10] ;  /* 0x000c100001f77983 */ /* 0x002f680000300800 */
[----:B------:R-:W5:Y:S04]  /*1df70*/  LDL.LU R17, [R1+0xc0c] ;  /* 0x000c0c0001117983 */ /* 0x000f680000300800 */
[----:B------:R-:W4:Y:S01]  /*1df80*/  LDL.LU R7, [R1+0x924] ;  /* 0x0009240001077983 */ /* 0x000f220000300800 */
[----:B------:R-:W-:-:S02]  /*1df90*/  IADD3 R16, P1, R16, R5, RZ ;  /* 0x0000000510107210 */ /* 0x000fc40007f3e0ff */
[----:B------:R-:W-:Y:S02]  /*1dfa0*/  IADD3 R9, P2, R9, R5, RZ ;  /* 0x0000000509097210 */ /* 0x000fe40007f5e0ff */
[----:B---3--:R-:W-:Y:S01]  /*1dfb0*/  MOV R6, R16 ;  /* 0x0000001000067202 */ /* 0x008fe20000000f00 */
[----:B------:R1:W-:Y:S02]  /*1dfc0*/  STL [R1+0x928], R16 ;  /* 0x0009281001007387 */ /* 0x0003e40000100800 */
[--C-:B--2---:R-:W-:Y:S02]  /*1dfd0*/  IMAD.X R15, R15, 0x1, R4.reuse, P2 ;  /* 0x000000010f0f7824 */ /* 0x104fe400010e0604 */
[----:B----4-:R-:W-:-:S05]  /*1dfe0*/  IMAD.X R7, R7, 0x1, R4, P1 ;  /* 0x0000000107077824 */ /* 0x010fca00008e0604 */
[----:B------:R2:W-:Y:S04]  /*1dff0*/  STL [R1+0x924], R7 ;  /* 0x0009240701007387 */ /* 0x0005e80000100800 */
[----:B------:R3:W-:Y:S04]  /*1e000*/  LDGSTS.E [R3+0x61a00], desc[UR16][R6.64], P0 ;  /* 0x61a0000006037fae */ /* 0x0007e80008121850 */
[----:B------:R-:W-:Y:S04]  /*1e010*/  STL [R1+0x948], R9 ;  /* 0x0009480901007387 */ /* 0x000fe80000100800 */
[----:B------:R4:W-:Y:S01]  /*1e020*/  STL [R1+0x944], R15 ;  /* 0x0009440f01007387 */ /* 0x0009e20000100800 */
[----:B---3--:R-:W-:-:S03]  /*1e030*/  IMAD.MOV.U32 R6, RZ, RZ, R9 ;  /* 0x000000ffff067224 */ /* 0x008fc600078e0009 */
[----:B-1----:R-:W3:Y:S01]  /*1e040*/  LDL.LU R16, [R1+0x8cc] ;  /* 0x0008cc0001107983 */ /* 0x002ee20000300800 */
[----:B--2---:R-:W-:-:S03]  /*1e050*/  IMAD.MOV.U32 R7, RZ, RZ, R15 ;  /* 0x000000ffff077224 */ /* 0x004fc600078e000f */
[----:B----4-:R-:W2:Y:S04]  /*1e060*/  LDL.LU R15, [R1+0x8d0] ;  /* 0x0008d000010f7983 */ /* 0x010ea80000300800 */
[----:B------:R1:W-:Y:S04]  /*1e070*/  LDGSTS.E [R3+0x61e00], desc[UR16][R6.64], P0 ;  /* 0x61e0000006037fae */ /* 0x0003e80008121850 */
[----:B------:R-:W4:Y:S01]  /*1e080*/  LDL.LU R7, [R1+0x86c] ;  /* 0x00086c0001077983 */ /* 0x000f220000300800 */
[----:B------:R-:W-:Y:S02]  /*1e090*/  LOP3.LUT R9, R14, 0x60, RZ, 0x3c, !PT ;  /* 0x000000600e097812 */ /* 0x000fe400078e3cff */
[----:B------:R-:W-:-:S02]  /*1e0a0*/  IADD3 R13, P1, R13, R5, RZ ;  /* 0x000000050d0d7210 */ /* 0x000fc40007f3e0ff */
[----:B------:R-:W-:Y:S01]  /*1e0b0*/  IADD3 R8, P2, R8, R5, RZ ;  /* 0x0000000508087210 */ /* 0x000fe20007f5e0ff */
[----:B-1----:R-:W-:Y:S01]  /*1e0c0*/  VIADD R3, R9, UR4 ;  /* 0x0000000409037c36 */ /* 0x002fe20008000000 */
[----:B------:R-:W-:Y:S01]  /*1e0d0*/  MOV R6, R13 ;  /* 0x0000000d00067202 */ /* 0x000fe20000000f00 */
[----:B------:R-:W-:Y:S02]  /*1e0e0*/  STL [R1+0x870], R13 ;  /* 0x0008700d01007387 */ /* 0x000fe40000100800 */
[----:B------:R-:W-:Y:S01]  /*1e0f0*/  IMAD.X R12, R12, 0x1, R4, P2 ;  /* 0x000000010c0c7824 */ /* 0x000fe200010e0604 */
[----:B----4-:R-:W-:-:S05]  /*1e100*/  IADD3.X R7, R7, R4, RZ, P1, !PT ;  /* 0x0000000407077210 */ /* 0x010fca0000ffe4ff */
[----:B------:R1:W-:Y:S04]  /*1e110*/  STL [R1+0x86c], R7 ;  /* 0x00086c0701007387 */ /* 0x0003e80000100800 */
[----:B------:R4:W-:Y:S04]  /*1e120*/  LDGSTS.E [R3+0x60300], desc[UR16][R6.64], P0 ;  /* 0x6030000006037fae */ /* 0x0009e80008121850 */
[----:B------:R-:W-:Y:S04]  /*1e130*/  STL [R1+0x890], R8 ;  /* 0x0008900801007387 */ /* 0x000fe80000100800 */
[----:B------:R-:W3:Y:S01]  /*1e140*/  LDL.LU R9, [R1+0x910] ;  /* 0x0009100001097983 */ /* 0x000ee20000300800 */
[----:B----4-:R-:W-:-:S02]  /*1e150*/  IMAD.MOV.U32 R6, RZ, RZ, R8 ;  /* 0x000000ffff067224 */ /* 0x010fc400078e0008 */
[----:B-1----:R-:W-:Y:S01]  /*1e160*/  IMAD.MOV.U32 R7, RZ, RZ, R12 ;  /* 0x000000ffff077224 */ /* 0x002fe200078e000c */
[----:B------:R1:W-:Y:S04]  /*1e170*/  STL [R1+0x88c], R12 ;  /* 0x00088c0c01007387 */ /* 0x0003e80000100800 */
[----:B------:R-:W4:Y:S04]  /*1e180*/  LDL.LU R13, [R1+0x90c] ;  /* 0x00090c00010d7983 */ /* 0x000f280000300800 */
[----:B------:R4:W-:Y:S04]  /*1e190*/  LDGSTS.E [R3+0x60700], desc[UR16][R6.64], P0 ;  /* 0x6070000006037fae */ /* 0x0009e80008121850 */
[----:B-1----:R-:W4:Y:S04]  /*1e1a0*/  LDL.LU R12, [R1+0x94c] ;  /* 0x00094c00010c7983 */ /* 0x002f280000300800 */
[----:B------:R-:W4:Y:S04]  /*1e1b0*/  LDL.LU R8, [R1+0x950] ;  /* 0x0009500001087983 */ /* 0x000f280000300800 */
[----:B------:R-:W4:Y:S04]  /*1e1c0*/  LDL.LU R6, [R1+0x8ac] ;  /* 0x0008ac0001067983 */ /* 0x000f280000300800 */
[----:B------:R-:W4:Y:S01]  /*1e1d0*/  LDL.LU R7, [R1+0x8b0] ;  /* 0x0008b00001077983 */ /* 0x000f220000300800 */
[----:B--2---:R-:W-:-:S05]  /*1e1e0*/  IADD3 R15, P2, R15, R5, RZ ;  /* 0x000000050f0f7210 */ /* 0x004fca0007f5e0ff */
[----:B---3--:R-:W-:Y:S01]  /*1e1f0*/  IMAD.X R16, R16, 0x1, R4, P2 ;  /* 0x0000000110107824 */ /* 0x008fe200010e0604 */
[----:B----4-:R-:W-:-:S04]  /*1e200*/  IADD3 R7, P1, R7, R5, RZ ;  /* 0x0000000507077210 */ /* 0x010fc80007f3e0ff */
[----:B------:R-:W-:Y:S01]  /*1e210*/  IADD3.X R6, R6, R4, RZ, P1, !PT ;  /* 0x0000000406067210 */ /* 0x000fe20000ffe4ff */
[----:B------:R1:W-:Y:S04]  /*1e220*/  STL [R1+0x8b0], R7 ;  /* 0x0008b00701007387 */ /* 0x0003e80000100800 */
[----:B------:R2:W-:Y:S01]  /*1e230*/  STL [R1+0x8ac], R6 ;  /* 0x0008ac0601007387 */ /* 0x0005e20000100800 */
[----:B-1----:R-:W-:-:S04]  /*1e240*/  LOP3.LUT R7, R7, R6, RZ, 0x3c, !PT ;  /* 0x0000000607077212 */ /* 0x002fc800078e3cff */
[----:B--2---:R-:W-:-:S04]  /*1e250*/  LOP3.LUT R6, R7, R6, RZ, 0x3c, !PT ;  /* 0x0000000607067212 */ /* 0x004fc800078e3cff */
[----:B------:R-:W-:Y:S01]  /*1e260*/  LOP3.LUT R7, R7, R6, RZ, 0x3c, !PT ;  /* 0x0000000607077212 */ /* 0x000fe200078e3cff */
[----:B------:R-:W-:Y:S04]  /*1e270*/  STL [R1+0x8d0], R15 ;  /* 0x0008d00f01007387 */ /* 0x000fe80000100800 */
[----:B------:R1:W-:Y:S04]  /*1e280*/  LDGSTS.E [R3+0x60b00], desc[UR16][R6.64], P0 ;  /* 0x60b0000006037fae */ /* 0x0003e80008121850 */
[----:B------:R2:W-:Y:S01]  /*1e290*/  STL [R1+0x8cc], R16 ;  /* 0x0008cc1001007387 */ /* 0x0005e20000100800 */
[----:B-1----:R-:W-:Y:S01]  /*1e2a0*/  IMAD.MOV.U32 R6, RZ, RZ, R15 ;  /* 0x000000ffff067224 */ /* 0x002fe200078e000f */
[----:B------:R-:W-:-:S02]  /*1e2b0*/  MOV R7, R16 ;  /* 0x0000001000077202 */ /* 0x000fc40000000f00 */
[----:B--2---:R-:W5:Y:S04]  /*1e2c0*/  LDL.LU R16, [R1+0xc08] ;  /* 0x000c080001107983 */ /* 0x004f680000300800 */
[----:B------:R-:W5:Y:S04]  /*1e2d0*/  LDL.LU R15, [R1+0xc04] ;  /* 0x000c0400010f7983 */ /* 0x000f680000300800 */
[----:B------:R1:W-:Y:S04]  /*1e2e0*/  LDGSTS.E [R3+0x60f00], desc[UR16][R6.64], P0 ;  /* 0x60f0000006037fae */ /* 0x0003e80008121850 */
[----:B------:R-:W2:Y:S04]  /*1e2f0*/  LDL.LU R6, [R1+0x8ec] ;  /* 0x0008ec0001067983 */ /* 0x000ea80000300800 */
[----:B------:R-:W1:Y:S01]  /*1e300*/  LDL.LU R7, [R1+0x8f0] ;  /* 0x0008f00001077983 */ /* 0x000e620000300800 */
[----:B------:R-:W-:-:S05]  /*1e310*/  IADD3 R9, P2, R9, R5, RZ ;  /* 0x0000000509097210 */ /* 0x000fca0007f5e0ff */
[----:B------:R-:W-:Y:S01]  /*1e320*/  IMAD.X R13, R13, 0x1, R4, P2 ;  /* 0x000000010d0d7824 */ /* 0x000fe200010e0604 */
[----:B-1----:R-:W-:-:S05]  /*1e330*/  IADD3 R7, P1, R7, R5, RZ ;  /* 0x0000000507077210 */ /* 0x002fca0007f3e0ff */
[----:B--2---:R-:W-:Y:S01]  /*1e340*/  IMAD.X R6, R6, 0x1, R4, P1 ;  /* 0x0000000106067824 */ /* 0x004fe200008e0604 */
        /* <DEDUP_REMOVED lines=8> */
[----:B-1----:R-:W-:Y:S01]  /*1e3d0*/  MOV R6, R9 ;  /* 0x0000000900067202 */ /* 0x002fe20000000f00 */
[----:B------:R-:W-:Y:S01]  /*1e3e0*/  IMAD.MOV.U32 R7, RZ, RZ, R13 ;  /* 0x000000ffff077224 */ /* 0x000fe200078e000d */
[-C--:B------:R-:W-:Y:S01]  /*1e3f0*/  IADD3 R8, P2, R8, R5.reuse, RZ ;  /* 0x0000000508087210 */ /* 0x080fe20007f5e0ff */
[----:B--2---:R-:W5:Y:S01]  /*1e400*/  LDL.LU R13, [R1+0xc00] ;  /* 0x000c0000010d7983 */ /* 0x004f620000300800 */
[----:B------:R-:W1:Y:S03]  /*1e410*/  LDC R9, c[0x0][0x230] ;  /* 0x00008c00ff097b82 */ /* 0x000e660000000800 */
[----:B------:R2:W-:Y:S04]  /*1e420*/  LDGSTS.E [R3+0x61700], desc[UR16][R6.64], P0 ;  /* 0x6170000006037fae */ /* 0x0005e80008121850 */
[----:B------:R-:W3:Y:S04]  /*1e430*/  LDL.LU R6, [R1+0x92c] ;  /* 0x00092c0001067983 */ /* 0x000ee80000300800 */
[----:B------:R-:W2:Y:S01]  /*1e440*/  LDL.LU R7, [R1+0x930] ;  /* 0x0009300001077983 */ /* 0x000ea20000300800 */
[----:B------:R-:W-:Y:S01]  /*1e450*/  IADD3.X R12, R12, R4, RZ, P2, !PT ;  /* 0x000000040c0c7210 */ /* 0x000fe200017fe4ff */
[----:B-1----:R-:W-:Y:S01]  /*1e460*/  VIADD R9, R9, 0x3f ;  /* 0x0000003f09097836 */ /* 0x002fe20000000000 */
[----:B--2---:R-:W-:-:S05]  /*1e470*/  IADD3 R7, P1, R7, R5, RZ ;  /* 0x0000000507077210 */ /* 0x004fca0007f3e0ff */
[----:B---3--:R-:W-:Y:S01]  /*1e480*/  IMAD.X R6, R6, 0x1, R4, P1 ;  /* 0x0000000106067824 */ /* 0x008fe200008e0604 */
        /* <DEDUP_REMOVED lines=8> */
[----:B-1----:R-:W-:-:S03]  /*1e510*/  MOV R7, R12 ;  /* 0x0000000c00077202 */ /* 0x002fc60000000f00 */
[----:B--2---:R1:W5:Y:S01]  /*1e520*/  LDL.LU R12, [R1+0xbfc] ;  /* 0x000bfc00010c7983 */ /* 0x0043620000300800 */
[----:B------:R-:W-:Y:S01]  /*1e530*/  IMAD.MOV.U32 R6, RZ, RZ, R8 ;  /* 0x000000ffff067224 */ /* 0x000fe200078e0008 */
[----:B------:R-:W-:Y:S01]  /*1e540*/  SHF.R.S32.HI R8, RZ, 0x1f, R9 ;  /* 0x0000001fff087819 */ /* 0x000fe20000011409 */
[----:B------:R-:W-:-:S03]  /*1e550*/  VIADD R11, R11, 0x1 ;  /* 0x000000010b0b7836 */ /* 0x000fc60000000000 */
[----:B------:R-:W-:Y:S01]  /*1e560*/  LEA.HI R8, R8, R9, RZ, 0x6 ;  /* 0x0000000908087211 */ /* 0x000fe200078f30ff */
[----:B------:R1:W-:Y:S03]  /*1e570*/  LDGSTS.E [R3+0x61f00], desc[UR16][R6.64], P0 ;  /* 0x61f0000006037fae */ /* 0x0003e60008121850 */
[----:B------:R-:W-:Y:S01]  /*1e580*/  SHF.R.S32.HI R8, RZ, 0x6, R8 ;  /* 0x00000006ff087819 */ /* 0x000fe20000011408 */
[----:B------:R-:W0:Y:S03]  /*1e590*/  LDGDEPBAR ;  /* 0x00000000000079af */ /* 0x000e260000000000 */
[----:B------:R-:W-:-:S13]  /*1e5a0*/  ISETP.NE.U32.AND P0, PT, R11, R8, PT ;  /* 0x000000080b00720c */ /* 0x000fda0003f05070 */
[----:B-1----:R-:W-:Y:S05]  /*1e5b0*/  @P0 BRA `(.L_x_1) ;  /* 0xffffff3000680947 */ /* 0x002fea000383ffff */
.L_x_0:
[----:B------:R-:W2:Y:S01]  /*1e5c0*/  LDL.LU R7, [R1+0x95c] ;  /* 0x00095c0001077983 */ /* 0x000ea20000300800 */
[----:B------:R-:W-:-:S04]  /*1e5d0*/  DEPBAR.LE SB0, 0x0 ;  /* 0x000080000000791a */ /* 0x000fc80000000000 */
[----:B------:R-:W3:Y:S01]  /*1e5e0*/  LDL.LU R6, [R1+0x958] ;  /* 0x0009580001067983 */ /* 0x000ee20000300800 */
[----:B------:R-:W1:Y:S01]  /*1e5f0*/  S2R R3, SR_TID.X ;  /* 0x0000000000037919 */ /* 0x000e620000002100 */
[----:B------:R-:W4:Y:S01]  /*1e600*/  S2R R252, SR_TID.X ;  /* 0x0000000000fc7919 */ /* 0x000f220000002100 */
[----:B------:R-:W-:Y:S01]  /*1e610*/  IMAD.MOV.U32 R8, RZ, RZ, R184 ;  /* 0x000000ffff087224 */ /* 0x000fe200078e00b8 */
[----:B------:R-:W-:Y:S01]  /*1e620*/  MOV R10, R152 ;  /* 0x00000098000a7202 */ /* 0x000fe20000000f00 */
[----:B------:R-:W-:Y:S01]  /*1e630*/  IMAD.MOV.U32 R9, RZ, RZ, R186 ;  /* 0x000000ffff097224 */ /* 0x000fe200078e00ba */
[----:B------:R-:W3:Y:S01]  /*1e640*/  LDL.LU R4, [R1] ;  /* 0x0000000001047983 */ /* 0x000ee20000300800 */
[----:B------:R-:W-:Y:S01]  /*1e650*/  IMAD.MOV.U32 R11, RZ, RZ, R154 ;  /* 0x000000ffff0b7224 */ /* 0x000fe200078e009a */
[----:B------:R-:W-:Y:S01]  /*1e660*/  ULDC UR4, c[0x0][0x22c] ;  /* 0x00008b0000047ab9 */ /* 0x000fe20000000800 */
[----:B------:R-:W-:Y:S01]  /*1e670*/  ULDC UR5, c[0x0][0x22c] ;  /* 0x00008b0000057ab9 */ /* 0x000fe20000000800 */
[----:B------:R-:W3:Y:S01]  /*1e680*/  LDL.LU R5, [R1+0x8] ;  /* 0x0000080001057983 */ /* 0x000ee20000300800 */
[----:B------:R-:W-:Y:S01]  /*1e690*/  ULDC.64 UR8, c[0x0][0x220] ;  /* 0x0000880000087ab9 */ /* 0x000fe20000000a00 */
[----:B------:R-:W-:Y:S01]  /*1e6a0*/  ULDC.64 UR30, c[0x0][0x228] ;  /* 0x00008a00001e7ab9 */ /* 0x000fe20000000a00 */
[----:B------:R-:W-:Y:S01]  /*1e6b0*/  ULDC.64 UR6, c[0x0][0x228] ;  /* 0x00008a0000067ab9 */ /* 0x000fe20000000a00 */
[----:B------:R-:W-:Y:S01]  /*1e6c0*/  ULDC UR28, c[0x0][0x248] ;  /* 0x00009200001c7ab9 */ /* 0x000fe20000000800 */
[----:B------:R-:W-:Y:S01]  /*1e6d0*/  ULDC.64 UR14, c[0x0][0x228] ;  /* 0x00008a00000e7ab9 */ /* 0x000fe20000000a00 */
[----:B------:R-:W-:Y:S01]  /*1e6e0*/  ULDC.64 UR10, c[0x0][0x228] ;  /* 0x00008a00000a7ab9 */ /* 0x000fe20000000a00 */
[----:B------:R-:W-:Y:S01]  /*1e6f0*/  ULDC.64 UR26, c[0x0][0x228] ;  /* 0x00008a00001a7ab9 */ /* 0x000fe20000000a00 */
[----:B------:R-:W-:Y:S01]  /*1e700*/  ULDC.64 UR22, c[0x0][0x228] ;  /* 0x00008a0000167ab9 */ /* 0x000fe20000000a00 */
[----:B------:R-:W-:Y:S01]  /*1e710*/  ULDC.64 UR20, c[0x0][0x228] ;  /* 0x00008a0000147ab9 */ /* 0x000fe20000000a00 */
[----:B------:R-:W-:Y:S01]  /*1e720*/  ULDC.64 UR18, c[0x0][0x228] ;  /* 0x00008a0000127ab9 */ /* 0x000fe20000000a00 */
[----:B------:R-:W-:Y:S01]  /*1e730*/  ULDC.64 UR24, c[0x0][0x228] ;  /* 0x00008a0000187ab9 */ /* 0x000fe20000000a00 */
[C---:B-1----:R-:W-:Y:S01]  /*1e740*/  IMAD.SHL.U32 R2, R3.reuse, 0x10, RZ ;  /* 0x0000001003027824 */ /* 0x042fe200078e00ff */
[C---:B------:R-:W-:Y:S01]  /*1e750*/  SHF.L.U32 R0, R3.reuse, 0x6, RZ ;  /* 0x0000000603007819 */ /* 0x040fe200000006ff */
[----:B------:R-:W-:-:S03]  /*1e760*/  IMAD.SHL.U32 R3, R3, 0x8, RZ ;  /* 0x0000000803037824 */ /* 0x000fc600078e00ff */
[----:B------:R-:W-:Y:S02]  /*1e770*/  LOP3.LUT R2, R2, 0xf0, RZ, 0xc0, !PT ;  /* 0x000000f002027812 */ /* 0x000fe400078ec0ff */
[----:B------:R-:W-:Y:S02]  /*1e780*/  LOP3.LUT R0, R0, 0x400, RZ, 0xc0, !PT ;  /* 0x0000040000007812 */ /* 0x000fe400078ec0ff */
[----:B------:R-:W-:Y:S02]  /*1e790*/  LOP3.LUT R3, R3, 0x300, RZ, 0xc0, !PT ;  /* 0x0000030003037812 */ /* 0x000fe400078ec0ff */
[----:B------:R-:W-:-:S05]  /*1e7a0*/  IADD3 R0, R0, UR12, R2 ;  /* 0x0000000c00007c10 */ /* 0x000fca000fffe002 */
[----:B------:R-:W-:Y:S01]  /*1e7b0*/  IMAD.IADD R0, R3, 0x1, R0 ;  /* 0x0000000103007824 */ /* 0x000fe200078e0200 */
[----:B------:R-:W-:Y:S01]  /*1e7c0*/  BAR.SYNC.DEFER_BLOCKING 0x0 ;  /* 0x0000000000007b1d */ /* 0x000fe20000010000 */
[----:B----4-:R-:W-:-:S04]  /*1e7d0*/  LOP3.LUT R252, R252, 0x7f, RZ, 0xc0, !PT ;  /* 0x0000007ffcfc7812 */ /* 0x010fc800078ec0ff */
[----:B------:R-:W-:Y:S02]  /*1e7e0*/  LEA R252, R252, UR12, 0x4 ;  /* 0x0000000cfcfc7c11 */ /* 0x000fe4000f8e20ff */
[C---:B--2--5:R-:W-:Y:S02]  /*1e7f0*/  ISETP.GE.AND P0, PT, R12.reuse, R7, PT ;  /* 0x000000070c00720c */ /* 0x064fe40003f06270 */
[----:B---3--:R-:W-:Y:S01]  /*1e800*/  ISETP.GE.AND P1, PT, R13, R6, PT ;  /* 0x000000060d00720c */ /* 0x008fe20003f26270 */
[----:B------:R-:W-:Y:S01]  /*1e810*/  IMAD.MOV.U32 R6, RZ, RZ, R216 ;  /* 0x000000ffff067224 */ /* 0x000fe200078e00d8 */
[----:B------:R-:W-:Y:S02]  /*1e820*/  MOV R7, R218 ;  /* 0x000000da00077202 */ /* 0x000fe40000000f00 */
[C---:B------:R-:W-:Y:S01]  /*1e830*/  IADD3 R2, R12.reuse, 0x1, RZ ;  /* 0x000000010c027810 */ /* 0x040fe20007ffe0ff */
[----:B------:R-:W-:Y:S01]  /*1e840*/  VIADD R3, R12, 0x2 ;  /* 0x000000020c037836 */ /* 0x000fe20000000000 */
[----:B------:R-:W-:Y:S01]  /*1e850*/  ULDC.64 UR12, c[0x0][0x228] ;  /* 0x00008a00000c7ab9 */ /* 0x000fe20000000a00 */
[----:B------:R1:W-:Y:S01]  /*1e860*/  STSM.16.M88.4 [R0], R4 ;  /* 0x0000000400007844 */ /* 0x0003e20000000200 */
[----:B------:R-:W-:Y:S06]  /*1e870*/  BAR.SYNC.DEFER_BLOCKING 0x0 ;  /* 0x0000000000007b1d */ /* 0x000fec0000010000 */
[----:B------:R-:W2:Y:S02]  /*1e880*/  LDS.128 R20, [R252] ;  /* 0x00000000fc147984 */ /* 0x000ea40000000c00 */
[----:B------:R-:W-:Y:S06]  /*1e890*/  BAR.SYNC.DEFER_BLOCKING 0x0 ;  /* 0x0000000000007b1d */ /* 0x000fec0000010000 */
[----:B------:R-:W-:Y:S02]  /*1e8a0*/  STSM.16.M88.4 [R0], R8 ;  /* 0x0000000800007844 */ /* 0x000fe40000000200 */
[----:B------:R-:W-:Y:S06]  /*1e8b0*/  BAR.SYNC.DEFER_BLOCKING 0x0 ;  /* 0x0000000000007b1d */ /* 0x000fec0000010000 */
[----:B------:R-:W3:Y:S01]  /*1e8c0*/  LDS.128 R8, [R252] ;  /* 0x00000000fc087984 */ /* 0x000ee20000000c00 */
[----:B-1----:R-:W-:Y:S01]  /*1e8d0*/  IMAD.MOV.U32 R4, RZ, RZ, R120 ;  /* 0x000000ffff047224 */ /* 0x002fe200078e0078 */
[----:B------:R-:W-:Y:S01]  /*1e8e0*/  MOV R5, R122 ;  /* 0x0000007a00057202 */ /* 0x000fe20000000f00 */
[----:B------:R-:W-:-:S02]  /*1e8f0*/  IMAD.MOV.U32 R6, RZ, RZ, R88 ;  /* 0x000000ffff067224 */ /* 0x000fc400078e0058 */
[----:B------:R-:W-:Y:S01]  /*1e900*/  IMAD.MOV.U32 R7, RZ, RZ, R90 ;  /* 0x000000ffff077224 */ /* 0x000fe200078e005a */
[----:B------:R-:W-:Y:S06]  /*1e910*/  BAR.SYNC.DEFER_BLOCKING 0x0 ;  /* 0x0000000000007b1d */ /* 0x000fec0000010000 */
[----:B--2---:R-:W-:Y:S04]  /*1e920*/  STL.64 [R1+0x100], R20 ;  /* 0x0001001401007387 */ /* 0x004fe80000100a00 */
[----:B------:R-:W-:Y:S04]  /*1e930*/  STL.64 [R1+0x108], R22 ;  /* 0x0001081601007387 */ /* 0x000fe80000100a00 */
[----:B------:R1:W-:Y:S01]  /*1e940*/  STSM.16.M88.4 [R0], R4 ;  /* 0x0000000400007844 */ /* 0x0003e20000000200 */
[----:B------:R-:W-:Y:S06]  /*1e950*/  BAR.SYNC.DEFER_BLOCKING 0x0 ;  /* 0x0000000000007b1d */ /* 0x000fec0000010000 */
[----:B---3--:R2:W-:Y:S04]  /*1e960*/  STL.64 [R1+0xf0], R8 ;  /* 0x0000f00801007387 */ /* 0x0085e80000100a00 */
[----:B------:R3:W-:Y:S04]  /*1e970*/  STL.64 [R1+0xf8], R10 ;  /* 0x0000f80a01007387 */ /* 0x0007e80000100a00 */
[----:B-1----:R-:W4:Y:S04]  /*1e980*/  LDL.LU R4, [R1+0x4] ;  /* 0x0000040001047983 */ /* 0x002f280000300800 */
[----:B------:R-:W4:Y:S04]  /*1e990*/  LDL.LU R5, [R1+0xc] ;  /* 0x00000c0001057983 */ /* 0x000f280000300800 */
[----:B------:R-:W1:Y:S01]  /*1e9a0*/  LDS.128 R20, [R252] ;  /* 0x00000000fc147984 */ /* 0x000e620000000c00 */
[----:B--2---:R-:W-:Y:S01]  /*1e9b0*/  MOV R8, R56 ;  /* 0x0000003800087202 */ /* 0x004fe20000000f00 */
[----:B------:R-:W-:Y:S01]  /*1e9c0*/  IMAD.MOV.U32 R9, RZ, RZ, R58 ;  /* 0x000000ffff097224 */ /* 0x000fe200078e003a */
[----:B---3--:R-:W-:Y:S01]  /*1e9d0*/  MOV R11, R26 ;  /* 0x0000001a000b7202 */ /* 0x008fe20000000f00 */
[----:B------:R-:W-:Y:S01]  /*1e9e0*/  IMAD.MOV.U32 R10, RZ, RZ, R24 ;  /* 0x000000ffff0a7224 */ /* 0x000fe200078e0018 */
[----:B------:R-:W-:Y:S06]  /*1e9f0*/  BAR.SYNC.DEFER_BLOCKING 0x0 ;  /* 0x0000000000007b1d */ /* 0x000fec0000010000 */
[----:B------:R-:W-:Y:S02]  /*1ea00*/  STSM.16.M88.4 [R0], R8 ;  /* 0x0000000800007844 */ /* 0x000fe40000000200 */
[----:B------:R-:W-:Y:S01]  /*1ea10*/  BAR.SYNC.DEFER_BLOCKING 0x0 ;  /* 0x0000000000007b1d */ /* 0x000fe20000010000 */
[----:B------:R-:W-:-:S02]  /*1ea20*/  IMAD.MOV.U32 R6, RZ, RZ, R217 ;  /* 0x000000ffff067224 */ /* 0x000fc400078e00d9 */
[----:B------:R-:W-:-:S03]  /*1ea30*/  IMAD.MOV.U32 R7, RZ, RZ, R219 ;  /* 0x000000ffff077224 */ /* 0x000fc600078e00db */
[----:B------:R-:W2:Y:S02]  /*1ea40*/  LDS.128 R8, [R252] ;  /* 0x00000000fc087984 */ /* 0x000ea40000000c00 */
[----:B------:R-:W-:Y:S06]  /*1ea50*/  BAR.SYNC.DEFER_BLOCKING 0x0 ;  /* 0x0000000000007b1d */ /* 0x000fec0000010000 */
[----:B-1----:R-:W-:Y:S04]  /*1ea60*/  STL.64 [R1+0xe0], R20 ;  /* 0x0000e01401007387 */ /* 0x002fe80000100a00 */
[----:B------:R-:W-:Y:S04]  /*1ea70*/  STL.64 [R1+0xe8], R22 ;  /* 0x0000e81601007387 */ /* 0x000fe80000100a00 */
[----:B--2---:R1:W-:Y:S04]  /*1ea80*/  STL.64 [R1+0xd0], R8 ;  /* 0x0000d00801007387 */ /* 0x0043e80000100a00 */
[----:B------:R2:W-:Y:S01]  /*1ea90*/  STL.64 [R1+0xd8], R10 ;  /* 0x0000d80a01007387 */ /* 0x0005e20000100a00 */
[----:B-1----:R-:W-:Y:S01]  /*1eaa0*/  MOV R8, R185 ;  /* 0x000000b900087202 */ /* 0x002fe20000000f00 */
[----:B------:R-:W-:-:S02]  /*1eab0*/  IMAD.MOV.U32 R9, RZ, RZ, R187 ;  /* 0x000000ffff097224 */ /* 0x000fc400078e00bb */
[----:B--2---:R-:W-:Y:S01]  /*1eac0*/  IMAD.MOV.U32 R10, RZ, RZ, R153 ;  /* 0x000000ffff0a7224 */ /* 0x004fe200078e0099 */
[----:B------:R-:W-:Y:S01]  /*1ead0*/  MOV R11, R155 ;  /* 0x0000009b000b7202 */ /* 0x000fe20000000f00 */
[----:B----4-:R-:W-:Y:S01]  /*1eae0*/  STSM.16.M88.4 [R0], R4 ;  /* 0x0000000400007844 */ /* 0x010fe20000000200 */
[----:B------:R-:W-:Y:S06]  /*1eaf0*/  BAR.SYNC.DEFER_BLOCKING 0x0 ;  /* 0x0000000000007b1d */ /* 0x000fec0000010000 */
[----:B------:R-:W1:Y:S02]  /*1eb00*/  LDS.128 R20, [R252] ;  /* 0x00000000fc147984 */ /* 0x000e640000000c00 */
[----:B------:R-:W-:Y:S06]  /*1eb10*/  BAR.SYNC.DEFER_BLOCKING 0x0 ;  /* 0x0000000000007b1d */ /* 0x000fec0000010000 */
[----:B------:R-:W-:Y:S04]  /*1eb20*/  STSM.16.M88.4 [R0], R8 ;  /* 0x0000000800007844 */ /* 0x000fe80000000200 */
[----:B-1----:R-:W-:Y:S04]  /*1eb30*/  STL.64 [R1+0xc0], R20 ;  /* 0x0000c01401007387 */ /* 0x002fe80000100a00 */
[----:B------:R-:W-:Y:S01]  /*1eb40*/  STL.64 [R1+0xc8], R22 ;  /* 0x0000c81601007387 */ /* 0x000fe20000100a00 */
[----:B------:R-:W-:Y:S06]  /*1eb50*/  BAR.SYNC.DEFER_BLOCKING 0x0 ;  /* 0x0000000000007b1d */ /* 0x000fec0000010000 */
[----:B------:R-:W1:Y:S01]  /*1eb60*/  LDS.128 R20, [R252] ;  /* 0x00000000fc147984 */ /* 0x000e620000000c00 */
[----:B------:R-:W-:Y:S01]  /*1eb70*/  IMAD.MOV.U32 R4, RZ, RZ, R121 ;  /* 0x000000ffff047224 */ /* 0x000fe200078e0079 */
[----:B------:R-:W-:Y:S01]  /*1eb80*/  MOV R6, R89 ;  /* 0x0000005900067202 */ /* 0x000fe20000000f00 */
[----:B------:R-:W-:Y:S01]  /*1eb90*/  IMAD.MOV.U32 R5, RZ, RZ, R123 ;  /* 0x000000ffff057224 */ /* 0x000fe200078e007b */
[----:B------:R-:W-:Y:S01]  /*1eba0*/  BAR.SYNC.DEFER_BLOCKING 0x0 ;  /* 0x0000000000007b1d */ /* 0x000fe20000010000 */
[----:B------:R-:W-:-:S05]  /*1ebb0*/  IMAD.MOV.U32 R7, RZ, RZ, R91 ;  /* 0x000000ffff077224 */ /* 0x000fca00078e005b */
[----:B------:R2:W-:Y:S04]  /*1ebc0*/  STSM.16.M88.4 [R0], R4 ;  /* 0x0000000400007844 */ /* 0x0005e80000000200 */
[----:B-1----:R-:W-:Y:S04]  /*1ebd0*/  STL [R1+0xb4], R21 ;  /* 0x0000b41501007387 */ /* 0x002fe80000100800 */
[----:B------:R-:W-:Y:S04]  /*1ebe0*/  STL.64 [R1+0xb8], R22 ;  /* 0x0000b81601007387 */ /* 0x000fe80000100a00 */
[----:B--2---:R-:W2:Y:S04]  /*1ebf0*/  LDL.LU R4, [R1+0x10] ;  /* 0x0000100001047983 */ /* 0x004ea80000300800 */
[----:B------:R-:W2:Y:S01]  /*1ec00*/  LDL.LU R5, [R1+0x18] ;  /* 0x0000180001057983 */ /* 0x000ea20000300800 */
[----:B------:R-:W-:Y:S01]  /*1ec10*/  ISETP.GE.AND P2, PT, R2, UR4, PT ;  /* 0x0000000402007c0c */ /* 0x000fe2000bf46270 */
[----:B------:R-:W-:Y:S01]  /*1ec20*/  IMAD.MOV.U32 R2, RZ, RZ, R20 ;  /* 0x000000ffff027224 */ /* 0x000fe200078e0014 */
[----:B------:R-:W-:Y:S01]  /*1ec30*/  BAR.SYNC.DEFER_BLOCKING 0x0 ;  /* 0x0000000000007b1d */ /* 0x000fe20000010000 */
[----:B------:R-:W-:Y:S01]  /*1ec40*/  MOV R8, R57 ;  /* 0x0000003900087202 */ /* 0x000fe20000000f00 */
[----:B------:R-:W-:Y:S01]  /*1ec50*/  IMAD.MOV.U32 R9, RZ, RZ, R59 ;  /* 0x000000ffff097224 */ /* 0x000fe200078e003b */
[----:B------:R-:W-:Y:S01]  /*1ec60*/  MOV R11, R27 ;  /* 0x0000001b000b7202 */ /* 0x000fe20000000f00 */
[----:B------:R-:W-:-:S02]  /*1ec70*/  IMAD.MOV.U32 R10, RZ, RZ, R25 ;  /* 0x000000ffff0a7224 */ /* 0x000fc400078e0019 */
[----:B------:R-:W1:Y:S02]  /*1ec80*/  LDS.128 R20, [R252] ;  /* 0x00000000fc147984 */ /* 0x000e640000000c00 */
[----:B------:R-:W-:Y:S01]  /*1ec90*/  BAR.SYNC.DEFER_BLOCKING 0x0 ;  /* 0x0000000000007b1d */ /* 0x000fe20000010000 */
[----:B------:R-:W-:Y:S01]  /*1eca0*/  ISETP.GE.AND P4, PT, R3, UR5, PT ;  /* 0x0000000503007c0c */ /* 0x000fe2000bf86270 */
[----:B------:R-:W-:Y:S02]  /*1ecb0*/  IMAD.MOV.U32 R6, RZ, RZ, R220 ;  /* 0x000000ffff067224 */ /* 0x000fe400078e00dc */
[----:B------:R-:W-:Y:S02]  /*1ecc0*/  IMAD.MOV.U32 R7, RZ, RZ, R222 ;  /* 0x000000ffff077224 */ /* 0x000fe400078e00de */
[----:B------:R3:W-:Y:S01]  /*1ecd0*/  STSM.16.M88.4 [R0], R8 ;  /* 0x0000000800007844 */ /* 0x0007e20000000200 */
[----:B------:R-:W-:Y:S01]  /*1ece0*/  IMAD.MOV.U32 R26, RZ, RZ, R93 ;  /* 0x000000ffff1a7224 */ /* 0x000fe200078e005d */
[----:B------:R-:W-:Y:S01]  /*1ecf0*/  MOV R25, R127 ;  /* 0x0000007f00197202 */ /* 0x000fe20000000f00 */
[----:B------:R-:W-:Y:S01]  /*1ed00*/  IMAD.MOV.U32 R24, RZ, RZ, R125 ;  /* 0x000000ffff187224 */ /* 0x000fe200078e007d */
[----:B------:R-:W-:Y:S01]  /*1ed10*/  MOV R56, R61 ;  /* 0x0000003d00387202 */ /* 0x000fe20000000f00 */
[----:B------:R-:W-:Y:S01]  /*1ed20*/  IMAD.MOV.U32 R27, RZ, RZ, R95 ;  /* 0x000000ffff1b7224 */ /* 0x000fe200078e005f */
[----:B------:R-:W-:Y:S01]  /*1ed30*/  BAR.SYNC.DEFER_BLOCKING 0x0 ;  /* 0x0000000000007b1d */ /* 0x000fe20000010000 */
[----:B-1----:R-:W-:Y:S01]  /*1ed40*/  MOV R3, R20 ;  /* 0x0000001400037202 */ /* 0x002fe20000000f00 */
[----:B------:R-:W-:-:S04]  /*1ed50*/  IMAD.MOV.U32 R57, RZ, RZ, R63 ;  /* 0x000000ffff397224 */ /* 0x000fc800078e003f */
[----:B------:R-:W-:Y:S01]  /*1ed60*/  STL [R1+0xa4], R21 ;  /* 0x0000a41501007387 */ /* 0x000fe20000100800 */
[----:B------:R-:W-:Y:S01]  /*1ed70*/  IMAD.MOV.U32 R58, RZ, RZ, R29 ;  /* 0x000000ffff3a7224 */ /* 0x000fe200078e001d */
[----:B------:R-:W-:Y:S01]  /*1ed80*/  MOV R59, R31 ;  /* 0x0000001f003b7202 */ /* 0x000fe20000000f00 */
[----:B------:R-:W-:Y:S01]  /*1ed90*/  ULDC.64 UR4, c[0x0][0x228] ;  /* 0x00008a0000047ab9 */ /* 0x000fe20000000a00 */
[----:B------:R-:W-:Y:S04]  /*1eda0*/  STL.64 [R1+0xa8], R22 ;  /* 0x0000a81601007387 */ /* 0x000fe80000100a00 */
[----:B------:R-:W1:Y:S01]  /*1edb0*/  LDS.128 R20, [R252] ;  /* 0x00000000fc147984 */ /* 0x000e620000000c00 */
[----:B------:R-:W-:Y:S01]  /*1edc0*/  BAR.SYNC.DEFER_BLOCKING 0x0 ;  /* 0x0000000000007b1d */ /* 0x000fe20000010000 */
[----:B---3--:R-:W-:Y:S01]  /*1edd0*/  IMAD.MOV.U32 R8, RZ, RZ, R188 ;  /* 0x000000ffff087224 */ /* 0x008fe200078e00bc */
[----:B------:R-:W-:Y:S01]  /*1ede0*/  MOV R9, R190 ;  /* 0x000000be00097202 */ /* 0x000fe20000000f00 */
[----:B------:R-:W-:-:S02]  /*1edf0*/  IMAD.MOV.U32 R10, RZ, RZ, R156 ;  /* 0x000000ffff0a7224 */ /* 0x000fc400078e009c */
[----:B------:R-:W-:Y:S01]  /*1ee00*/  IMAD.MOV.U32 R11, RZ, RZ, R158 ;  /* 0x000000ffff0b7224 */ /* 0x000fe200078e009e */
[----:B-1----:R-:W-:Y:S01]  /*1ee10*/  STL [R1+0x94], R21 ;  /* 0x0000941501007387 */ /* 0x002fe20000100800 */
[----:B------:R-:W-:-:S03]  /*1ee20*/  IMAD.MOV.U32 R14, RZ, RZ, R20 ;  /* 0x000000ffff0e7224 */ /* 0x000fc600078e0014 */
[----:B------:R-:W-:Y:S04]  /*1ee30*/  STL.64 [R1+0x98], R22 ;  /* 0x0000981601007387 */ /* 0x000fe80000100a00 */
[----:B--2---:R1:W-:Y:S01]  /*1ee40*/  STSM.16.M88.4 [R0], R4 ;  /* 0x0000000400007844 */ /* 0x0043e20000000200 */
[----:B------:R-:W-:Y:S06]  /*1ee50*/  BAR.SYNC.DEFER_BLOCKING 0x0 ;  /* 0x0000000000007b1d */ /* 0x000fec0000010000 */
[----:B------:R-:W2:Y:S02]  /*1ee60*/  LDS.128 R20, [R252] ;  /* 0x00000000fc147984 */ /* 0x000ea40000000c00 */
[----:B------:R-:W-:Y:S06]  /*1ee70*/  BAR.SYNC.DEFER_BLOCKING 0x0 ;  /* 0x0000000000007b1d */ /* 0x000fec0000010000 */
[----:B------:R-:W-:Y:S02]  /*1ee80*/  STSM.16.M88.4 [R0], R8 ;  /* 0x0000000800007844 */ /* 0x000fe40000000200 */
[----:B------:R-:W-:Y:S06]  /*1ee90*/  BAR.SYNC.DEFER_BLOCKING 0x0 ;  /* 0x0000000000007b1d */ /* 0x000fec0000010000 */
[----:B------:R-:W3:Y:S01]  /*1eea0*/  LDS.128 R8, [R252] ;  /* 0x00000000fc087984 */ /* 0x000ee20000000c00 */
[----:B-1----:R-:W-:Y:S01]  /*1eeb0*/  MOV R4, R124 ;  /* 0x0000007c00047202 */ /* 0x002fe20000000f00 */
[----:B------:R-:W-:Y:S01]  /*1eec0*/  IMAD.MOV.U32 R5, RZ, RZ, R126 ;  /* 0x000000ffff057224 */ /* 0x000fe200078e007e */
[----:B------:R-:W-:Y:S01]  /*1eed0*/  MOV R7, R94 ;  /* 0x0000005e00077202 */ /* 0x000fe20000000f00 */
[----:B------:R-:W-:Y:S01]  /*1eee0*/  IMAD.MOV.U32 R6, RZ, RZ, R92 ;  /* 0x000000ffff067224 */ /* 0x000fe200078e005c */
[----:B------:R-:W-:Y:S06]  /*1eef0*/  BAR.SYNC.DEFER_BLOCKING 0x0 ;  /* 0x0000000000007b1d */ /* 0x000fec0000010000 */
[----:B--2---:R-:W-:Y:S04]  /*1ef00*/  STL.64 [R1+0x80], R20 ;  /* 0x0000801401007387 */ /* 0x004fe80000100a00 */
[----:B------:R-:W-:Y:S04]  /*1ef10*/  STL.64 [R1+0x88], R22 ;  /* 0x0000881601007387 */ /* 0x000fe80000100a00 */
[----:B------:R1:W-:Y:S01]  /*1ef20*/  STSM.16.M88.4 [R0], R4 ;  /* 0x0000000400007844 */ /* 0x0003e20000000200 */
[----:B------:R-:W-:Y:S06]  /*1ef30*/  BAR.SYNC.DEFER_BLOCKING 0x0 ;  /* 0x0000000000007b1d */ /* 0x000fec0000010000 */
[----:B---3--:R2:W-:Y:S04]  /*1ef40*/  STL.64 [R1], R8 ;  /* 0x0000000801007387 */ /* 0x0085e80000100a00 */
[----:B------:R3:W-:Y:S04]  /*1ef50*/  STL.64 [R1+0x8], R10 ;  /* 0x0000080a01007387 */ /* 0x0007e80000100a00 */
[----:B-1----:R-:W4:Y:S04]  /*1ef60*/  LDL.LU R4, [R1+0x14] ;  /* 0x0000140001047983 */ /* 0x002f280000300800 */
[----:B------:R-:W4:Y:S04]  /*1ef70*/  LDL.LU R5, [R1+0x1c] ;  /* 0x00001c0001057983 */ /* 0x000f280000300800 */
[----:B------:R-:W4:Y:S04]  /*1ef80*/  LDL.LU R92, [R1+0x20] ;  /* 0x00002000015c7983 */ /* 0x000f280000300800 */
[----:B------:R-:W4:Y:S04]  /*1ef90*/  LDL.LU R93, [R1+0x28] ;  /* 0x00002800015d7983 */ /* 0x000f280000300800 */
[----:B------:R-:W1:Y:S01]  /*1efa0*/  LDS.128 R248, [R252] ;  /* 0x00000000fcf87984 */ /* 0x000e620000000c00 */
[----:B--2---:R-:W-:Y:S01]  /*1efb0*/  IMAD.MOV.U32 R8, RZ, RZ, R60 ;  /* 0x000000ffff087224 */ /* 0x004fe200078e003c */
[----:B---3--:R-:W-:Y:S01]  /*1efc0*/  MOV R10, R28 ;  /* 0x0000001c000a7202 */ /* 0x008fe20000000f00 */
[----:B------:R-:W-:Y:S01]  /*1efd0*/  IMAD.MOV.U32 R9, RZ, RZ, R62 ;  /* 0x000000ffff097224 */ /* 0x000fe200078e003e */
[----:B------:R-:W-:Y:S01]  /*1efe0*/  BAR.SYNC.DEFER_BLOCKING 0x0 ;  /* 0x0000000000007b1d */ /* 0x000fe20000010000 */
[----:B------:R-:W-:-:S05]  /*1eff0*/  IMAD.MOV.U32 R11, RZ, RZ, R30 ;  /* 0x000000ffff0b7224 */ /* 0x000fca00078e001e */
[----:B------:R-:W-:Y:S02]  /*1f000*/  STSM.16.M88.4 [R0], R8 ;  /* 0x0000000800007844 */ /* 0x000fe40000000200 */
[----:B------:R-:W-:Y:S01]  /*1f010*/  BAR.SYNC.DEFER_BLOCKING 0x0 ;  /* 0x0000000000007b1d */ /* 0x000fe20000010000 */
[----:B------:R-:W-:Y:S01]  /*1f020*/  IMAD.MOV.U32 R6, RZ, RZ, R221 ;  /* 0x000000ffff067224 */ /* 0x000fe200078e00dd */
[----:B------:R-:W-:-:S04]  /*1f030*/  MOV R7, R223 ;  /* 0x000000df00077202 */ /* 0x000fc80000000f00 */
[----:B------:R-:W2:Y:S02]  /*1f040*/  LDS.128 R8, [R252] ;  /* 0x00000000fc087984 */ /* 0x000ea40000000c00 */
[----:B------:R-:W-:Y:S01]  /*1f050*/  BAR.SYNC.DEFER_BLOCKING 0x0 ;  /* 0x0000000000007b1d */ /* 0x000fe20000010000 */
[----:B------:R-:W-:Y:S01]  /*1f060*/  IMAD.MOV.U32 R20, RZ, RZ, R189 ;  /* 0x000000ffff147224 */ /* 0x000fe200078e00bd */
[----:B------:R-:W-:Y:S01]  /*1f070*/  MOV R22, R157 ;  /* 0x0000009d00167202 */ /* 0x000fe20000000f00 */
[----:B------:R-:W-:Y:S02]  /*1f080*/  IMAD.MOV.U32 R21, RZ, RZ, R191 ;  /* 0x000000ffff157224 */ /* 0x000fe400078e00bf */
[----:B------:R-:W-:Y:S02]  /*1f090*/  IMAD.MOV.U32 R23, RZ, RZ, R159 ;  /* 0x000000ffff177224 */ /* 0x000fe400078e009f */
[----:B------:R-:W-:Y:S02]  /*1f0a0*/  IMAD.MOV.U32 R94, RZ, RZ, R224 ;  /* 0x000000ffff5e7224 */ /* 0x000fe400078e00e0 */
[----:B------:R-:W-:Y:S01]  /*1f0b0*/  IMAD.MOV.U32 R95, RZ, RZ, R226 ;  /* 0x000000ffff5f7224 */ /* 0x000fe200078e00e2 */
[----:B----4-:R-:W-:Y:S01]  /*1f0c0*/  STSM.16.M88.4 [R0], R4 ;  /* 0x0000000400007844 */ /* 0x010fe20000000200 */
[----:B------:R-:W-:Y:S06]  /*1f0d0*/  BAR.SYNC.DEFER_BLOCKING 0x0 ;  /* 0x0000000000007b1d */ /* 0x000fec0000010000 */
[----:B------:R-:W3:Y:S02]  /*1f0e0*/  LDS.128 R4, [R252] ;  /* 0x00000000fc047984 */ /* 0x000ee40000000c00 */
[----:B------:R-:W-:Y:S06]  /*1f0f0*/  BAR.SYNC.DEFER_BLOCKING 0x0 ;  /* 0x0000000000007b1d */ /* 0x000fec0000010000 */
[----:B------:R-:W-:Y:S02]  /*1f100*/  STSM.16.M88.4 [R0], R20 ;  /* 0x0000001400007844 */ /* 0x000fe40000000200 */
[----:B------:R-:W-:Y:S06]  /*1f110*/  BAR.SYNC.DEFER_BLOCKING 0x0 ;  /* 0x0000000000007b1d */ /* 0x000fec0000010000 */
[----:B------:R-:W4:Y:S02]  /*1f120*/  LDS.128 R20, [R252] ;  /* 0x00000000fc147984 */ /* 0x000f240000000c00 */
        /* <DEDUP_REMOVED lines=9> */
[----:B------:R1:W-:Y:S02]  /*1f1c0*/  STSM.16.M88.4 [R0], R92 ;  /* 0x0000005c00007844 */ /* 0x0003e40000000200 */
[----:B------:R-:W-:Y:S06]  /*1f1d0*/  BAR.SYNC.DEFER_BLOCKING 0x0 ;  /* 0x0000000000007b1d */ /* 0x000fec0000010000 */
[----:B-1----:R-:W2:Y:S04]  /*1f1e0*/  LDL.LU R92, [R1+0x24] ;  /* 0x00002400015c7983 */ /* 0x002ea80000300800 */
[----:B------:R-:W2:Y:S01]  /*1f1f0*/  LDL.LU R93, [R1+0x2c] ;  /* 0x00002c00015d7983 */ /* 0x000ea20000300800 */
[----:B------:R-:W-:Y:S01]  /*1f200*/  MOV R28, R192 ;  /* 0x000000c0001c7202 */ /* 0x000fe20000000f00 */
[----:B------:R-:W-:Y:S01]  /*1f210*/  IMAD.MOV.U32 R29, RZ, RZ, R194 ;  /* 0x000000ffff1d7224 */ /* 0x000fe200078e00c2 */
[----:B------:R-:W-:Y:S01]  /*1f220*/  MOV R31, R162 ;  /* 0x000000a2001f7202 */ /* 0x000fe20000000f00 */
[----:B------:R-:W-:Y:S01]  /*1f230*/  IMAD.MOV.U32 R30, RZ, RZ, R160 ;  /* 0x000000ffff1e7224 */ /* 0x000fe200078e00a0 */
[----:B------:R-:W-:Y:S01]  /*1f240*/  MOV R26, R96 ;  /* 0x00000060001a7202 */ /* 0x000fe20000000f00 */
[----:B------:R-:W-:Y:S01]  /*1f250*/  IMAD.MOV.U32 R24, RZ, RZ, R128 ;  /* 0x000000ffff187224 */ /* 0x000fe200078e0080 */
[----:B------:R-:W3:Y:S04]  /*1f260*/  LDL.LU R156, [R1+0x30] ;  /* 0x00003000019c7983 */ /* 0x000ee80000300800 */
[----:B------:R-:W1:Y:S01]  /*1f270*/  LDS.128 R56, [R252] ;  /* 0x00000000fc387984 */ /* 0x000e620000000c00 */
[----:B------:R-:W-:Y:S01]  /*1f280*/  BAR.SYNC.DEFER_BLOCKING 0x0 ;  /* 0x0000000000007b1d */ /* 0x000fe20000010000 */
[----:B------:R-:W-:-:S02]  /*1f290*/  IMAD.MOV.U32 R25, RZ, RZ, R130 ;  /* 0x000000ffff197224 */ /* 0x000fc400078e0082 */
[----:B------:R-:W-:-:S03]  /*1f2a0*/  IMAD.MOV.U32 R27, RZ, RZ, R98 ;  /* 0x000000ffff1b7224 */ /* 0x000fc600078e0062 */
[----:B------:R-:W3:Y:S04]  /*1f2b0*/  LDL.LU R157, [R1+0x38] ;  /* 0x00003800019d7983 */ /* 0x000ee80000300800 */
[----:B------:R-:W-:Y:S01]  /*1f2c0*/  STSM.16.M88.4 [R0], R28 ;  /* 0x0000001c00007844 */ /* 0x000fe20000000200 */
[----:B------:R-:W-:Y:S06]  /*1f2d0*/  BAR.SYNC.DEFER_BLOCKING 0x0 ;  /* 0x0000000000007b1d */ /* 0x000fec0000010000 */
[----:B------:R-:W1:Y:S02]  /*1f2e0*/  LDS.128 R28, [R252] ;  /* 0x00000000fc1c7984 */ /* 0x000e640000000c00 */
[----:B------:R-:W-:Y:S06]  /*1f2f0*/  BAR.SYNC.DEFER_BLOCKING 0x0 ;  /* 0x0000000000007b1d */ /* 0x000fec0000010000 */
[----:B------:R4:W-:Y:S02]  /*1f300*/  STSM.16.M88.4 [R0], R24 ;  /* 0x0000001800007844 */ /* 0x0009e40000000200 */
[----:B------:R-:W-:Y:S06]  /*1f310*/  BAR.SYNC.DEFER_BLOCKING 0x0 ;  /* 0x0000000000007b1d */ /* 0x000fec0000010000 */
[----:B------:R-:W1:Y:S01]  /*1f320*/  LDS.128 R120, [R252] ;  /* 0x00000000fc787984 */ /* 0x000e620000000c00 */
[----:B----4-:R-:W-:Y:S01]  /*1f330*/  IMAD.MOV.U32 R24, RZ, RZ, R64 ;  /* 0x000000ffff187224 */ /* 0x010fe200078e0040 */
[----:B------:R-:W-:Y:S01]  /*1f340*/  MOV R25, R66 ;  /* 0x0000004200197202 */ /* 0x000fe20000000f00 */
[----:B------:R-:W-:-:S02]  /*1f350*/  IMAD.MOV.U32 R26, RZ, RZ, R32 ;  /* 0x000000ffff1a7224 */ /* 0x000fc400078e0020 */
[----:B------:R-:W-:Y:S01]  /*1f360*/  IMAD.MOV.U32 R27, RZ, RZ, R34 ;  /* 0x000000ffff1b7224 */ /* 0x000fe200078e0022 */
[----:B------:R-:W-:Y:S06]  /*1f370*/  BAR.SYNC.DEFER_BLOCKING 0x0 ;  /* 0x0000000000007b1d */ /* 0x000fec0000010000 */
[----:B------:R-:W-:Y:S02]  /*1f380*/  STSM.16.M88.4 [R0], R24 ;  /* 0x0000001800007844 */ /* 0x000fe40000000200 */
[----:B------:R-:W-:Y:S01]  /*1f390*/  BAR.SYNC.DEFER_BLOCKING 0x0 ;  /* 0x0000000000007b1d */ /* 0x000fe20000010000 */
[----:B------:R-:W-:Y:S01]  /*1f3a0*/  MOV R94, R225 ;  /* 0x000000e1005e7202 */ /* 0x000fe20000000f00 */
[----:B------:R-:W-:-:S04]  /*1f3b0*/  IMAD.MOV.U32 R95, RZ, RZ, R227 ;  /* 0x000000ffff5f7224 */ /* 0x000fc800078e00e3 */
[----:B------:R-:W4:Y:S02]  /*1f3c0*/  LDS.128 R24, [R252] ;  /* 0x00000000fc187984 */ /* 0x000f240000000c00 */
[----:B------:R-:W-:Y:S01]  /*1f3d0*/  BAR.SYNC.DEFER_BLOCKING 0x0 ;  /* 0x0000000000007b1d */ /* 0x000fe20000010000 */
[----:B------:R-:W-:Y:S01]  /*1f3e0*/  MOV R128, R129 ;  /* 0x0000008100807202 */ /* 0x000fe20000000f00 */
[----:B------:R-:W-:Y:S01]  /*1f3f0*/  IMAD.MOV.U32 R129, RZ, RZ, R131 ;  /* 0x000000ffff817224 */ /* 0x000fe200078e0083 */
[----:B------:R-:W-:Y:S01]  /*1f400*/  MOV R131, R99 ;  /* 0x0000006300837202 */ /* 0x000fe20000000f00 */
[----:B------:R-:W-:Y:S01]  /*1f410*/  IMAD.MOV.U32 R130, RZ, RZ, R97 ;  /* 0x000000ffff827224 */ /* 0x000fe200078e0061 */
[----:B------:R-:W-:Y:S01]  /*1f420*/  MOV R125, R195 ;  /* 0x000000c3007d7202 */ /* 0x000fe20000000f00 */
[----:B------:R-:W-:Y:S02]  /*1f430*/  IMAD.MOV.U32 R124, RZ, RZ, R193 ;  /* 0x000000ffff7c7224 */ /* 0x000fe400078e00c1 */
[----:B------:R-:W-:-:S02]  /*1f440*/  IMAD.MOV.U32 R126, RZ, RZ, R161 ;  /* 0x000000ffff7e7224 */ /* 0x000fc400078e00a1 */
[----:B------:R-:W-:Y:S01]  /*1f450*/  IMAD.MOV.U32 R127, RZ, RZ, R163 ;  /* 0x000000ffff7f7224 */ /* 0x000fe200078e00a3 */
[----:B--2---:R-:W-:Y:S01]  /*1f460*/  STSM.16.M88.4 [R0], R92 ;  /* 0x0000005c00007844 */ /* 0x004fe20000000200 */
[----:B------:R-:W-:Y:S06]  /*1f470*/  BAR.SYNC.DEFER_BLOCKING 0x0 ;  /* 0x0000000000007b1d */ /* 0x000fec0000010000 */
[----:B------:R-:W2:Y:S02]  /*1f480*/  LDS.128 R96, [R252] ;  /* 0x00000000fc607984 */ /* 0x000ea40000000c00 */
[----:B------:R-:W-:Y:S06]  /*1f490*/  BAR.SYNC.DEFER_BLOCKING 0x0 ;  /* 0x0000000000007b1d */ /* 0x000fec0000010000 */
[----:B------:R-:W-:Y:S02]  /*1f4a0*/  STSM.16.M88.4 [R0], R124 ;  /* 0x0000007c00007844 */ /* 0x000fe40000000200 */
[----:B------:R-:W-:Y:S06]  /*1f4b0*/  BAR.SYNC.DEFER_BLOCKING 0x0 ;  /* 0x0000000000007b1d */ /* 0x000fec0000010000 */
[----:B------:R-:W2:Y:S02]  /*1f4c0*/  LDS.128 R92, [R252] ;  /* 0x00000000fc5c7984 */ /* 0x000ea40000000c00 */
[----:B------:R-:W-:Y:S06]  /*1f4d0*/  BAR.SYNC.DEFER_BLOCKING 0x0 ;  /* 0x0000000000007b1d */ /* 0x000fec0000010000 */
[----:B------:R-:W-:Y:S02]  /*1f4e0*/  STSM.16.M88.4 [R0], R128 ;  /* 0x0000008000007844 */ /* 0x000fe40000000200 */
[----:B------:R-:W-:Y:S01]  /*1f4f0*/  BAR.SYNC.DEFER_BLOCKING 0x0 ;  /* 0x0000000000007b1d */ /* 0x000fe20000010000 */
[----:B------:R-:W-:Y:S01]  /*1f500*/  IMAD.MOV.U32 R64, RZ, RZ, R65 ;  /* 0x000000ffff407224 */ /* 0x000fe200078e0041 */
[----:B------:R-:W-:Y:S01]  /*1f510*/  MOV R66, R33 ;  /* 0x0000002100427202 */ /* 0x000fe20000000f00 */
[----:B------:R-:W-:-:S03]  /*1f520*/  IMAD.MOV.U32 R65, RZ, RZ, R67 ;  /* 0x000000ffff417224 */ /* 0x000fc600078e0043 */
[----:B------:R-:W2:Y:S01]  /*1f530*/  LDS.128 R128, [R252] ;  /* 0x00000000fc807984 */ /* 0x000ea20000000c00 */
[----:B------:R-:W-:Y:S01]  /*1f540*/  IMAD.MOV.U32 R67, RZ, RZ, R35 ;  /* 0x000000ffff437224 */ /* 0x000fe200078e0023 */
[----:B------:R-:W-:Y:S06]  /*1f550*/  BAR.SYNC.DEFER_BLOCKING 0x0 ;  /* 0x0000000000007b1d */ /* 0x000fec0000010000 */
[----:B------:R-:W-:Y:S02]  /*1f560*/  STSM.16.M88.4 [R0], R64 ;  /* 0x0000004000007844 */ /* 0x000fe40000000200 */
[----:B------:R-:W-:Y:S01]  /*1f570*/  BAR.SYNC.DEFER_BLOCKING 0x0 ;  /* 0x0000000000007b1d */ /* 0x000fe20000010000 */
[----:B------:R-:W-:Y:S01]  /*1f580*/  IMAD.MOV.U32 R158, RZ, RZ, R228 ;  /* 0x000000ffff9e7224 */ /* 0x000fe200078e00e4 */
[----:B------:R-:W-:-:S04]  /*1f590*/  MOV R159, R230 ;  /* 0x000000e6009f7202 */ /* 0x000fc80000000f00 */
[----:B------:R-:W2:Y:S02]  /*1f5a0*/  LDS.128 R152, [R252] ;  /* 0x00000000fc987984 */ /* 0x000ea40000000c00 */
[----:B------:R-:W-:Y:S06]  /*1f5b0*/  BAR.SYNC.DEFER_BLOCKING 0x0 ;  /* 0x0000000000007b1d */ /* 0x000fec0000010000 */
[----:B---3--:R3:W-:Y:S02]  /*1f5c0*/  STSM.16.M88.4 [R0], R156 ;  /* 0x0000009c00007844 */ /* 0x0087e40000000200 */
[----:B------:R-:W-:Y:S06]  /*1f5d0*/  BAR.SYNC.DEFER_BLOCKING 0x0 ;  /* 0x0000000000007b1d */ /* 0x000fec0000010000 */
[----:B---3--:R-:W3:Y:S04]  /*1f5e0*/  LDL.LU R156, [R1+0x34] ;  /* 0x00003400019c7983 */ /* 0x008ee80000300800 */
[----:B------:R-:W3:Y:S01]  /*1f5f0*/  LDL.LU R157, [R1+0x3c] ;  /* 0x00003c00019d7983 */ /* 0x000ee20000300800 */
[----:B------:R-:W-:Y:S01]  /*1f600*/  IMAD.MOV.U32 R64, RZ, RZ, R196 ;  /* 0x000000ffff407224 */ /* 0x000fe200078e00c4 */
[----:B------:R-:W-:Y:S01]  /*1f610*/  MOV R66, R164 ;  /* 0x000000a400427202 */ /* 0x000fe20000000f00 */
[----:B------:R-:W-:Y:S01]  /*1f620*/  IMAD.MOV.U32 R65, RZ, RZ, R198 ;  /* 0x000000ffff417224 */ /* 0x000fe200078e00c6 */
[----:B------:R-:W-:Y:S01]  /*1f630*/  MOV R33, R134 ;  /* 0x0000008600217202 */ /* 0x000fe20000000f00 */
[----:B------:R-:W-:Y:S01]  /*1f640*/  IMAD.MOV.U32 R67, RZ, RZ, R166 ;  /* 0x000000ffff437224 */ /* 0x000fe200078e00a6 */
[----:B------:R-:W4:Y:S04]  /*1f650*/  LDL.LU R192, [R1+0x40] ;  /* 0x0000400001c07983 */ /* 0x000f280000300800 */
[----:B------:R-:W2:Y:S01]  /*1f660*/  LDS.128 R124, [R252] ;  /* 0x00000000fc7c7984 */ /* 0x000ea20000000c00 */
[----:B------:R-:W-:Y:S01]  /*1f670*/  BAR.SYNC.DEFER_BLOCKING 0x0 ;  /* 0x0000000000007b1d */ /* 0x000fe20000010000 */
[----:B------:R-:W-:-:S02]  /*1f680*/  IMAD.MOV.U32 R32, RZ, RZ, R132 ;  /* 0x000000ffff207224 */ /* 0x000fc400078e0084 */
[----:B------:R-:W-:Y:S02]  /*1f690*/  IMAD.MOV.U32 R34, RZ, RZ, R100 ;  /* 0x000000ffff227224 */ /* 0x000fe400078e0064 */
[----:B------:R-:W-:Y:S01]  /*1f6a0*/  IMAD.MOV.U32 R35, RZ, RZ, R102 ;  /* 0x000000ffff237224 */ /* 0x000fe200078e0066 */
[----:B------:R-:W4:Y:S04]  /*1f6b0*/  LDL.LU R193, [R1+0x48] ;  /* 0x0000480001c17983 */ /* 0x000f280000300800 */
[----:B------:R-:W-:Y:S01]  /*1f6c0*/  STSM.16.M88.4 [R0], R64 ;  /* 0x0000004000007844 */ /* 0x000fe20000000200 */
[----:B------:R-:W-:Y:S06]  /*1f6d0*/  BAR.SYNC.DEFER_BLOCKING 0x0 ;  /* 0x0000000000007b1d */ /* 0x000fec0000010000 */
[----:B------:R-:W2:Y:S02]  /*1f6e0*/  LDS.128 R64, [R252] ;  /* 0x00000000fc407984 */ /* 0x000ea40000000c00 */
[----:B------:R-:W-:Y:S06]  /*1f6f0*/  BAR.SYNC.DEFER_BLOCKING 0x0 ;  /* 0x0000000000007b1d */ /* 0x000fec0000010000 */
[----:B------:R1:W-:Y:S02]  /*1f700*/  STSM.16.M88.4 [R0], R32 ;  /* 0x0000002000007844 */ /* 0x0003e40000000200 */
[----:B------:R-:W-:Y:S06]  /*1f710*/  BAR.SYNC.DEFER_BLOCKING 0x0 ;  /* 0x0000000000007b1d */ /* 0x000fec0000010000 */
[----:B------:R-:W2:Y:S01]  /*1f720*/  LDS.128 R160, [R252] ;  /* 0x00000000fca07984 */ /* 0x000ea20000000c00 */
[----:B-1----:R-:W-:Y:S01]  /*1f730*/  MOV R32, R68 ;  /* 0x0000004400207202 */ /* 0x002fe20000000f00 */
[----:B------:R-:W-:Y:S01]  /*1f740*/  IMAD.MOV.U32 R33, RZ, RZ, R70 ;  /* 0x000000ffff217224 */ /* 0x000fe200078e0046 */
[----:B------:R-:W-:Y:S01]  /*1f750*/  MOV R35, R38 ;  /* 0x0000002600237202 */ /* 0x000fe20000000f00 */
[----:B------:R-:W-:Y:S01]  /*1f760*/  IMAD.MOV.U32 R34, RZ, RZ, R36 ;  /* 0x000000ffff227224 */ /* 0x000fe200078e0024 */
[----:B------:R-:W-:Y:S06]  /*1f770*/  BAR.SYNC.DEFER_BLOCKING 0x0 ;  /* 0x0000000000007b1d */ /* 0x000fec0000010000 */
[----:B------:R-:W-:Y:S02]  /*1f780*/  STSM.16.M88.4 [R0], R32 ;  /* 0x0000002000007844 */ /* 0x000fe40000000200 */
[----:B------:R-:W-:Y:S01]  /*1f790*/  BAR.SYNC.DEFER_BLOCKING 0x0 ;  /* 0x0000000000007b1d */ /* 0x000fe20000010000 */
[----:B------:R-:W-:-:S02]  /*1f7a0*/  IMAD.MOV.U32 R158, RZ, RZ, R229 ;  /* 0x000000ffff9e7224 */ /* 0x000fc400078e00e5 */
[----:B------:R-:W-:-:S03]  /*1f7b0*/  IMAD.MOV.U32 R159, RZ, RZ, R231 ;  /* 0x000000ffff9f7224 */ /* 0x000fc600078e00e7 */
[----:B------:R-:W1:Y:S02]  /*1f7c0*/  LDS.128 R32, [R252] ;  /* 0x00000000fc207984 */ /* 0x000e640000000c00 */
[----:B------:R-:W-:Y:S01]  /*1f7d0*/  BAR.SYNC.DEFER_BLOCKING 0x0 ;  /* 0x0000000000007b1d */ /* 0x000fe20000010000 */
[----:B------:R-:W-:Y:S01]  /*1f7e0*/  MOV R166, R101 ;  /* 0x0000006500a67202 */ /* 0x000fe20000000f00 */
[----:B------:R-:W-:-:S04]  /*1f7f0*/  IMAD.MOV.U32 R164, RZ, RZ, R133 ;  /* 0x000000ffffa47224 */ /* 0x000fc800078e0085 */
[----:B---3--:R3:W-:Y:S02]  /*1f800*/  STSM.16.M88.4 [R0], R156 ;  /* 0x0000009c00007844 */ /* 0x0087e40000000200 */
[----:B---3--:R-:W-:Y:S01]  /*1f810*/  MOV R159, R167 ;  /* 0x000000a7009f7202 */ /* 0x008fe20000000f00 */
[----:B------:R-:W-:Y:S01]  /*1f820*/  IMAD.MOV.U32 R167, RZ, RZ, R103 ;  /* 0x000000ffffa77224 */ /* 0x000fe200078e0067 */
[----:B------:R-:W-:Y:S01]  /*1f830*/  BAR.SYNC.DEFER_BLOCKING 0x0 ;  /* 0x0000000000007b1d */ /* 0x000fe20000010000 */
[----:B------:R-:W-:Y:S01]  /*1f840*/  MOV R156, R197 ;  /* 0x000000c5009c7202 */ /* 0x000fe20000000f00 */
[----:B------:R-:W-:Y:S02]  /*1f850*/  IMAD.MOV.U32 R157, RZ, RZ, R199 ;  /* 0x000000ffff9d7224 */ /* 0x000fe400078e00c7 */
[----:B------:R-:W-:Y:S02]  /*1f860*/  IMAD.MOV.U32 R158, RZ, RZ, R165 ;  /* 0x000000ffff9e7224 */ /* 0x000fe400078e00a5 */
[----:B------:R-:W3:Y:S02]  /*1f870*/  LDS.128 R100, [R252] ;  /* 0x00000000fc647984 */ /* 0x000ee40000000c00 */
[----:B------:R-:W-:Y:S06]  /*1f880*/  BAR.SYNC.DEFER_BLOCKING 0x0 ;  /* 0x0000000000007b1d */ /* 0x000fec0000010000 */
[----:B------:R-:W-:Y:S02]  /*1f890*/  STSM.16.M88.4 [R0], R156 ;  /* 0x0000009c00007844 */ /* 0x000fe40000000200 */
[----:B------:R-:W-:Y:S01]  /*1f8a0*/  BAR.SYNC.DEFER_BLOCKING 0x0 ;  /* 0x0000000000007b1d */ /* 0x000fe20000010000 */
[----:B------:R-:W-:-:S05]  /*1f8b0*/  IMAD.MOV.U32 R165, RZ, RZ, R135 ;  /* 0x000000ffffa57224 */ /* 0x000fca00078e0087 */
[----:B------:R-:W3:Y:S02]  /*1f8c0*/  LDS.128 R132, [R252] ;  /* 0x00000000fc847984 */ /* 0x000ee40000000c00 */
[----:B------:R-:W-:Y:S06]  /*1f8d0*/  BAR.SYNC.DEFER_BLOCKING 0x0 ;  /* 0x0000000000007b1d */ /* 0x000fec0000010000 */
[----:B------:R-:W-:Y:S02]  /*1f8e0*/  STSM.16.M88.4 [R0], R164 ;  /* 0x000000a400007844 */ /* 0x000fe40000000200 */
[----:B------:R-:W-:Y:S01]  /*1f8f0*/  BAR.SYNC.DEFER_BLOCKING 0x0 ;  /* 0x0000000000007b1d */ /* 0x000fe20000010000 */
[----:B------:R-:W-:Y:S01]  /*1f900*/  IMAD.MOV.U32 R188, RZ, RZ, R69 ;  /* 0x000000ffffbc7224 */ /* 0x000fe200078e0045 */
[----:B------:R-:W-:Y:S01]  /*1f910*/  MOV R189, R71 ;  /* 0x0000004700bd7202 */ /* 0x000fe20000000f00 */
[----:B------:R-:W-:-:S03]  /*1f920*/  IMAD.MOV.U32 R190, RZ, RZ, R37 ;  /* 0x000000ffffbe7224 */ /* 0x000fc600078e0025 */
[----:B------:R-:W3:Y:S01]  /*1f930*/  LDS.128 R184, [R252] ;  /* 0x00000000fcb87984 */ /* 0x000ee20000000c00 */
[----:B------:R-:W-:Y:S01]  /*1f940*/  IMAD.MOV.U32 R191, RZ, RZ, R39 ;  /* 0x000000ffffbf7224 */ /* 0x000fe200078e0027 */
[----:B------:R-:W-:Y:S06]  /*1f950*/  BAR.SYNC.DEFER_BLOCKING 0x0 ;  /* 0x0000000000007b1d */ /* 0x000fec0000010000 */
[----:B------:R2:W-:Y:S02]  /*1f960*/  STSM.16.M88.4 [R0], R188 ;  /* 0x000000bc00007844 */ /* 0x0005e40000000200 */
[----:B------:R-:W-:Y:S06]  /*1f970*/  BAR.SYNC.DEFER_BLOCKING 0x0 ;  /* 0x0000000000007b1d */ /* 0x000fec0000010000 */
[----:B--2---:R-:W2:Y:S04]  /*1f980*/  LDL.LU R188, [R1+0x44] ;  /* 0x0000440001bc7983 */ /* 0x004ea80000300800 */
[----:B------:R-:W2:Y:S04]  /*1f990*/  LDL.LU R189, [R1+0x4c] ;  /* 0x00004c0001bd7983 */ /* 0x000ea80000300800 */
[----:B------:R-:W3:Y:S01]  /*1f9a0*/  LDS.128 R164, [R252] ;  /* 0x00000000fca47984 */ /* 0x000ee20000000c00 */
[----:B------:R-:W-:Y:S01]  /*1f9b0*/  MOV R194, R232 ;  /* 0x000000e800c27202 */ /* 0x000fe20000000f00 */
[----:B------:R-:W-:Y:S01]  /*1f9c0*/  IMAD.MOV.U32 R195, RZ, RZ, R234 ;  /* 0x000000ffffc37224 */ /* 0x000fe200078e00ea */
[----:B------:R-:W-:Y:S06]  /*1f9d0*/  BAR.SYNC.DEFER_BLOCKING 0x0 ;  /* 0x0000000000007b1d */ /* 0x000fec0000010000 */
[----:B----4-:R-:W-:Y:S02]  /*1f9e0*/  STSM.16.M88.4 [R0], R192 ;  /* 0x000000c000007844 */ /* 0x010fe40000000200 */
[----:B------:R-:W-:Y:S01]  /*1f9f0*/  BAR.SYNC.DEFER_BLOCKING 0x0 ;  /* 0x0000000000007b1d */ /* 0x000fe20000010000 */
[----:B------:R-:W-:Y:S01]  /*1fa00*/  IMAD.MOV.U32 R68, RZ, RZ, R200 ;  /* 0x000000ffff447224 */ /* 0x000fe200078e00c8 */
[----:B------:R-:W-:Y:S01]  /*1fa10*/  MOV R69, R202 ;  /* 0x000000ca00457202 */ /* 0x000fe20000000f00 */
[----:B------:R-:W-:-:S02]  /*1fa20*/  IMAD.MOV.U32 R70, RZ, RZ, R168 ;  /* 0x000000ffff467224 */ /* 0x000fc400078e00a8 */
[----:B------:R-:W-:Y:S01]  /*1fa30*/  IMAD.MOV.U32 R71, RZ, RZ, R170 ;  /* 0x000000ffff477224 */ /* 0x000fe200078e00aa */
[----:B------:R-:W-:Y:S01]  /*1fa40*/  MOV R36, R136 ;  /* 0x0000008800247202 */ /* 0x000fe20000000f00 */
[----:B------:R-:W-:Y:S01]  /*1fa50*/  IMAD.MOV.U32 R37, RZ, RZ, R138 ;  /* 0x000000ffff257224 */ /* 0x000fe200078e008a */
[----:B------:R-:W-:Y:S01]  /*1fa60*/  MOV R39, R106 ;  /* 0x0000006a00277202 */ /* 0x000fe20000000f00 */
[----:B------:R-:W-:Y:S01]  /*1fa70*/  IMAD.MOV.U32 R38, RZ, RZ, R104 ;  /* 0x000000ffff267224 */ /* 0x000fe200078e0068 */
[----:B------:R-:W-:Y:S01]  /*1fa80*/  MOV R191, R235 ;  /* 0x000000eb00bf7202 */ /* 0x000fe20000000f00 */
[----:B------:R-:W-:Y:S01]  /*1fa90*/  IMAD.MOV.U32 R190, RZ, RZ, R233 ;  /* 0x000000ffffbe7224 */ /* 0x000fe200078e00e9 */
[----:B------:R-:W4:Y:S04]  /*1faa0*/  LDL.LU R200, [R1+0x50] ;  /* 0x0000500001c87983 */ /* 0x000f280000300800 */
[----:B------:R-:W3:Y:S01]  /*1fab0*/  LDS.128 R156, [R252] ;  /* 0x00000000fc9c7984 */ /* 0x000ee20000000c00 */
[----:B------:R-:W-:Y:S06]  /*1fac0*/  BAR.SYNC.DEFER_BLOCKING 0x0 ;  /* 0x0000000000007b1d */ /* 0x000fec0000010000 */
[----:B------:R-:W-:Y:S02]  /*1fad0*/  STSM.16.M88.4 [R0], R68 ;  /* 0x0000004400007844 */ /* 0x000fe40000000200 */
[----:B------:R-:W-:Y:S06]  /*1fae0*/  BAR.SYNC.DEFER_BLOCKING 0x0 ;  /* 0x0000000000007b1d */ /* 0x000fec0000010000 */
[----:B------:R-:W3:Y:S02]  /*1faf0*/  LDS.128 R68, [R252] ;  /* 0x00000000fc447984 */ /* 0x000ee40000000c00 */
[----:B------:R-:W-:Y:S06]  /*1fb00*/  BAR.SYNC.DEFER_BLOCKING 0x0 ;  /* 0x0000000000007b1d */ /* 0x000fec0000010000 */
[----:B------:R1:W-:Y:S02]  /*1fb10*/  STSM.16.M88.4 [R0], R36 ;  /* 0x0000002400007844 */ /* 0x0003e40000000200 */
[----:B------:R-:W-:Y:S06]  /*1fb20*/  BAR.SYNC.DEFER_BLOCKING 0x0 ;  /* 0x0000000000007b1d */ /* 0x000fec0000010000 */
[----:B------:R-:W3:Y:S01]  /*1fb30*/  LDS.128 R192, [R252] ;  /* 0x00000000fcc07984 */ /* 0x000ee20000000c00 */
[----:B-1----:R-:W-:Y:S01]  /*1fb40*/  IMAD.MOV.U32 R36, RZ, RZ, R72 ;  /* 0x000000ffff247224 */ /* 0x002fe200078e0048 */
[----:B------:R-:W-:Y:S01]  /*1fb50*/  MOV R38, R40 ;  /* 0x0000002800267202 */ /* 0x000fe20000000f00 */
[----:B------:R-:W-:-:S02]  /*1fb60*/  IMAD.MOV.U32 R37, RZ, RZ, R74 ;  /* 0x000000ffff257224 */ /* 0x000fc400078e004a */
[----:B------:R-:W-:Y:S01]  /*1fb70*/  IMAD.MOV.U32 R39, RZ, RZ, R42 ;  /* 0x000000ffff277224 */ /* 0x000fe200078e002a */
[----:B------:R-:W-:Y:S06]  /*1fb80*/  BAR.SYNC.DEFER_BLOCKING 0x0 ;  /* 0x0000000000007b1d */ /* 0x000fec0000010000 */
[----:B------:R-:W-:Y:S02]  /*1fb90*/  STSM.16.M88.4 [R0], R36 ;  /* 0x0000002400007844 */ /* 0x000fe40000000200 */
[----:B------:R-:W-:Y:S06]  /*1fba0*/  BAR.SYNC.DEFER_BLOCKING 0x0 ;  /* 0x0000000000007b1d */ /* 0x000fec0000010000 */
[----:B------:R-:W1:Y:S02]  /*1fbb0*/  LDS.128 R36, [R252] ;  /* 0x00000000fc247984 */ /* 0x000e640000000c00 */
[----:B------:R-:W-:Y:S06]  /*1fbc0*/  BAR.SYNC.DEFER_BLOCKING 0x0 ;  /* 0x0000000000007b1d */ /* 0x000fec0000010000 */
[----:B--2---:R2:W-:Y:S02]  /*1fbd0*/  STSM.16.M88.4 [R0], R188 ;  /* 0x000000bc00007844 */ /* 0x0045e40000000200 */
[----:B--2---:R-:W-:-:S02]  /*1fbe0*/  IMAD.MOV.U32 R188, RZ, RZ, R201 ;  /* 0x000000ffffbc7224 */ /* 0x004fc400078e00c9 */
[----:B------:R-:W4:Y:S01]  /*1fbf0*/  LDL.LU R201, [R1+0x58] ;  /* 0x0000580001c97983 */ /* 0x000f220000300800 */
[----:B------:R-:W-:Y:S02]  /*1fc00*/  IMAD.MOV.U32 R191, RZ, RZ, R171 ;  /* 0x000000ffffbf7224 */ /* 0x000fe400078e00ab */
[----:B------:R-:W-:Y:S02]  /*1fc10*/  IMAD.MOV.U32 R170, RZ, RZ, R105 ;  /* 0x000000ffffaa7224 */ /* 0x000fe400078e0069 */
[----:B------:R-:W-:Y:S01]  /*1fc20*/  IMAD.MOV.U32 R171, RZ, RZ, R107 ;  /* 0x000000ffffab7224 */ /* 0x000fe200078e006b */
[----:B------:R-:W-:Y:S01]  /*1fc30*/  BAR.SYNC.DEFER_BLOCKING 0x0 ;  /* 0x0000000000007b1d */ /* 0x000fe20000010000 */
[----:B------:R-:W-:Y:S01]  /*1fc40*/  IMAD.MOV.U32 R189, RZ, RZ, R203 ;  /* 0x000000ffffbd7224 */ /* 0x000fe200078e00cb */
[----:B------:R-:W-:-:S04]  /*1fc50*/  MOV R190, R169 ;  /* 0x000000a900be7202 */ /* 0x000fc80000000f00 */
[----:B------:R-:W2:Y:S02]  /*1fc60*/  LDS.128 R104, [R252] ;  /* 0x00000000fc687984 */ /* 0x000ea40000000c00 */
[----:B------:R-:W-:Y:S06]  /*1fc70*/  BAR.SYNC.DEFER_BLOCKING 0x0 ;  /* 0x0000000000007b1d */ /* 0x000fec0000010000 */
[----:B------:R-:W-:Y:S02]  /*1fc80*/  STSM.16.M88.4 [R0], R188 ;  /* 0x000000bc00007844 */ /* 0x000fe40000000200 */
[----:B------:R-:W-:Y:S01]  /*1fc90*/  BAR.SYNC.DEFER_BLOCKING 0x0 ;  /* 0x0000000000007b1d */ /* 0x000fe20000010000 */
[----:B------:R-:W-:Y:S01]  /*1fca0*/  IMAD.MOV.U32 R168, RZ, RZ, R137 ;  /* 0x000000ffffa87224 */ /* 0x000fe200078e0089 */
[----:B------:R-:W-:-:S04]  /*1fcb0*/  MOV R169, R139 ;  /* 0x0000008b00a97202 */ /* 0x000fc80000000f00 */
[----:B------:R-:W2:Y:S02]  /*1fcc0*/  LDS.128 R136, [R252] ;  /* 0x00000000fc887984 */ /* 0x000ea40000000c00 */
[----:B------:R-:W-:Y:S06]  /*1fcd0*/  BAR.SYNC.DEFER_BLOCKING 0x0 ;  /* 0x0000000000007b1d */ /* 0x000fec0000010000 */
[----:B------:R-:W-:Y:S02]  /*1fce0*/  STSM.16.M88.4 [R0], R168 ;  /* 0x000000a800007844 */ /* 0x000fe40000000200 */
[----:B------:R-:W-:Y:S01]  /*1fcf0*/  BAR.SYNC.DEFER_BLOCKING 0x0 ;  /* 0x0000000000007b1d */ /* 0x000fe20000010000 */
[----:B------:R-:W-:Y:S01]  /*1fd00*/  MOV R72, R73 ;  /* 0x0000004900487202 */ /* 0x000fe20000000f00 */
[----:B------:R-:W-:Y:S01]  /*1fd10*/  IMAD.MOV.U32 R73, RZ, RZ, R75 ;  /* 0x000000ffff497224 */ /* 0x000fe200078e004b */
[----:B------:R-:W-:Y:S01]  /*1fd20*/  MOV R75, R43 ;  /* 0x0000002b004b7202 */ /* 0x000fe20000000f00 */
[----:B------:R-:W-:-:S02]  /*1fd30*/  IMAD.MOV.U32 R74, RZ, RZ, R41 ;  /* 0x000000ffff4a7224 */ /* 0x000fc400078e0029 */
[----:B------:R-:W2:Y:S02]  /*1fd40*/  LDS.128 R188, [R252] ;  /* 0x00000000fcbc7984 */ /* 0x000ea40000000c00 */
[----:B------:R-:W-:Y:S06]  /*1fd50*/  BAR.SYNC.DEFER_BLOCKING 0x0 ;  /* 0x0000000000007b1d */ /* 0x000fec0000010000 */
[----:B------:R3:W-:Y:S02]  /*1fd60*/  STSM.16.M88.4 [R0], R72 ;  /* 0x0000004800007844 */ /* 0x0007e40000000200 */
[----:B------:R-:W-:Y:S01]  /*1fd70*/  BAR.SYNC.DEFER_BLOCKING 0x0 ;  /* 0x0000000000007b1d */ /* 0x000fe20000010000 */
[----:B------:R-:W-:-:S02]  /*1fd80*/  IMAD.MOV.U32 R202, RZ, RZ, R236 ;  /* 0x000000ffffca7224 */ /* 0x000fc400078e00ec */
[----:B------:R-:W-:Y:S01]  /*1fd90*/  IMAD.MOV.U32 R203, RZ, RZ, R238 ;  /* 0x000000ffffcb7224 */ /* 0x000fe200078e00ee */
[----:B------:R-:W-:Y:S01]  /*1fda0*/  MOV R42, R108 ;  /* 0x0000006c002a7202 */ /* 0x000fe20000000f00 */
[----:B------:R-:W-:Y:S01]  /*1fdb0*/  IMAD.MOV.U32 R40, RZ, RZ, R140 ;  /* 0x000000ffff287224 */ /* 0x000fe200078e008c */
[----:B------:R-:W-:Y:S01]  /*1fdc0*/  MOV R223, R242 ;  /* 0x000000f200df7202 */ /* 0x000fe20000000f00 */
[----:B------:R-:W-:Y:S02]  /*1fdd0*/  IMAD.MOV.U32 R41, RZ, RZ, R142 ;  /* 0x000000ffff297224 */ /* 0x000fe400078e008e */
[----:B------:R-:W-:Y:S01]  /*1fde0*/  IMAD.MOV.U32 R222, RZ, RZ, R240 ;  /* 0x000000ffffde7224 */ /* 0x000fe200078e00f0 */
[----:B------:R-:W-:Y:S01]  /*1fdf0*/  MOV R229, R83 ;  /* 0x0000005300e57202 */ /* 0x000fe20000000f00 */
[----:B------:R-:W2:Y:S01]  /*1fe00*/  LDS.128 R196, [R252] ;  /* 0x00000000fcc47984 */ /* 0x000ea20000000c00 */
[----:B---3--:R-:W-:Y:S01]  /*1fe10*/  MOV R72, R204 ;  /* 0x000000cc00487202 */ /* 0x008fe20000000f00 */
[----:B------:R-:W-:Y:S01]  /*1fe20*/  IMAD.MOV.U32 R73, RZ, RZ, R206 ;  /* 0x000000ffff497224 */ /* 0x000fe200078e00ce */
[----:B------:R-:W-:Y:S01]  /*1fe30*/  MOV R75, R174 ;  /* 0x000000ae004b7202 */ /* 0x000fe20000000f00 */
[----:B------:R-:W-:Y:S01]  /*1fe40*/  BAR.SYNC.DEFER_BLOCKING 0x0 ;  /* 0x0000000000007b1d */ /* 0x000fe20000010000 */
[----:B------:R-:W-:-:S02]  /*1fe50*/  IMAD.MOV.U32 R74, RZ, RZ, R172 ;  /* 0x000000ffff4a7224 */ /* 0x000fc400078e00ac */
[----:B------:R-:W-:Y:S02]  /*1fe60*/  IMAD.MOV.U32 R43, RZ, RZ, R110 ;  /* 0x000000ffff2b7224 */ /* 0x000fe400078e006e */
[----:B------:R-:W-:Y:S02]  /*1fe70*/  IMAD.MOV.U32 R228, RZ, RZ, R81 ;  /* 0x000000ffffe47224 */ /* 0x000fe400078e0051 */
[----:B------:R-:W-:Y:S02]  /*1fe80*/  IMAD.MOV.U32 R230, RZ, RZ, R49 ;  /* 0x000000ffffe67224 */ /* 0x000fe400078e0031 */
[----:B------:R-:W-:Y:S01]  /*1fe90*/  IMAD.MOV.U32 R231, RZ, RZ, R51 ;  /* 0x000000ffffe77224 */ /* 0x000fe200078e0033 */
[----:B------:R-:W-:Y:S01]  /*1fea0*/  MOV R234, R244 ;  /* 0x000000f400ea7202 */ /* 0x000fe20000000f00 */
[----:B------:R-:W-:Y:S01]  /*1feb0*/  IMAD.MOV.U32 R235, RZ, RZ, R246 ;  /* 0x000000ffffeb7224 */ /* 0x000fe200078e00f6 */
[----:B------:R-:W3:Y:S01]  /*1fec0*/  LDC R236, c[0x0][0x244] ;  /* 0x00009100ffec7b82 */ /* 0x000ee20000000800 */
[----:B----4-:R4:W-:Y:S07]  /*1fed0*/  STSM.16.M88.4 [R0], R200 ;  /* 0x000000c800007844 */ /* 0x0109ee0000000200 */
[----:B------:R-:W-:Y:S06]  /*1fee0*/  BAR.SYNC.DEFER_BLOCKING 0x0 ;  /* 0x0000000000007b1d */ /* 0x000fec0000010000 */
[----:B----4-:R-:W4:Y:S04]  /*1fef0*/  LDL.LU R200, [R1+0x54] ;  /* 0x0000540001c87983 */ /* 0x010f280000300800 */
[----:B------:R-:W4:Y:S04]  /*1ff00*/  LDL.LU R201, [R1+0x5c] ;  /* 0x00005c0001c97983 */ /* 0x000f280000300800 */
[----:B------:R-:W2:Y:S04]  /*1ff10*/  LDL.LU R220, [R1+0x60] ;  /* 0x0000600001dc7983 */ /* 0x000ea80000300800 */
[----:B------:R-:W1:Y:S01]  /*1ff20*/  LDS.128 R168, [R252] ;  /* 0x00000000fca87984 */ /* 0x000e620000000c00 */
[----:B------:R-:W-:Y:S06]  /*1ff30*/  BAR.SYNC.DEFER_BLOCKING 0x0 ;  /* 0x0000000000007b1d */ /* 0x000fec0000010000 */
[----:B------:R-:W2:Y:S04]  /*1ff40*/  LDL.LU R221, [R1+0x68] ;  /* 0x0000680001dd7983 */ /* 0x000ea80000300800 */
[----:B------:R-:W-:Y:S01]  /*1ff50*/  STSM.16.M88.4 [R0], R72 ;  /* 0x0000004800007844 */ /* 0x000fe20000000200 */
[----:B------:R-:W-:Y:S06]  /*1ff60*/  BAR.SYNC.DEFER_BLOCKING 0x0 ;  /* 0x0000000000007b1d */ /* 0x000fec0000010000 */
[----:B------:R-:W1:Y:S02]  /*1ff70*/  LDS.128 R72, [R252] ;  /* 0x00000000fc487984 */ /* 0x000e640000000c00 */
[----:B------:R-:W-:Y:S06]  /*1ff80*/  BAR.SYNC.DEFER_BLOCKING 0x0 ;  /* 0x0000000000007b1d */ /* 0x000fec0000010000 */
[----:B------:R3:W-:Y:S02]  /*1ff90*/  STSM.16.M88.4 [R0], R40 ;  /* 0x0000002800007844 */ /* 0x0007e40000000200 */
[----:B------:R-:W-:Y:S06]  /*1ffa0*/  BAR.SYNC.DEFER_BLOCKING 0x0 ;  /* 0x0000000000007b1d */ /* 0x000fec0000010000 */
[----:B------:R-:W1:Y:S01]  /*1ffb0*/  LDS.128 R216, [R252] ;  /* 0x00000000fcd87984 */ /* 0x000e620000000c00 */
[----:B---3--:R-:W-:Y:S01]  /*1ffc0*/  IMAD.MOV.U32 R40, RZ, RZ, R76 ;  /* 0x000000ffff287224 */ /* 0x008fe200078e004c */
        /* <DEDUP_REMOVED lines=8> */
[----:B------:R-:W3:Y:S02]  /*20050*/  LDS.128 R40, [R252] ;  /* 0x00000000fc287984 */ /* 0x000ee40000000c00 */
[----:B------:R-:W-:Y:S01]  /*20060*/  BAR.SYNC.DEFER_BLOCKING 0x0 ;  /* 0x0000000000007b1d */ /* 0x000fe20000010000 */
[----:B------:R-:W-:Y:S01]  /*20070*/  MOV R172, R141 ;  /* 0x0000008d00ac7202 */ /* 0x000fe20000000f00 */
[----:B------:R-:W-:-:S04]  /*20080*/  IMAD.MOV.U32 R174, RZ, RZ, R109 ;  /* 0x000000ffffae7224 */ /* 0x000fc800078e006d */
[----:B----4-:R4:W-:Y:S02]  /*20090*/  STSM.16.M88.4 [R0], R200 ;  /* 0x000000c800007844 */ /* 0x0109e40000000200 */
[----:B----4-:R-:W-:Y:S02]  /*200a0*/  IMAD.MOV.U32 R202, RZ, RZ, R173 ;  /* 0x000000ffffca7224 */ /* 0x010fe400078e00ad */
[----:B------:R-:W-:Y:S01]  /*200b0*/  IMAD.MOV.U32 R173, RZ, RZ, R143 ;  /* 0x000000ffffad7224 */ /* 0x000fe200078e008f */
[----:B------:R-:W-:Y:S01]  /*200c0*/  BAR.SYNC.DEFER_BLOCKING 0x0 ;  /* 0x0000000000007b1d */ /* 0x000fe20000010000 */
[----:B------:R-:W-:Y:S01]  /*200d0*/  IMAD.MOV.U32 R200, RZ, RZ, R205 ;  /* 0x000000ffffc87224 */ /* 0x000fe200078e00cd */
[----:B------:R-:W-:Y:S01]  /*200e0*/  MOV R201, R207 ;  /* 0x000000cf00c97202 */ /* 0x000fe20000000f00 */
[----:B------:R-:W-:-:S03]  /*200f0*/  IMAD.MOV.U32 R203, RZ, RZ, R175 ;  /* 0x000000ffffcb7224 */ /* 0x000fc600078e00af */
[----:B------:R-:W4:Y:S02]  /*20100*/  LDS.128 R140, [R252] ;  /* 0x00000000fc8c7984 */ /* 0x000f240000000c00 */
[----:B------:R-:W-:Y:S06]  /*20110*/  BAR.SYNC.DEFER_BLOCKING 0x0 ;  /* 0x0000000000007b1d */ /* 0x000fec0000010000 */
[----:B------:R-:W-:Y:S02]  /*20120*/  STSM.16.M88.4 [R0], R200 ;  /* 0x000000c800007844 */ /* 0x000fe40000000200 */
[----:B------:R-:W-:Y:S01]  /*20130*/  BAR.SYNC.DEFER_BLOCKING 0x0 ;  /* 0x0000000000007b1d */ /* 0x000fe20000010000 */
[----:B------:R-:W-:-:S05]  /*20140*/  MOV R175, R111 ;  /* 0x0000006f00af7202 */ /* 0x000fca0000000f00 */
[----:B------:R-:W4:Y:S02]  /*20150*/  LDS.128 R108, [R252] ;  /* 0x00000000fc6c7984 */ /* 0x000f240000000c00 */
[----:B------:R-:W-:Y:S06]  /*20160*/  BAR.SYNC.DEFER_BLOCKING 0x0 ;  /* 0x0000000000007b1d */ /* 0x000fec0000010000 */
[----:B------:R-:W-:Y:S02]  /*20170*/  STSM.16.M88.4 [R0], R172 ;  /* 0x000000ac00007844 */ /* 0x000fe40000000200 */
[----:B------:R-:W-:Y:S01]  /*20180*/  BAR.SYNC.DEFER_BLOCKING 0x0 ;  /* 0x0000000000007b1d */ /* 0x000fe20000010000 */
[----:B------:R-:W-:Y:S01]  /*20190*/  IMAD.MOV.U32 R76, RZ, RZ, R77 ;  /* 0x000000ffff4c7224 */ /* 0x000fe200078e004d */
[----:B------:R-:W-:Y:S01]  /*201a0*/  MOV R78, R45 ;  /* 0x0000002d004e7202 */ /* 0x000fe20000000f00 */
[----:B------:R-:W-:-:S03]  /*201b0*/  IMAD.MOV.U32 R77, RZ, RZ, R79 ;  /* 0x000000ffff4d7224 */ /* 0x000fc600078e004f */
[----:B------:R-:W4:Y:S01]  /*201c0*/  LDS.128 R200, [R252] ;  /* 0x00000000fcc87984 */ /* 0x000f220000000c00 */
[----:B------:R-:W-:Y:S01]  /*201d0*/  IMAD.MOV.U32 R79, RZ, RZ, R47 ;  /* 0x000000ffff4f7224 */ /* 0x000fe200078e002f */
[----:B------:R-:W-:Y:S06]  /*201e0*/  BAR.SYNC.DEFER_BLOCKING 0x0 ;  /* 0x0000000000007b1d */ /* 0x000fec0000010000 */
[----:B------:R-:W-:Y:S02]  /*201f0*/  STSM.16.M88.4 [R0], R76 ;  /* 0x0000004c00007844 */ /* 0x000fe40000000200 */
[----:B------:R-:W-:Y:S06]  /*20200*/  BAR.SYNC.DEFER_BLOCKING 0x0 ;  /* 0x0000000000007b1d */ /* 0x000fec0000010000 */
[----:B------:R-:W4:Y:S02]  /*20210*/  LDS.128 R204, [R252] ;  /* 0x00000000fccc7984 */ /* 0x000f240000000c00 */
[----:B------:R-:W-:Y:S06]  /*20220*/  BAR.SYNC.DEFER_BLOCKING 0x0 ;  /* 0x0000000000007b1d */ /* 0x000fec0000010000 */
[----:B--2---:R2:W-:Y:S02]  /*20230*/  STSM.16.M88.4 [R0], R220 ;  /* 0x000000dc00007844 */ /* 0x0045e40000000200 */
[----:B------:R-:W-:Y:S06]  /*20240*/  BAR.SYNC.DEFER_BLOCKING 0x0 ;  /* 0x0000000000007b1d */ /* 0x000fec0000010000 */
[----:B--2---:R-:W2:Y:S04]  /*20250*/  LDL.LU R220, [R1+0x64] ;  /* 0x0000640001dc7983 */ /* 0x004ea80000300800 */
[----:B------:R-:W2:Y:S01]  /*20260*/  LDL.LU R221, [R1+0x6c] ;  /* 0x00006c0001dd7983 */ /* 0x000ea20000300800 */
[----:B------:R-:W-:Y:S01]  /*20270*/  IMAD.MOV.U32 R172, RZ, RZ, R208 ;  /* 0x000000ffffac7224 */ /* 0x000fe200078e00d0 */
[----:B------:R-:W-:Y:S01]  /*20280*/  MOV R174, R176 ;  /* 0x000000b000ae7202 */ /* 0x000fe20000000f00 */
[----:B------:R-:W-:-:S02]  /*20290*/  IMAD.MOV.U32 R173, RZ, RZ, R210 ;  /* 0x000000ffffad7224 */ /* 0x000fc400078e00d2 */
[----:B------:R-:W-:Y:S01]  /*202a0*/  IMAD.MOV.U32 R175, RZ, RZ, R178 ;  /* 0x000000ffffaf7224 */ /* 0x000fe200078e00b2 */
[----:B------:R-:W-:Y:S01]  /*202b0*/  MOV R45, R146 ;  /* 0x00000092002d7202 */ /* 0x000fe20000000f00 */
[----:B------:R-:W-:Y:S01]  /*202c0*/  IMAD.MOV.U32 R44, RZ, RZ, R144 ;  /* 0x000000ffff2c7224 */ /* 0x000fe200078e0090 */
[----:B------:R-:W4:Y:S01]  /*202d0*/  LDS.128 R76, [R252] ;  /* 0x00000000fc4c7984 */ /* 0x000f220000000c00 */
[----:B------:R-:W-:Y:S01]  /*202e0*/  BAR.SYNC.DEFER_BLOCKING 0x0 ;  /* 0x0000000000007b1d */ /* 0x000fe20000010000 */
[----:B------:R-:W-:Y:S02]  /*202f0*/  IMAD.MOV.U32 R46, RZ, RZ, R112 ;  /* 0x000000ffff2e7224 */ /* 0x000fe400078e0070 */
[----:B------:R-:W-:-:S03]  /*20300*/  IMAD.MOV.U32 R47, RZ, RZ, R114 ;  /* 0x000000ffff2f7224 */ /* 0x000fc600078e0072 */
[----:B------:R-:W3:Y:S04]  /*20310*/  LDL.LU R232, [R1+0x70] ;  /* 0x0000700001e87983 */ /* 0x000ee80000300800 */
[----:B------:R-:W3:Y:S04]  /*20320*/  LDL.LU R233, [R1+0x78] ;  /* 0x0000780001e97983 */ /* 0x000ee80000300800 */
[----:B------:R-:W-:Y:S01]  /*20330*/  STSM.16.M88.4 [R0], R172 ;  /* 0x000000ac00007844 */ /* 0x000fe20000000200 */
[----:B------:R-:W-:Y:S06]  /*20340*/  BAR.SYNC.DEFER_BLOCKING 0x0 ;  /* 0x0000000000007b1d */ /* 0x000fec0000010000 */
[----:B------:R-:W4:Y:S02]  /*20350*/  LDS.128 R172, [R252] ;  /* 0x00000000fcac7984 */ /* 0x000f240000000c00 */
[----:B------:R-:W-:Y:S06]  /*20360*/  BAR.SYNC.DEFER_BLOCKING 0x0 ;  /* 0x0000000000007b1d */ /* 0x000fec0000010000 */
[----:B------:R1:W-:Y:S02]  /*20370*/  STSM.16.M88.4 [R0], R44 ;  /* 0x0000002c00007844 */ /* 0x0003e40000000200 */
[----:B------:R-:W-:Y:S06]  /*20380*/  BAR.SYNC.DEFER_BLOCKING 0x0 ;  /* 0x0000000000007b1d */ /* 0x000fec0000010000 */
[----:B------:R-:W4:Y:S01]  /*20390*/  LDS.128 R224, [R252] ;  /* 0x00000000fce07984 */ /* 0x000f220000000c00 */
        /* <DEDUP_REMOVED lines=11> */
[----:B------:R-:W-:Y:S02]  /*20450*/  IMAD.MOV.U32 R210, RZ, RZ, R177 ;  /* 0x000000ffffd27224 */ /* 0x000fe400078e00b1 */
[----:B------:R-:W-:Y:S02]  /*20460*/  IMAD.MOV.U32 R176, RZ, RZ, R145 ;  /* 0x000000ffffb07224 */ /* 0x000fe400078e0091 */
[----:B------:R-:W-:Y:S01]  /*20470*/  IMAD.MOV.U32 R177, RZ, RZ, R147 ;  /* 0x000000ffffb17224 */ /* 0x000fe200078e0093 */
[----:B------:R-:W-:Y:S01]  /*20480*/  MOV R208, R209 ;  /* 0x000000d100d07202 */ /* 0x000fe20000000f00 */
[----:B------:R-:W-:Y:S01]  /*20490*/  IMAD.MOV.U32 R209, RZ, RZ, R211 ;  /* 0x000000ffffd17224 */ /* 0x000fe200078e00d3 */
[----:B------:R-:W-:Y:S01]  /*204a0*/  MOV R211, R179 ;  /* 0x000000b300d37202 */ /* 0x000fe20000000f00 */
[----:B------:R-:W-:Y:S01]  /*204b0*/  IMAD.MOV.U32 R179, RZ, RZ, R115 ;  /* 0x000000ffffb37224 */ /* 0x000fe200078e0073 */
[----:B------:R-:W-:Y:S01]  /*204c0*/  MOV R178, R113 ;  /* 0x0000007100b27202 */ /* 0x000fe20000000f00 */
        /* <DEDUP_REMOVED lines=9> */
[----:B------:R-:W-:Y:S06]  /*20560*/  BAR.SYNC.DEFER_BLOCKING 0x0 ;  /* 0x0000000000007b1d */ /* 0x000fec0000010000 */
[----:B------:R-:W2:Y:S02]  /*20570*/  LDS.128 R220, [R252] ;  /* 0x00000000fcdc7984 */ /* 0x000ea40000000c00 */
[----:B------:R-:W-:Y:S06]  /*20580*/  BAR.SYNC.DEFER_BLOCKING 0x0 ;  /* 0x0000000000007b1d */ /* 0x000fec0000010000 */
[----:B------:R4:W-:Y:S02]  /*20590*/  STSM.16.M88.4 [R0], R228 ;  /* 0x000000e400007844 */ /* 0x0009e40000000200 */
[----:B------:R-:W-:Y:S06]  /*205a0*/  BAR.SYNC.DEFER_BLOCKING 0x0 ;  /* 0x0000000000007b1d */ /* 0x000fec0000010000 */
[----:B----4-:R-:W4:Y:S04]  /*205b0*/  LDL.LU R228, [R1+0x74] ;  /* 0x0000740001e47983 */ /* 0x010f280000300800 */
[----:B------:R-:W4:Y:S01]  /*205c0*/  LDL.LU R229, [R1+0x7c] ;  /* 0x00007c0001e57983 */ /* 0x000f220000300800 */
[----:B------:R-:W-:Y:S01]  /*205d0*/  IMAD.MOV.U32 R80, RZ, RZ, R212 ;  /* 0x000000ffff507224 */ /* 0x000fe200078e00d4 */
[----:B------:R-:W-:Y:S01]  /*205e0*/  MOV R81, R214 ;  /* 0x000000d600517202 */ /* 0x000fe20000000f00 */
[----:B------:R-:W-:Y:S01]  /*205f0*/  IMAD.MOV.U32 R82, RZ, RZ, R180 ;  /* 0x000000ffff527224 */ /* 0x000fe200078e00b4 */
[----:B------:R-:W2:Y:S04]  /*20600*/  LDL.LU R244, [R1+0x100] ;  /* 0x0001000001f47983 */ /* 0x000ea80000300800 */
[----:B------:R-:W1:Y:S01]  /*20610*/  LDS.128 R208, [R252] ;  /* 0x00000000fcd07984 */ /* 0x000e620000000c00 */
[----:B------:R-:W-:Y:S01]  /*20620*/  BAR.SYNC.DEFER_BLOCKING 0x0 ;  /* 0x0000000000007b1d */ /* 0x000fe20000010000 */
[----:B------:R-:W-:-:S05]  /*20630*/  IMAD.MOV.U32 R83, RZ, RZ, R182 ;  /* 0x000000ffff537224 */ /* 0x000fca00078e00b6 */
[----:B------:R-:W2:Y:S01]  /*20640*/  LDL.LU R241, [R1+0xf0] ;  /* 0x0000f00001f17983 */ /* 0x000ea20000300800 */
[----:B------:R-:W-:-:S03]  /*20650*/  MOV R48, R148 ;  /* 0x0000009400307202 */ /* 0x000fc60000000f00 */
[----:B---3--:R-:W-:Y:S01]  /*20660*/  STSM.16.M88.4 [R0], R232 ;  /* 0x000000e800007844 */ /* 0x008fe20000000200 */
[----:B------:R-:W-:Y:S01]  /*20670*/  BAR.SYNC.DEFER_BLOCKING 0x0 ;  /* 0x0000000000007b1d */ /* 0x000fe20000010000 */
[----:B------:R-:W-:Y:S01]  /*20680*/  IMAD.MOV.U32 R49, RZ, RZ, R150 ;  /* 0x000000ffff317224 */ /* 0x000fe200078e0096 */
[----:B------:R-:W-:Y:S01]  /*20690*/  MOV R51, R118 ;  /* 0x0000007600337202 */ /* 0x000fe20000000f00 */
[----:B------:R-:W-:Y:S01]  /*206a0*/  IMAD.MOV.U32 R50, RZ, RZ, R116 ;  /* 0x000000ffff327224 */ /* 0x000fe200078e0074 */
[----:B------:R-:W-:Y:S01]  /*206b0*/  MOV R231, R247 ;  /* 0x000000f700e77202 */ /* 0x000fe20000000f00 */
[----:B------:R-:W-:Y:S02]  /*206c0*/  IMAD.MOV.U32 R230, RZ, RZ, R245 ;  /* 0x000000ffffe67224 */ /* 0x000fe400078e00f5 */
[----:B------:R-:W-:Y:S01]  /*206d0*/  IMAD.MOV.U32 R212, RZ, RZ, R213 ;  /* 0x000000ffffd47224 */ /* 0x000fe200078e00d5 */
[----:B------:R-:W-:Y:S02]  /*206e0*/  MOV R214, R181 ;  /* 0x000000b500d67202 */ /* 0x000fe40000000f00 */
[----:B------:R-:W-:Y:S01]  /*206f0*/  MOV R238, R3 ;  /* 0x0000000300ee7202 */ /* 0x000fe20000000f00 */
[----:B------:R-:W-:Y:S01]  /*20700*/  IMAD.MOV.U32 R240, RZ, RZ, R14 ;  /* 0x000000fffff07224 */ /* 0x000fe200078e000e */
[----:B------:R-:W-:Y:S01]  /*20710*/  ISETP.LT.AND P1, PT, R12, UR31, !P1 ;  /* 0x0000001f0c007c0c */ /* 0x000fe2000cf21270 */
[----:B------:R-:W-:Y:S01]  /*20720*/  IMAD.MOV.U32 R242, RZ, RZ, R2 ;  /* 0x000000fffff27224 */ /* 0x000fe200078e0002 */
[----:B------:R-:W3:Y:S04]  /*20730*/  LDL.LU R243, [R1+0xe0] ;  /* 0x0000e00001f37983 */ /* 0x000ee80000300800 */
[----:B------:R-:W1:Y:S01]  /*20740*/  LDS.128 R176, [R252] ;  /* 0x00000000fcb07984 */ /* 0x000e620000000c00 */
[----:B------:R-:W-:Y:S01]  /*20750*/  BAR.SYNC.DEFER_BLOCKING 0x0 ;  /* 0x0000000000007b1d */ /* 0x000fe20000010000 */
[----:B------:R-:W-:-:S02]  /*20760*/  IMAD.MOV.U32 R148, RZ, RZ, R149 ;  /* 0x000000ffff947224 */ /* 0x000fc400078e0095 */
[----:B------:R-:W-:Y:S02]  /*20770*/  IMAD.MOV.U32 R150, RZ, RZ, R117 ;  /* 0x000000ffff967224 */ /* 0x000fe400078e0075 */
[----:B------:R-:W-:Y:S02]  /*20780*/  IMAD.MOV.U32 R213, RZ, RZ, R215 ;  /* 0x000000ffffd57224 */ /* 0x000fe400078e00d7 */
[----:B------:R-:W-:Y:S01]  /*20790*/  IMAD R3, R13, R236, RZ ;  /* 0x000000ec0d037224 */ /* 0x000fe200078e02ff */
[----:B------:R-:W3:Y:S04]  /*207a0*/  LDL.LU R237, [R1+0xd0] ;  /* 0x0000d00001ed7983 */ /* 0x000ee80000300800 */
[----:B------:R-:W-:Y:S01]  /*207b0*/  STSM.16.M88.4 [R0], R80 ;  /* 0x0000005000007844 */ /* 0x000fe20000000200 */
[----:B------:R-:W-:Y:S01]  /*207c0*/  BAR.SYNC.DEFER_BLOCKING 0x0 ;  /* 0x0000000000007b1d */ /* 0x000fe20000010000 */
[----:B------:R-:W-:Y:S01]  /*207d0*/  MOV R149, R151 ;  /* 0x0000009700957202 */ /* 0x000fe20000000f00 */
[----:B------:R-:W-:Y:S01]  /*207e0*/  IMAD.MOV.U32 R215, RZ, RZ, R183 ;  /* 0x000000ffffd77224 */ /* 0x000fe200078e00b7 */
[----:B------:R-:W-:Y:S01]  /*207f0*/  LEA R2, P3, R3, UR8, 0x2 ;  /* 0x0000000803027c11 */ /* 0x000fe2000f8610ff */
[----:B------:R-:W-:-:S02]  /*20800*/  IMAD R14, R236, 0x80, R3 ;  /* 0x00000080ec0e7824 */ /* 0x000fc400078e0203 */
[----:B------:R-:W3:Y:S04]  /*20810*/  LDL.LU R239, [R1+0x108] ;  /* 0x0001080001ef7983 */ /* 0x000ee80000300800 */
[----:B------:R-:W1:Y:S01]  /*20820*/  LDS.128 R80, [R252] ;  /* 0x00000000fc507984 */ /* 0x000e620000000c00 */
        /* <DEDUP_REMOVED lines=12> */
[----:B------:R-:W-:Y:S01]  /*208f0*/  BAR.SYNC.DEFER_BLOCKING 0x0 ;  /* 0x0000000000007b1d */ /* 0x000fe20000010000 */
[----:B------:R-:W-:-:S05]  /*20900*/  IMAD.MOV.U32 R151, RZ, RZ, R119 ;  /* 0x000000ffff977224 */ /* 0x000fca00078e0077 */
[----:B----4-:R-:W-:Y:S02]  /*20910*/  STSM.16.M88.4 [R0], R228 ;  /* 0x000000e400007844 */ /* 0x010fe40000000200 */
[----:B------:R-:W-:Y:S06]  /*20920*/  BAR.SYNC.DEFER_BLOCKING 0x0 ;  /* 0x0000000000007b1d */ /* 0x000fec0000010000 */
[----:B------:R-:W4:Y:S02]  /*20930*/  LDS.128 R116, [R252] ;  /* 0x00000000fc747984 */ /* 0x000f240000000c00 */
[----:B------:R-:W-:Y:S06]  /*20940*/  BAR.SYNC.DEFER_BLOCKING 0x0 ;  /* 0x0000000000007b1d */ /* 0x000fec0000010000 */
[----:B------:R1:W-:Y:S02]  /*20950*/  STSM.16.M88.4 [R0], R212 ;  /* 0x000000d400007844 */ /* 0x0003e40000000200 */
[----:B------:R-:W-:Y:S06]  /*20960*/  BAR.SYNC.DEFER_BLOCKING 0x0 ;  /* 0x0000000000007b1d */ /* 0x000fec0000010000 */
[----:B------:R-:W4:Y:S02]  /*20970*/  LDS.128 R180, [R252] ;  /* 0x00000000fcb47984 */ /* 0x000f240000000c00 */
[----:B------:R-:W-:Y:S01]  /*20980*/  BAR.SYNC.DEFER_BLOCKING 0x0 ;  /* 0x0000000000007b1d */ /* 0x000fe20000010000 */
[----:B------:R-:W-:-:S05]  /*20990*/  MOV R84, R85 ;  /* 0x0000005500547202 */ /* 0x000fca0000000f00 */
[----:B------:R2:W-:Y:S01]  /*209a0*/  STSM.16.M88.4 [R0], R148 ;  /* 0x0000009400007844 */ /* 0x0005e20000000200 */
[----:B------:R-:W-:Y:S01]  /*209b0*/  IMAD.MOV.U32 R85, RZ, RZ, R87 ;  /* 0x000000ffff557224 */ /* 0x000fe200078e0057 */
[----:B------:R-:W-:Y:S01]  /*209c0*/  MOV R87, R55 ;  /* 0x0000003700577202 */ /* 0x000fe20000000f00 */
[----:B------:R-:W-:Y:S01]  /*209d0*/  IMAD.MOV.U32 R86, RZ, RZ, R53 ;  /* 0x000000ffff567224 */ /* 0x000fe200078e0035 */
[----:B------:R-:W-:Y:S06]  /*209e0*/  BAR.SYNC.DEFER_BLOCKING 0x0 ;  /* 0x0000000000007b1d */ /* 0x000fec0000010000 */
[----:B------:R-:W4:Y:S02]  /*209f0*/  LDS.128 R52, [R252] ;  /* 0x00000000fc347984 */ /* 0x000f240000000c00 */
[----:B------:R-:W-:Y:S01]  /*20a00*/  BAR.SYNC.DEFER_BLOCKING 0x0 ;  /* 0x0000000000007b1d */ /* 0x000fe20000010000 */
[----:B------:R-:W-:-:S02]  /*20a10*/  LEA R18, P6, R14, UR8, 0x2 ;  /* 0x000000080e127c11 */ /* 0x000fc4000f8c10ff */
[----:B------:R-:W-:Y:S02]  /*20a20*/  LEA.HI.X.SX32 R3, R3, UR9, 0x2, P3 ;  /* 0x0000000903037c11 */ /* 0x000fe400098f16ff */
[----:B------:R-:W-:Y:S01]  /*20a30*/  ISETP.LT.AND P3, PT, R17, UR6, !P0 ;  /* 0x0000000611007c0c */ /* 0x000fe2000c761270 */
[----:B-1----:R-:W-:Y:S01]  /*20a40*/  IMAD R214, R12, UR28, RZ ;  /* 0x0000001c0cd67c24 */ /* 0x002fe2000f8e02ff */
[----:B------:R-:W-:Y:S01]  /*20a50*/  LEA.HI.X.SX32 R19, R14, UR9, 0x2, P6 ;  /* 0x000000090e137c11 */ /* 0x000fe2000b0f16ff */
[----:B------:R-:W-:Y:S01]  /*20a60*/  ULDC UR6, c[0x0][0x228] ;  /* 0x00008a0000067ab9 */ /* 0x000fe20000000800 */
[----:B------:R-:W-:Y:S01]  /*20a70*/  STSM.16.M88.4 [R0], R84 ;  /* 0x0000005400007844 */ /* 0x000fe20000000200 */
[C---:B------:R-:W-:Y:S01]  /*20a80*/  IMAD.WIDE R212, R214.reuse, 0x4, R2 ;  /* 0x00000004d6d47825 */ /* 0x040fe200078e0202 */
[----:B------:R-:W-:Y:S03]  /*20a90*/  BAR.SYNC.DEFER_BLOCKING 0x0 ;  /* 0x0000000000007b1d */ /* 0x000fe60000010000 */
[----:B--2---:R-:W-:-:S03]  /*20aa0*/  IMAD.WIDE R150, R214, 0x4, R18 ;  /* 0x00000004d6967825 */ /* 0x004fc600078e0212 */
[----:B------:R-:W-:Y:S04]  /*20ab0*/  @P1 STG.E desc[UR16][R212.64], R244 ;  /* 0x000000f4d4001986 */ /* 0x000fe8000c101910 */
[----:B------:R1:W-:Y:S04]  /*20ac0*/  @P3 STG.E desc[UR16][R150.64], R241 ;  /* 0x000000f196003986 */ /* 0x0003e8000c101910 */
[----:B-1----:R-:W2:Y:S01]  /*20ad0*/  LDL.LU R241, [R1+0xc0] ;  /* 0x0000c00001f17983 */ /* 0x002ea20000300800 */
[----:B------:R-:W-:Y:S01]  /*20ae0*/  IMAD R0, R236, 0x80, R14 ;  /* 0x00000080ec007824 */ /* 0x000fe200078e020e */
[----:B------:R-:W-:-:S02]  /*20af0*/  ISETP.LT.AND P6, PT, R16, UR4, !P0 ;  /* 0x0000000410007c0c */ /* 0x000fc4000c7c1270 */
[----:B------:R-:W-:Y:S01]  /*20b00*/  ISETP.LT.AND P3, PT, R15, UR14, !P0 ;  /* 0x0000000e0f007c0c */ /* 0x000fe2000c761270 */
[----:B------:R-:W4:Y:S01]  /*20b10*/  LDL.LU R246, [R1+0x104] ;  /* 0x0001040001f67983 */ /* 0x000f220000300800 */
[----:B------:R-:W-:Y:S01]  /*20b20*/  LEA R84, P5, R0, UR8, 0x2 ;  /* 0x0000000800547c11 */ /* 0x000fe2000f8a10ff */
[----:B------:R-:W-:Y:S01]  /*20b30*/  VIADD R14, R214, UR28 ;  /* 0x0000001cd60e7c36 */ /* 0x000fe20008000000 */
[----:B------:R-:W-:Y:S01]  /*20b40*/  ISETP.LT.AND P0, PT, R17, UR10, !P2 ;  /* 0x0000000a11007c0c */ /* 0x000fe2000d701270 */
[----:B------:R-:W4:Y:S01]  /*20b50*/  LDL.LU R244, [R1+0xf4] ;  /* 0x0000f40001f47983 */ /* 0x000f220000300800 */
[----:B------:R-:W-:Y:S01]  /*20b60*/  LEA.HI.X.SX32 R85, R0, UR9, 0x2, P5 ;  /* 0x0000000900557c11 */ /* 0x000fe2000a8f16ff */
[----:B------:R-:W-:Y:S01]  /*20b70*/  IMAD.WIDE R212, R14, 0x4, R2 ;  /* 0x000000040ed47825 */ /* 0x000fe200078e0202 */
[----:B------:R-:W-:Y:S01]  /*20b80*/  LEA R0, R236, R0, 0x7 ;  /* 0x00000000ec007211 */ /* 0x000fe200078e38ff */
[----:B------:R-:W-:Y:S01]  /*20b90*/  ULDC UR4, c[0x0][0x22c] ;  /* 0x00008b0000047ab9 */ /* 0x000fe20000000800 */
[----:B------:R-:W-:Y:S01]  /*20ba0*/  ULDC UR10, c[0x0][0x228] ;  /* 0x00008a00000a7ab9 */ /* 0x000fe20000000800 */
[----:B------:R-:W-:Y:S01]  /*20bb0*/  IMAD.WIDE R148, R214, 0x4, R84 ;  /* 0x00000004d6947825 */ /* 0x000fe200078e0254 */
[----:B------:R-:W-:-:S04]  /*20bc0*/  LEA R86, P5, R0, UR8, 0x2 ;  /* 0x0000000800567c11 */ /* 0x000fc8000f8a10ff */
[----:B---3--:R1:W-:Y:S01]  /*20bd0*/  @P6 STG.E desc[UR16][R148.64], R243 ;  /* 0x000000f394006986 */ /* 0x0083e2000c101910 */
[----:B------:R-:W-:Y:S01]  /*20be0*/  LEA.HI.X.SX32 R87, R0, UR9, 0x2, P5 ;  /* 0x0000000900577c11 */ /* 0x000fe2000a8f16ff */
[----:B------:R-:W-:Y:S01]  /*20bf0*/  ULDC.64 UR8, c[0x0][0x228] ;  /* 0x00008a0000087ab9 */ /* 0x000fe20000000a00 */
[----:B------:R-:W-:Y:S01]  /*20c00*/  ISETP.LT.AND P6, PT, R13, UR12, !P2 ;  /* 0x0000000c0d007c0c */ /* 0x000fe2000d7c1270 */
[----:B------:R-:W-:Y:S01]  /*20c10*/  IMAD.WIDE R150, R14, 0x4, R18 ;  /* 0x000000040e967825 */ /* 0x000fe200078e0212 */
[----:B------:R-:W-:Y:S01]  /*20c20*/  ISETP.LT.AND P5, PT, R16, UR8, !P2 ;  /* 0x0000000810007c0c */ /* 0x000fe2000d7a1270 */
[----:B------:R-:W-:Y:S02]  /*20c30*/  ULDC UR8, c[0x0][0x228] ;  /* 0x00008a0000087ab9 */ /* 0x000fe40000000800 */
[----:B-1----:R-:W-:Y:S01]  /*20c40*/  IMAD.WIDE R148, R214, 0x4, R86 ;  /* 0x00000004d6947825 */ /* 0x002fe200078e0256 */
[----:B------:R-:W3:Y:S01]  /*20c50*/  LDL.LU R243, [R1+0xe4] ;  /* 0x0000e40001f37983 */ /* 0x000ee20000300800 */
[----:B------:R-:W-:-:S03]  /*20c60*/  ULDC UR12, c[0x0][0x228] ;  /* 0x00008a00000c7ab9 */ /* 0x000fc60000000800 */
[----:B------:R1:W-:Y:S04]  /*20c70*/  @P3 STG.E desc[UR16][R148.64], R237 ;  /* 0x000000ed94003986 */ /* 0x0003e8000c101910 */
[----:B-1----:R-:W3:Y:S01]  /*20c80*/  LDL.LU R237, [R1+0xd4] ;  /* 0x0000d40001ed7983 */ /* 0x002ee20000300800 */
[----:B------:R-:W-:-:S03]  /*20c90*/  IMAD.WIDE R148, R14, 0x4, R84 ;  /* 0x000000040e947825 */ /* 0x000fc600078e0254 */
[----:B--2---:R-:W-:Y:S04]  /*20ca0*/  @P6 STG.E desc[UR16][R212.64], R241 ;  /* 0x000000f1d4006986 */ /* 0x004fe8000c101910 */
[----:B------:R-:W-:Y:S04]  /*20cb0*/  @P0 STG.E desc[UR16][R150.64], R242 ;  /* 0x000000f296000986 */ /* 0x000fe8000c101910 */
[----:B------:R1:W-:Y:S04]  /*20cc0*/  @P5 STG.E desc[UR16][R148.64], R238 ;  /* 0x000000ee94005986 */ /* 0x0003e8000c101910 */
[----:B-1----:R-:W2:Y:S01]  /*20cd0*/  LDL.LU R238, [R1+0xc4] ;  /* 0x0000c40001ee7983 */ /* 0x002ea20000300800 */
[----:B------:R-:W-:-:S02]  /*20ce0*/  ISETP.LT.AND P2, PT, R15, UR26, !P2 ;  /* 0x0000001a0f007c0c */ /* 0x000fc4000d741270 */
[----:B------:R-:W-:Y:S01]  /*20cf0*/  ISETP.LT.AND P0, PT, R13, UR22, !P4 ;  /* 0x000000160d007c0c */ /* 0x000fe2000e701270 */
[C---:B------:R-:W-:Y:S01]  /*20d00*/  IMAD.WIDE R148, R14.reuse, 0x4, R86 ;  /* 0x000000040e947825 */ /* 0x040fe200078e0256 */
[----:B------:R-:W-:Y:S01]  /*20d10*/  ISETP.LT.AND P6, PT, R17, UR20, !P4 ;  /* 0x0000001411007c0c */ /* 0x000fe2000e7c1270 */
[----:B------:R-:W2:Y:S02]  /*20d20*/  LDL.LU R241, [R1+0xb4] ;  /* 0x0000b40001f17983 */ /* 0x000ea40000300800 */
[----:B------:R-:W-:Y:S02]  /*20d30*/  VIADD R14, R14, UR28 ;  /* 0x0000001c0e0e7c36 */ /* 0x000fe40008000000 */
[----:B------:R-:W-:Y:S01]  /*20d40*/  VIADD R0, R12, 0x3 ;  /* 0x000000030c007836 */ /* 0x000fe20000000000 */
[----:B------:R-:W-:Y:S01]  /*20d50*/  ISETP.LT.AND P5, PT, R16, UR18, !P4 ;  /* 0x0000001210007c0c */ /* 0x000fe2000e7a1270 */
[----:B------:R-:W2:Y:S01]  /*20d60*/  LDL.LU R242, [R1+0xa4] ;  /* 0x0000a40001f27983 */ /* 0x000ea20000300800 */
[----:B------:R-:W-:Y:S01]  /*20d70*/  ISETP.LT.AND P4, PT, R15, UR24, !P4 ;  /* 0x000000180f007c0c */ /* 0x000fe2000e781270 */
[----:B------:R-:W-:Y:S01]  /*20d80*/  IMAD.WIDE R214, R14, 0x4, R2 ;  /* 0x000000040ed67825 */ /* 0x000fe200078e0202 */
[----:B------:R-:W-:Y:S01]  /*20d90*/  ISETP.GE.AND P1, PT, R0, UR4, PT ;  /* 0x0000000400007c0c */ /* 0x000fe2000bf26270 */
[----:B------:R1:W-:Y:S02]  /*20da0*/  @P2 STG.E desc[UR16][R148.64], R240 ;  /* 0x000000f094002986 */ /* 0x0003e4000c101910 */
[----:B------:R-:W-:-:S04]  /*20db0*/  IMAD.WIDE R212, R14, 0x4, R18 ;  /* 0x000000040ed47825 */ /* 0x000fc800078e0212 */
[C---:B------:R-:W-:Y:S01]  /*20dc0*/  IMAD.WIDE R150, R14.reuse, 0x4, R84 ;  /* 0x000000040e967825 */ /* 0x040fe200078e0254 */
[----:B----4-:R-:W-:Y:S01]  /*20dd0*/  @P0 STG.E desc[UR16][R214.64], R246 ;  /* 0x000000f6d6000986 */ /* 0x010fe2000c101910 */
[----:B------:R-:W-:Y:S01]  /*20de0*/  ISETP.LT.AND P0, PT, R13, UR30, !P1 ;  /* 0x0000001e0d007c0c */ /* 0x000fe2000cf01270 */
[----:B------:R-:W-:Y:S02]  /*20df0*/  ULDC UR4, c[0x0][0x22c] ;  /* 0x00008b0000047ab9 */ /* 0x000fe40000000800 */
[----:B-1----:R-:W4:Y:S01]  /*20e00*/  LDL.LU R240, [R1+0x94] ;  /* 0x0000940001f07983 */ /* 0x002f220000300800 */
[C---:B------:R-:W-:Y:S01]  /*20e10*/  IMAD.WIDE R148, R14.reuse, 0x4, R86 ;  /* 0x000000040e947825 */ /* 0x040fe200078e0256 */
[----:B------:R-:W-:Y:S02]  /*20e20*/  IADD3 R14, R14, UR28, RZ ;  /* 0x0000001c0e0e7c10 */ /* 0x000fe4000fffe0ff */
[----:B------:R-:W-:Y:S04]  /*20e30*/  @P6 STG.E desc[UR16][R212.64], R244 ;  /* 0x000000f4d4006986 */ /* 0x000fe8000c101910 */
[----:B---3--:R-:W-:Y:S04]  /*20e40*/  @P5 STG.E desc[UR16][R150.64], R243 ;  /* 0x000000f396005986 */ /* 0x008fe8000c101910 */
[----:B------:R1:W-:Y:S02]  /*20e50*/  @P4 STG.E desc[UR16][R148.64], R237 ;  /* 0x000000ed94004986 */ /* 0x0003e4000c101910 */
[----:B-1----:R-:W-:-:S02]  /*20e60*/  IMAD.WIDE R148, R14, 0x4, R2 ;  /* 0x000000040e947825 */ /* 0x002fc400078e0202 */
[----:B------:R-:W3:Y:S04]  /*20e70*/  LDL.LU R237, [R1+0xf8] ;  /* 0x0000f80001ed7983 */ /* 0x000ee80000300800 */
[----:B--2---:R1:W-:Y:S04]  /*20e80*/  @P0 STG.E desc[UR16][R148.64], R238 ;  /* 0x000000ee94000986 */ /* 0x0043e8000c101910 */
[----:B-1----:R-:W2:Y:S01]  /*20e90*/  LDL.LU R238, [R1+0xe8] ;  /* 0x0000e80001ee7983 */ /* 0x002ea20000300800 */
[----:B------:R-:W-:Y:S02]  /*20ea0*/  IADD3 R0, R12, 0x4, RZ ;  /* 0x000000040c007810 */ /* 0x000fe40007ffe0ff */
[----:B------:R-:W-:Y:S01]  /*20eb0*/  ISETP.LT.AND P5, PT, R16, UR6, !P1 ;  /* 0x0000000610007c0c */ /* 0x000fe2000cfa1270 */
[----:B------:R-:W-:Y:S01]  /*20ec0*/  IMAD.WIDE R214, R14, 0x4, R18 ;  /* 0x000000040ed67825 */ /* 0x000fe200078e0212 */
[----:B------:R-:W-:Y:S01]  /*20ed0*/  ISETP.GE.AND P3, PT, R0, UR4, PT ;  /* 0x0000000400007c0c */ /* 0x000fe2000bf66270 */
[----:B------:R-:W-:Y:S01]  /*20ee0*/  ULDC UR4, c[0x0][0x22c] ;  /* 0x00008b0000047ab9 */ /* 0x000fe20000000800 */
[----:B------:R-:W2:Y:S01]  /*20ef0*/  LDL.LU R243, [R1+0xd8] ;  /* 0x0000d80001f37983 */ /* 0x000ea20000300800 */
[----:B------:R-:W-:Y:S01]  /*20f00*/  VIADD R0, R12, 0x5 ;  /* 0x000000050c007836 */ /* 0x000fe20000000000 */
[----:B------:R-:W-:-:S04]  /*20f10*/  ULDC UR6, c[0x0][0x228] ;  /* 0x00008a0000067ab9 */ /* 0x000fc80000000800 */
[----:B------:R-:W-:Y:S01]  /*20f20*/  ISETP.GE.AND P2, PT, R0, UR4, PT ;  /* 0x0000000400007c0c */ /* 0x000fe2000bf46270 */
[----:B------:R-:W-:Y:S02]  /*20f30*/  ULDC UR4, c[0x0][0x228] ;  /* 0x00008a0000047ab9 */ /* 0x000fe40000000800 */
[----:B------:R-:W-:Y:S01]  /*20f40*/  ISETP.LT.AND P4, PT, R17, UR4, !P1 ;  /* 0x0000000411007c0c */ /* 0x000fe2000cf81270 */
[----:B------:R-:W-:Y:S01]  /*20f50*/  IMAD.WIDE R212, R14, 0x4, R84 ;  /* 0x000000040ed47825 */ /* 0x000fe200078e0254 */
[----:B------:R-:W-:Y:S01]  /*20f60*/  ISETP.LT.AND P1, PT, R15, UR8, !P1 ;  /* 0x000000080f007c0c */ /* 0x000fe2000cf21270 */
[----:B------:R-:W-:Y:S02]  /*20f70*/  ULDC UR4, c[0x0][0x22c] ;  /* 0x00008b0000047ab9 */ /* 0x000fe40000000800 */
[----:B------:R-:W-:Y:S02]  /*20f80*/  VIADD R228, R12, 0x6 ;  /* 0x000000060ce47836 */ /* 0x000fe40000000000 */
[----:B------:R-:W-:Y:S01]  /*20f90*/  IMAD.WIDE R150, R14, 0x4, R86 ;  /* 0x000000040e967825 */ /* 0x000fe200078e0256 */
[----:B------:R-:W-:Y:S01]  /*20fa0*/  ISETP.LT.AND P6, PT, R13, UR10, !P3 ;  /* 0x0000000a0d007c0c */ /* 0x000fe2000dfc1270 */
[----:B------:R-:W-:Y:S01]  /*20fb0*/  ULDC UR8, c[0x0][0x228] ;  /* 0x00008a0000087ab9 */ /* 0x000fe20000000800 */
[----:B------:R-:W-:Y:S01]  /*20fc0*/  ISETP.GE.AND P0, PT, R228, UR4, PT ;  /* 0x00000004e4007c0c */ /* 0x000fe2000bf06270 */
[----:B------:R-:W-:Y:S01]  /*20fd0*/  ULDC UR4, c[0x0][0x228] ;  /* 0x00008a0000047ab9 */ /* 0x000fe20000000800 */
[----:B------:R-:W-:Y:S01]  /*20fe0*/  VIADD R0, R14, UR28 ;  /* 0x0000001c0e007c36 */ /* 0x000fe20008000000 */
[----:B------:R1:W-:Y:S01]  /*20ff0*/  @P4 STG.E desc[UR16][R214.64], R241 ;  /* 0x000000f1d6004986 */ /* 0x0003e2000c101910 */
[----:B------:R-:W-:-:S03]  /*21000*/  ULDC UR10, c[0x0][0x228] ;  /* 0x00008a00000a7ab9 */ /* 0x000fc60000000800 */
[----:B------:R3:W-:Y:S04]  /*21010*/  @P5 STG.E desc[UR16][R212.64], R242 ;  /* 0x000000f2d4005986 */ /* 0x0007e8000c101910 */
[----:B----4-:R4:W-:Y:S04]  /*21020*/  @P1 STG.E desc[UR16][R150.64], R240 ;  /* 0x000000f096001986 */ /* 0x0109e8000c101910 */
[----:B-1----:R-:W2:Y:S01]  /*21030*/  LDL.LU R241, [R1+0xc8] ;  /* 0x0000c80001f17983 */ /* 0x002ea20000300800 */
[----:B------:R-:W-:Y:S01]  /*21040*/  ISETP.LT.AND P1, PT, R17, UR4, !P3 ;  /* 0x0000000411007c0c */ /* 0x000fe2000df21270 */
[----:B------:R-:W-:-:S02]  /*21050*/  ULDC UR4, c[0x0][0x228] ;  /* 0x00008a0000047ab9 */ /* 0x000fc40000000800 */
[----:B---3--:R-:W3:Y:S01]  /*21060*/  LDL.LU R242, [R1+0xb8] ;  /* 0x0000b80001f27983 */ /* 0x008ee20000300800 */
[----:B------:R-:W-:Y:S01]  /*21070*/  ISETP.LT.AND P4, PT, R16, UR4, !P3 ;  /* 0x0000000410007c0c */ /* 0x000fe2000df81270 */
[----:B------:R-:W-:Y:S01]  /*21080*/  IMAD.WIDE R148, R0, 0x4, R2 ;  /* 0x0000000400947825 */ /* 0x000fe200078e0202 */
[----:B------:R-:W-:Y:S01]  /*21090*/  IADD3 R212, R12, 0x7, RZ ;  /* 0x000000070cd47810 */ /* 0x000fe20007ffe0ff */
[----:B----4-:R-:W4:Y:S01]  /*210a0*/  LDL.LU R240, [R1+0xa8] ;  /* 0x0000a80001f07983 */ /* 0x010f220000300800 */
[----:B------:R-:W-:Y:S01]  /*210b0*/  ISETP.LT.AND P5, PT, R13, UR8, !P2 ;  /* 0x000000080d007c0c */ /* 0x000fe2000d7a1270 */
[C---:B------:R-:W-:Y:S01]  /*210c0*/  IMAD.WIDE R150, R0.reuse, 0x4, R84 ;  /* 0x0000000400967825 */ /* 0x040fe200078e0254 */
[----:B------:R-:W-:Y:S01]  /*210d0*/  ISETP.LT.AND P3, PT, R15, UR6, !P3 ;  /* 0x000000060f007c0c */ /* 0x000fe2000df61270 */
[----:B------:R1:W-:Y:S01]  /*210e0*/  @P6 STG.E desc[UR16][R148.64], R239 ;  /* 0x000000ef94006986 */ /* 0x0003e2000c101910 */
[----:B------:R-:W-:Y:S01]  /*210f0*/  ULDC UR4, c[0x0][0x22c] ;  /* 0x00008b0000047ab9 */ /* 0x000fe20000000800 */
[C---:B------:R-:W-:Y:S01]  /*21100*/  VIADD R14, R0.reuse, UR28 ;  /* 0x0000001c000e7c36 */ /* 0x040fe20008000000 */
[----:B------:R-:W-:Y:S01]  /*21110*/  ULDC UR6, c[0x0][0x228] ;  /* 0x00008a0000067ab9 */ /* 0x000fe20000000800 */
[----:B------:R-:W4:Y:S01]  /*21120*/  LDL.LU R244, [R1+0x98] ;  /* 0x0000980001f47983 */ /* 0x000f220000300800 */
[----:B------:R-:W-:Y:S01]  /*21130*/  ULDC UR8, c[0x0][0x228] ;  /* 0x00008a0000087ab9 */ /* 0x000fe20000000800 */
[----:B-1----:R-:W-:-:S02]  /*21140*/  IMAD.WIDE R148, R0, 0x4, R18 ;  /* 0x0000000400947825 */ /* 0x002fc400078e0212 */
[----:B------:R-:W4:Y:S04]  /*21150*/  LDL.LU R239, [R1+0x10c] ;  /* 0x00010c0001ef7983 */ /* 0x000f280000300800 */
[----:B------:R1:W-:Y:S04]  /*21160*/  @P1 STG.E desc[UR16][R148.64], R237 ;  /* 0x000000ed94001986 */ /* 0x0003e8000c101910 */
[----:B-1----:R-:W4:Y:S04]  /*21170*/  LDL.LU R237, [R1+0xfc] ;  /* 0x0000fc0001ed7983 */ /* 0x002f280000300800 */
[----:B--2---:R1:W-:Y:S04]  /*21180*/  @P4 STG.E desc[UR16][R150.64], R238 ;  /* 0x000000ee96004986 */ /* 0x0043e8000c101910 */
[----:B-1----:R-:W2:Y:S01]  /*21190*/  LDL.LU R238, [R1+0xec] ;  /* 0x0000ec0001ee7983 */ /* 0x002ea20000300800 */
[----:B------:R-:W-:-:S02]  /*211a0*/  ISETP.LT.AND P6, PT, R17, UR10, !P2 ;  /* 0x0000000a11007c0c */ /* 0x000fc4000d7c1270 */
[----:B------:R-:W-:Y:S01]  /*211b0*/  ISETP.GE.AND P1, PT, R212, UR4, PT ;  /* 0x00000004d4007c0c */ /* 0x000fe2000bf26270 */
[----:B------:R-:W-:Y:S01]  /*211c0*/  ULDC UR4, c[0x0][0x228] ;  /* 0x00008a0000047ab9 */ /* 0x000fe20000000800 */
[----:B------:R-:W-:Y:S01]  /*211d0*/  IMAD.WIDE R212, R0, 0x4, R86 ;  /* 0x0000000400d47825 */ /* 0x000fe200078e0256 */
[----:B------:R-:W-:Y:S01]  /*211e0*/  ISETP.LT.AND P4, PT, R16, UR4, !P2 ;  /* 0x0000000410007c0c */ /* 0x000fe2000d781270 */
[----:B------:R-:W-:Y:S01]  /*211f0*/  ULDC UR4, c[0x0][0x228] ;  /* 0x00008a0000047ab9 */ /* 0x000fe20000000800 */
[----:B------:R-:W-:Y:S01]  /*21200*/  ULDC UR10, c[0x0][0x228] ;  /* 0x00008a00000a7ab9 */ /* 0x000fe20000000800 */
[C---:B------:R-:W-:Y:S01]  /*21210*/  IMAD.WIDE R150, R14.reuse, 0x4, R2 ;  /* 0x000000040e967825 */ /* 0x040fe200078e0202 */
[----:B------:R1:W-:Y:S03]  /*21220*/  @P3 STG.E desc[UR16][R212.64], R243 ;  /* 0x000000f3d4003986 */ /* 0x0003e6000c101910 */
[C---:B------:R-:W-:Y:S01]  /*21230*/  IMAD.WIDE R148, R14.reuse, 0x4, R18 ;  /* 0x000000040e947825 */ /* 0x040fe200078e0212 */
[----:B------:R-:W-:Y:S01]  /*21240*/  ISETP.LT.AND P2, PT, R15, UR4, !P2 ;  /* 0x000000040f007c0c */ /* 0x000fe2000d741270 */
[----:B------:R-:W-:Y:S01]  /*21250*/  ULDC UR4, c[0x0][0x22c] ;  /* 0x00008b0000047ab9 */ /* 0x000fe20000000800 */
[----:B------:R-:W-:Y:S01]  /*21260*/  ISETP.LT.AND P3, PT, R13, UR6, !P0 ;  /* 0x000000060d007c0c */ /* 0x000fe2000c761270 */
[----:B------:R-:W-:-:S02]  /*21270*/  VIADD R214, R14, UR28 ;  /* 0x0000001c0ed67c36 */ /* 0x000fc40008000000 */
[----:B------:R-:W-:Y:S01]  /*21280*/  IMAD.WIDE R228, R14, 0x4, R86 ;  /* 0x000000040ee47825 */ /* 0x000fe200078e0256 */
[----:B------:R-:W-:Y:S01]  /*21290*/  IADD3 R0, R12, 0x8, RZ ;  /* 0x000000080c007810 */ /* 0x000fe20007ffe0ff */
[----:B------:R-:W-:Y:S01]  /*212a0*/  ULDC UR6, c[0x0][0x228] ;  /* 0x00008a0000067ab9 */ /* 0x000fe20000000800 */
[----:B-1----:R-:W2:Y:S04]  /*212b0*/  LDL.LU R243, [R1+0xdc] ;  /* 0x0000dc0001f37983 */ /* 0x002ea80000300800 */
[----:B------:R1:W-:Y:S04]  /*212c0*/  @P5 STG.E desc[UR16][R150.64], R241 ;  /* 0x000000f196005986 */ /* 0x0003e8000c101910 */
[----:B---3--:R3:W-:Y:S01]  /*212d0*/  @P6 STG.E desc[UR16][R148.64], R242 ;  /* 0x000000f294006986 */ /* 0x0087e2000c101910 */
[----:B------:R-:W-:Y:S01]  /*212e0*/  ISETP.LT.AND P5, PT, R17, UR8, !P0 ;  /* 0x0000000811007c0c */ /* 0x000fe2000c7a1270 */
[----:B------:R-:W-:Y:S01]  /*212f0*/  IMAD.WIDE R212, R214, 0x4, R2 ;  /* 0x00000004d6d47825 */ /* 0x000fe200078e0202 */
[----:B------:R-:W-:Y:S01]  /*21300*/  ISETP.LT.AND P6, PT, R16, UR10, !P0 ;  /* 0x0000000a10007c0c */ /* 0x000fe2000c7c1270 */
[----:B------:R-:W-:Y:S01]  /*21310*/  ULDC UR8, c[0x0][0x228] ;  /* 0x00008a0000087ab9 */ /* 0x000fe20000000800 */
[----:B------:R-:W-:Y:S01]  /*21320*/  ULDC UR10, c[0x0][0x228] ;  /* 0x00008a00000a7ab9 */ /* 0x000fe20000000800 */
[----:B-1----:R-:W2:Y:S01]  /*21330*/  LDL.LU R241, [R1+0xcc] ;  /* 0x0000cc0001f17983 */ /* 0x002ea20000300800 */
[----:B---3--:R-:W-:-:S03]  /*21340*/  IMAD.WIDE R148, R14, 0x4, R84 ;  /* 0x000000040e947825 */ /* 0x008fc600078e0254 */
[----:B------:R-:W3:Y:S04]  /*21350*/  LDL.LU R242, [R1+0xbc] ;  /* 0x0000bc0001f27983 */ /* 0x000ee80000300800 */
[----:B----4-:R1:W-:Y:S01]  /*21360*/  @P4 STG.E desc[UR16][R148.64], R240 ;  /* 0x000000f094004986 */ /* 0x0103e2000c101910 */
[----:B------:R-:W-:-:S03]  /*21370*/  IMAD.WIDE R150, R214, 0x4, R18 ;  /* 0x00000004d6967825 */ /* 0x000fc600078e0212 */
[----:B-1----:R-:W4:Y:S01]  /*21380*/  LDL.LU R240, [R1+0xac] ;  /* 0x0000ac0001f07983 */ /* 0x002f220000300800 */
[----:B------:R-:W-:-:S03]  /*21390*/  IMAD.WIDE R148, R214, 0x4, R84 ;  /* 0x00000004d6947825 */ /* 0x000fc600078e0254 */
[----:B------:R-:W-:Y:S04]  /*213a0*/  @P2 STG.E desc[UR16][R228.64], R244 ;  /* 0x000000f4e4002986 */ /* 0x000fe8000c101910 */
[----:B------:R1:W-:Y:S04]  /*213b0*/  @P3 STG.E desc[UR16][R212.64], R239 ;  /* 0x000000efd4003986 */ /* 0x0003e8000c101910 */
[----:B------:R1:W-:Y:S04]  /*213c0*/  @P5 STG.E desc[UR16][R150.64], R237 ;  /* 0x000000ed96005986 */ /* 0x0003e8000c101910 */
[----:B-1----:R-:W4:Y:S04]  /*213d0*/  LDL.LU R239, [R1+0x9c] ;  /* 0x00009c0001ef7983 */ /* 0x002f280000300800 */
[----:B------:R-:W4:Y:S04]  /*213e0*/  LDL.LU R237, [R1+0x80] ;  /* 0x0000800001ed7983 */ /* 0x000f280000300800 */
[----:B--2---:R1:W-:Y:S04]  /*213f0*/  @P6 STG.E desc[UR16][R148.64], R238 ;  /* 0x000000ee94006986 */ /* 0x0043e8000c101910 */
[----:B-1----:R-:W2:Y:S01]  /*21400*/  LDL.LU R238, [R1] ;  /* 0x0000000001ee7983 */ /* 0x002ea20000300800 */
[----:B------:R-:W-:Y:S01]  /*21410*/  ISETP.GE.AND P4, PT, R0, UR4, PT ;  /* 0x0000000400007c0c */ /* 0x000fe2000bf86270 */
[----:B------:R-:W-:-:S02]  /*21420*/  ULDC UR4, c[0x0][0x228] ;  /* 0x00008a0000047ab9 */ /* 0x000fc40000000800 */
[----:B------:R-:W-:Y:S01]  /*21430*/  ISETP.LT.AND P3, PT, R15, UR4, !P0 ;  /* 0x000000040f007c0c */ /* 0x000fe2000c761270 */
[----:B------:R-:W-:Y:S01]  /*21440*/  VIADD R0, R12, 0x9 ;  /* 0x000000090c007836 */ /* 0x000fe20000000000 */
[----:B------:R-:W-:Y:S01]  /*21450*/  ISETP.LT.AND P0, PT, R13, UR6, !P1 ;  /* 0x000000060d007c0c */ /* 0x000fe2000cf01270 */
[----:B------:R-:W-:Y:S01]  /*21460*/  ULDC UR4, c[0x0][0x22c] ;  /* 0x00008b0000047ab9 */ /* 0x000fe20000000800 */
[----:B------:R-:W-:Y:S01]  /*21470*/  ISETP.LT.AND P5, PT, R17, UR8, !P1 ;  /* 0x0000000811007c0c */ /* 0x000fe2000cfa1270 */
[----:B------:R-:W-:Y:S01]  /*21480*/  VIADD R229, R214, UR28 ;  /* 0x0000001cd6e57c36 */ /* 0x000fe20008000000 */
[----:B------:R-:W-:Y:S01]  /*21490*/  ISETP.LT.AND P6, PT, R16, UR10, !P1 ;  /* 0x0000000a10007c0c */ /* 0x000fe2000cfc1270 */
[----:B------:R-:W-:Y:S01]  /*214a0*/  IMAD.WIDE R214, R214, 0x4, R86 ;  /* 0x00000004d6d67825 */ /* 0x000fe200078e0256 */
[----:B------:R-:W-:Y:S01]  /*214b0*/  ISETP.GE.AND P2, PT, R0, UR4, PT ;  /* 0x0000000400007c0c */ /* 0x000fe2000bf46270 */
[----:B------:R-:W-:Y:S01]  /*214c0*/  ULDC UR4, c[0x0][0x22c] ;  /* 0x00008b0000047ab9 */ /* 0x000fe20000000800 */
[----:B------:R-:W-:Y:S01]  /*214d0*/  IADD3 R0, R12, 0xa, RZ ;  /* 0x0000000a0c007810 */ /* 0x000fe20007ffe0ff */
[C---:B------:R-:W-:Y:S01]  /*214e0*/  IMAD.WIDE R212, R229.reuse, 0x4, R2 ;  /* 0x00000004e5d47825 */ /* 0x040fe200078e0202 */
[----:B------:R-:W-:Y:S01]  /*214f0*/  ULDC UR6, c[0x0][0x228] ;  /* 0x00008a0000067ab9 */ /* 0x000fe20000000800 */
[----:B------:R-:W-:Y:S01]  /*21500*/  @P3 STG.E desc[UR16][R214.64], R243 ;  /* 0x000000f3d6003986 */ /* 0x000fe2000c101910 */
[----:B------:R-:W-:Y:S01]  /*21510*/  ISETP.GE.AND P3, PT, R0, UR4, PT ;  /* 0x0000000400007c0c */ /* 0x000fe2000bf66270 */
[----:B------:R-:W-:Y:S01]  /*21520*/  IMAD.WIDE R150, R229, 0x4, R18 ;  /* 0x00000004e5967825 */ /* 0x000fe200078e0212 */
[----:B------:R-:W-:Y:S01]  /*21530*/  ULDC UR4, c[0x0][0x228] ;  /* 0x00008a0000047ab9 */ /* 0x000fe20000000800 */
[----:B------:R-:W-:-:S02]  /*21540*/  ULDC UR8, c[0x0][0x228] ;  /* 0x00008a0000087ab9 */ /* 0x000fc40000000800 */
[----:B------:R-:W-:Y:S01]  /*21550*/  IMAD.WIDE R148, R229, 0x4, R84 ;  /* 0x00000004e5947825 */ /* 0x000fe200078e0254 */
[----:B------:R-:W-:Y:S01]  /*21560*/  ISETP.LT.AND P1, PT, R15, UR4, !P1 ;  /* 0x000000040f007c0c */ /* 0x000fe2000cf21270 */
[----:B------:R-:W-:Y:S01]  /*21570*/  ULDC UR4, c[0x0][0x228] ;  /* 0x00008a0000047ab9 */ /* 0x000fe20000000800 */
[----:B------:R-:W-:Y:S01]  /*21580*/  ULDC UR10, c[0x0][0x228] ;  /* 0x00008a00000a7ab9 */ /* 0x000fe20000000800 */
[----:B------:R1:W-:Y:S01]  /*21590*/  @P0 STG.E desc[UR16][R212.64], R241 ;  /* 0x000000f1d4000986 */ /* 0x0003e2000c101910 */
[----:B------:R-:W-:Y:S01]  /*215a0*/  ISETP.LT.AND P0, PT, R13, UR4, !P4 ;  /* 0x000000040d007c0c */ /* 0x000fe2000e701270 */
[----:B------:R-:W-:Y:S01]  /*215b0*/  VIADD R231, R229, UR28 ;  /* 0x0000001ce5e77c36 */ /* 0x000fe20008000000 */
[----:B------:R-:W-:Y:S01]  /*215c0*/  ULDC UR4, c[0x0][0x228] ;  /* 0x00008a0000047ab9 */ /* 0x000fe20000000800 */
[----:B---3--:R3:W-:Y:S02]  /*215d0*/  @P5 STG.E desc[UR16][R150.64], R242 ;  /* 0x000000f296005986 */ /* 0x0087e4000c101910 */
[----:B-1----:R-:W-:-:S02]  /*215e0*/  IMAD.WIDE R212, R231, 0x4, R18 ;  /* 0x00000004e7d47825 */ /* 0x002fc400078e0212 */
[----:B----4-:R1:W-:Y:S01]  /*215f0*/  @P6 STG.E desc[UR16][R148.64], R240 ;  /* 0x000000f094006986 */ /* 0x0103e2000c101910 */
[----:B------:R-:W-:Y:S01]  /*21600*/  ISETP.LT.AND P6, PT, R17, UR6, !P4 ;  /* 0x0000000611007c0c */ /* 0x000fe2000e7c1270 */
[----:B---3--:R-:W-:Y:S01]  /*21610*/  IMAD.WIDE R150, R229, 0x4, R86 ;  /* 0x00000004e5967825 */ /* 0x008fe200078e0256 */
[----:B------:R-:W-:Y:S01]  /*21620*/  ISETP.LT.AND P5, PT, R16, UR4, !P4 ;  /* 0x0000000410007c0c */ /* 0x000fe2000e7a1270 */
[----:B------:R-:W-:Y:S01]  /*21630*/  ULDC UR4, c[0x0][0x22c] ;  /* 0x00008b0000047ab9 */ /* 0x000fe20000000800 */
[----:B------:R-:W-:Y:S01]  /*21640*/  ULDC UR6, c[0x0][0x228] ;  /* 0x00008a0000067ab9 */ /* 0x000fe20000000800 */
[----:B-1----:R-:W-:Y:S01]  /*21650*/  IMAD.WIDE R148, R231, 0x4, R2 ;  /* 0x00000004e7947825 */ /* 0x002fe200078e0202 */
[----:B------:R1:W-:Y:S04]  /*21660*/  @P1 STG.E desc[UR16][R150.64], R239 ;  /* 0x000000ef96001986 */ /* 0x0003e8000c101910 */
[----:B------:R-:W-:Y:S04]  /*21670*/  @P0 STG.E desc[UR16][R148.64], R237 ;  /* 0x000000ed94000986 */ /* 0x000fe8000c101910 */
[----:B-1----:R-:W3:Y:S04]  /*21680*/  LDL.LU R239, [R1+0x84] ;  /* 0x0000840001ef7983 */ /* 0x002ee80000300800 */
[----:B--2---:R1:W-:Y:S04]  /*21690*/  @P6 STG.E desc[UR16][R212.64], R238 ;  /* 0x000000eed4006986 */ /* 0x0043e8000c101910 */
[----:B-1----:R-:W2:Y:S01]  /*216a0*/  LDL.LU R238, [R1+0x4] ;  /* 0x0000040001ee7983 */ /* 0x002ea20000300800 */
[----:B------:R-:W-:Y:S01]  /*216b0*/  ISETP.LT.AND P4, PT, R15, UR8, !P4 ;  /* 0x000000080f007c0c */ /* 0x000fe2000e781270 */
[----:B------:R-:W-:Y:S01]  /*216c0*/  VIADD R0, R12, 0xb ;  /* 0x0000000b0c007836 */ /* 0x000fe20000000000 */
[----:B------:R-:W-:Y:S01]  /*216d0*/  ULDC UR8, c[0x0][0x228] ;  /* 0x00008a0000087ab9 */ /* 0x000fe20000000800 */
[----:B------:R-:W-:-:S03]  /*216e0*/  IMAD.WIDE R214, R231, 0x4, R84 ;  /* 0x00000004e7d67825 */ /* 0x000fc600078e0254 */
[----:B------:R-:W-:Y:S01]  /*216f0*/  ISETP.GE.AND P1, PT, R0, UR4, PT ;  /* 0x0000000400007c0c */ /* 0x000fe2000bf26270 */
[----:B------:R-:W-:Y:S01]  /*21700*/  IMAD.WIDE R228, R231, 0x4, R86 ;  /* 0x00000004e7e47825 */ /* 0x000fe200078e0256 */
[----:B------:R-:W-:Y:S01]  /*21710*/  ULDC UR4, c[0x0][0x228] ;  /* 0x00008a0000047ab9 */ /* 0x000fe20000000800 */
[----:B------:R-:W-:Y:S01]  /*21720*/  @P5 STG.E desc[UR16][R214.64], R248 ;  /* 0x000000f8d6005986 */ /* 0x000fe2000c101910 */
[----:B------:R-:W-:Y:S01]  /*21730*/  ISETP.LT.AND P0, PT, R13, UR4, !P2 ;  /* 0x000000040d007c0c */ /* 0x000fe2000d701270 */
[----:B------:R-:W-:Y:S02]  /*21740*/  ULDC UR4, c[0x0][0x228] ;  /* 0x00008a0000047ab9 */ /* 0x000fe40000000800 */
[----:B------:R1:W-:Y:S01]  /*21750*/  @P4 STG.E desc[UR16][R228.64], R8 ;  /* 0x00000008e4004986 */ /* 0x0003e2000c101910 */
[----:B------:R-:W-:Y:S02]  /*21760*/  ISETP.LT.AND P4, PT, R17, UR4, !P2 ;  /* 0x0000000411007c0c */ /* 0x000fe4000d781270 */
[----:B------:R-:W-:Y:S01]  /*21770*/  IADD3 R237, R231, UR28, RZ ;  /* 0x0000001ce7ed7c10 */ /* 0x000fe2000fffe0ff */
[----:B------:R-:W-:Y:S01]  /*21780*/  VIADD R0, R12, 0xc ;  /* 0x0000000c0c007836 */ /* 0x000fe20000000000 */
[----:B------:R-:W-:Y:S01]  /*21790*/  ISETP.LT.AND P5, PT, R16, UR6, !P2 ;  /* 0x0000000610007c0c */ /* 0x000fe2000d7a1270 */
[----:B------:R-:W-:Y:S01]  /*217a0*/  ULDC UR4, c[0x0][0x22c] ;  /* 0x00008b0000047ab9 */ /* 0x000fe20000000800 */
[----:B------:R-:W-:Y:S01]  /*217b0*/  ISETP.LT.AND P2, PT, R15, UR8, !P2 ;  /* 0x000000080f007c0c */ /* 0x000fe2000d741270 */
[----:B------:R-:W-:Y:S01]  /*217c0*/  IMAD.WIDE R230, R237, 0x4, R2 ;  /* 0x00000004ede67825 */ /* 0x000fe200078e0202 */
[----:B------:R-:W-:Y:S01]  /*217d0*/  ISETP.LT.AND P6, PT, R13, UR10, !P3 ;  /* 0x0000000a0d007c0c */ /* 0x000fe2000dfc1270 */
[----:B------:R-:W-:Y:S01]  /*217e0*/  ULDC UR6, c[0x0][0x228] ;  /* 0x00008a0000067ab9 */ /* 0x000fe20000000800 */
[----:B------:R-:W-:Y:S01]  /*217f0*/  ULDC UR8, c[0x0][0x228] ;  /* 0x00008a0000087ab9 */ /* 0x000fe20000000800 */
[C---:B------:R-:W-:Y:S01]  /*21800*/  IMAD.WIDE R148, R237.reuse, 0x4, R18 ;  /* 0x00000004ed947825 */ /* 0x040fe200078e0212 */
[----:B------:R-:W-:Y:S03]  /*21810*/  @P0 STG.E desc[UR16][R230.64], R4 ;  /* 0x00000004e6000986 */ /* 0x000fe6000c101910 */
[----:B------:R-:W-:Y:S01]  /*21820*/  IMAD.WIDE R150, R237, 0x4, R84 ;  /* 0x00000004ed967825 */ /* 0x000fe200078e0254 */
[----:B------:R-:W-:-:S03]  /*21830*/  ISETP.GE.AND P0, PT, R0, UR4, PT ;  /* 0x0000000400007c0c */ /* 0x000fc6000bf06270 */
[----:B------:R-:W-:Y:S01]  /*21840*/  IMAD.WIDE R212, R237, 0x4, R86 ;  /* 0x00000004edd47825 */ /* 0x000fe200078e0256 */
[----:B------:R4:W-:Y:S01]  /*21850*/  @P4 STG.E desc[UR16][R148.64], R20 ;  /* 0x0000001494004986 */ /* 0x0009e2000c101910 */
[----:B------:R-:W-:Y:S01]  /*21860*/  ULDC UR4, c[0x0][0x228] ;  /* 0x00008a0000047ab9 */ /* 0x000fe20000000800 */
[----:B------:R-:W-:Y:S02]  /*21870*/  ULDC UR10, c[0x0][0x228] ;  /* 0x00008a00000a7ab9 */ /* 0x000fe40000000800 */
[----:B------:R-:W-:Y:S04]  /*21880*/  @P5 STG.E desc[UR16][R150.64], R60 ;  /* 0x0000003c96005986 */ /* 0x000fe8000c101910 */
[----:B------:R-:W-:Y:S01]  /*21890*/  @P2 STG.E desc[UR16][R212.64], R88 ;  /* 0x00000058d4002986 */ /* 0x000fe2000c101910 */
[----:B------:R-:W-:Y:S01]  /*218a0*/  ISETP.LT.AND P2, PT, R17, UR4, !P3 ;  /* 0x0000000411007c0c */ /* 0x000fe2000df41270 */
[----:B-1----:R-:W-:Y:S01]  /*218b0*/  VIADD R229, R237, UR28 ;  /* 0x0000001cede57c36 */ /* 0x002fe20008000000 */
[----:B------:R-:W-:-:S03]  /*218c0*/  ULDC UR4, c[0x0][0x228] ;  /* 0x00008a0000047ab9 */ /* 0x000fc60000000800 */
[----:B------:R-:W-:-:S04]  /*218d0*/  IMAD.WIDE R214, R229, 0x4, R2 ;  /* 0x00000004e5d67825 */ /* 0x000fc800078e0202 */
[----:B----4-:R-:W-:Y:S01]  /*218e0*/  IMAD.WIDE R148, R229, 0x4, R18 ;  /* 0x00000004e5947825 */ /* 0x010fe200078e0212 */
[----:B---3--:R1:W-:Y:S04]  /*218f0*/  @P6 STG.E desc[UR16][R214.64], R239 ;  /* 0x000000efd6006986 */ /* 0x0083e8000c101910 */
[----:B-1----:R-:W3:Y:S04]  /*21900*/  LDL.LU R239, [R1+0x88] ;  /* 0x0000880001ef7983 */ /* 0x002ee80000300800 */
[----:B--2---:R1:W-:Y:S04]  /*21910*/  @P2 STG.E desc[UR16][R148.64], R238 ;  /* 0x000000ee94002986 */ /* 0x0043e8000c101910 */
[----:B-1----:R-:W2:Y:S01]  /*21920*/  LDL.LU R238, [R1+0x8] ;  /* 0x0000080001ee7983 */ /* 0x002ea20000300800 */
[----:B------:R-:W-:-:S02]  /*21930*/  ISETP.LT.AND P4, PT, R16, UR4, !P3 ;  /* 0x0000000410007c0c */ /* 0x000fc4000df81270 */
[----:B------:R-:W-:Y:S01]  /*21940*/  ISETP.LT.AND P5, PT, R13, UR8, !P1 ;  /* 0x000000080d007c0c */ /* 0x000fe2000cfa1270 */
[----:B------:R-:W-:Y:S01]  /*21950*/  IMAD.WIDE R150, R229, 0x4, R84 ;  /* 0x00000004e5967825 */ /* 0x000fe200078e0254 */
[----:B------:R-:W-:Y:S01]  /*21960*/  ISETP.LT.AND P3, PT, R15, UR6, !P3 ;  /* 0x000000060f007c0c */ /* 0x000fe2000df61270 */
[----:B------:R-:W-:Y:S01]  /*21970*/  ULDC UR4, c[0x0][0x22c] ;  /* 0x00008b0000047ab9 */ /* 0x000fe20000000800 */
[----:B------:R-:W-:Y:S01]  /*21980*/  IADD3 R0, R12, 0xd, RZ ;  /* 0x0000000d0c007810 */ /* 0x000fe20007ffe0ff */
[----:B------:R-:W-:Y:S01]  /*21990*/  VIADD R231, R229, UR28 ;  /* 0x0000001ce5e77c36 */ /* 0x000fe20008000000 */
[----:B------:R-:W-:Y:S01]  /*219a0*/  ISETP.LT.AND P6, PT, R17, UR10, !P1 ;  /* 0x0000000a11007c0c */ /* 0x000fe2000cfc1270 */
[----:B------:R-:W-:Y:S01]  /*219b0*/  IMAD.WIDE R212, R229, 0x4, R86 ;  /* 0x00000004e5d47825 */ /* 0x000fe200078e0256 */
[----:B------:R-:W-:Y:S01]  /*219c0*/  ISETP.GE.AND P2, PT, R0, UR4, PT ;  /* 0x0000000400007c0c */ /* 0x000fe2000bf46270 */
[----:B------:R-:W-:Y:S01]  /*219d0*/  ULDC UR4, c[0x0][0x228] ;  /* 0x00008a0000047ab9 */ /* 0x000fe20000000800 */
[----:B------:R-:W-:Y:S01]  /*219e0*/  ULDC UR6, c[0x0][0x228] ;  /* 0x00008a0000067ab9 */ /* 0x000fe20000000800 */
[----:B------:R-:W-:Y:S01]  /*219f0*/  @P4 STG.E desc[UR16][R150.64], R249 ;  /* 0x000000f996004986 */ /* 0x000fe2000c101910 */
[----:B------:R-:W-:Y:S01]  /*21a00*/  IMAD.WIDE R214, R231, 0x4, R2 ;  /* 0x00000004e7d67825 */ /* 0x000fe200078e0202 */
[----:B------:R-:W-:Y:S01]  /*21a10*/  ISETP.LT.AND P4, PT, R16, UR4, !P1 ;  /* 0x0000000410007c0c */ /* 0x000fe2000cf81270 */
[----:B------:R-:W-:Y:S01]  /*21a20*/  ULDC UR4, c[0x0][0x228] ;  /* 0x00008a0000047ab9 */ /* 0x000fe20000000800 */
[----:B------:R1:W-:Y:S01]  /*21a30*/  @P3 STG.E desc[UR16][R212.64], R9 ;  /* 0x00000009d4003986 */ /* 0x0003e2000c101910 */
[----:B------:R-:W-:Y:S01]  /*21a40*/  ULDC UR8, c[0x0][0x228] ;  /* 0x00008a0000087ab9 */ /* 0x000fe20000000800 */
[----:B------:R-:W-:Y:S01]  /*21a50*/  ISETP.LT.AND P1, PT, R15, UR4, !P1 ;  /* 0x000000040f007c0c */ /* 0x000fe2000cf21270 */
[----:B------:R-:W-:Y:S01]  /*21a60*/  IMAD.WIDE R228, R231, 0x4, R18 ;  /* 0x00000004e7e47825 */ /* 0x000fe200078e0212 */
[----:B------:R4:W-:Y:S01]  /*21a70*/  @P5 STG.E desc[UR16][R214.64], R5 ;  /* 0x00000005d6005986 */ /* 0x0009e2000c101910 */
[----:B------:R-:W-:Y:S01]  /*21a80*/  ISETP.LT.AND P3, PT, R13, UR6, !P0 ;  /* 0x000000060d007c0c */ /* 0x000fe2000c761270 */
[----:B------:R-:W-:Y:S01]  /*21a90*/  ULDC UR10, c[0x0][0x228] ;  /* 0x00008a00000a7ab9 */ /* 0x000fe20000000800 */
[----:B------:R-:W-:Y:S01]  /*21aa0*/  ISETP.LT.AND P5, PT, R17, UR8, !P0 ;  /* 0x0000000811007c0c */ /* 0x000fe2000c7a1270 */
[----:B------:R-:W-:-:S04]  /*21ab0*/  IMAD.WIDE R148, R231, 0x4, R84 ;  /* 0x00000004e7947825 */ /* 0x000fc800078e0254 */
[C---:B-1----:R-:W-:Y:S01]  /*21ac0*/  VIADD R213, R231.reuse, UR28 ;  /* 0x0000001ce7d57c36 */ /* 0x042fe20008000000 */
[----:B------:R1:W-:Y:S01]  /*21ad0*/  @P6 STG.E desc[UR16][R228.64], R21 ;  /* 0x00000015e4006986 */ /* 0x0003e2000c101910 */
[----:B------:R-:W-:Y:S01]  /*21ae0*/  IADD3 R0, R12, 0xe, RZ ;  /* 0x0000000e0c007810 */ /* 0x000fe20007ffe0ff */
[----:B------:R-:W-:Y:S01]  /*21af0*/  ULDC UR4, c[0x0][0x22c] ;  /* 0x00008b0000047ab9 */ /* 0x000fe20000000800 */
[----:B----4-:R-:W-:Y:S01]  /*21b00*/  IMAD.WIDE R4, R231, 0x4, R86 ;  /* 0x00000004e7047825 */ /* 0x010fe200078e0256 */
[----:B------:R-:W-:Y:S01]  /*21b10*/  @P4 STG.E desc[UR16][R148.64], R61 ;  /* 0x0000003d94004986 */ /* 0x000fe2000c101910 */
[----:B------:R-:W-:Y:S01]  /*21b20*/  ULDC UR6, c[0x0][0x228] ;  /* 0x00008a0000067ab9 */ /* 0x000fe20000000800 */
[----:B------:R-:W-:Y:S01]  /*21b30*/  ULDC UR8, c[0x0][0x228] ;  /* 0x00008a0000087ab9 */ /* 0x000fe20000000800 */
[C---:B------:R-:W-:Y:S01]  /*21b40*/  IMAD.WIDE R8, R213.reuse, 0x4, R2 ;  /* 0x00000004d5087825 */ /* 0x040fe200078e0202 */
[----:B------:R-:W-:Y:S03]  /*21b50*/  @P1 STG.E desc[UR16][R4.64], R89 ;  /* 0x0000005904001986 */ /* 0x000fe6000c101910 */
[C---:B-1----:R-:W-:Y:S01]  /*21b60*/  IMAD.WIDE R20, R213.reuse, 0x4, R18 ;  /* 0x00000004d5147825 */ /* 0x042fe200078e0212 */
[----:B---3--:R1:W-:Y:S04]  /*21b70*/  @P3 STG.E desc[UR16][R8.64], R239 ;  /* 0x000000ef08003986 */ /* 0x0083e8000c101910 */
[----:B-1----:R-:W3:Y:S04]  /*21b80*/  LDL.LU R239, [R1+0x8c] ;  /* 0x00008c0001ef7983 */ /* 0x002ee80000300800 */
[----:B--2---:R1:W-:Y:S04]  /*21b90*/  @P5 STG.E desc[UR16][R20.64], R238 ;  /* 0x000000ee14005986 */ /* 0x0043e8000c101910 */
[----:B-1----:R-:W2:Y:S01]  /*21ba0*/  LDL.LU R238, [R1+0xc] ;  /* 0x00000c0001ee7983 */ /* 0x002ea20000300800 */
[----:B------:R-:W-:Y:S01]  /*21bb0*/  ISETP.LT.AND P6, PT, R16, UR10, !P0 ;  /* 0x0000000a10007c0c */ /* 0x000fe2000c7c1270 */
[----:B------:R-:W-:Y:S01]  /*21bc0*/  IMAD.WIDE R150, R213, 0x4, R84 ;  /* 0x00000004d5967825 */ /* 0x000fe200078e0254 */
[----:B------:R-:W-:Y:S01]  /*21bd0*/  ISETP.GE.AND P4, PT, R0, UR4, PT ;  /* 0x0000000400007c0c */ /* 0x000fe2000bf86270 */
[----:B------:R-:W-:Y:S01]  /*21be0*/  ULDC UR4, c[0x0][0x228] ;  /* 0x00008a0000047ab9 */ /* 0x000fe20000000800 */
[----:B------:R-:W-:Y:S01]  /*21bf0*/  ULDC UR10, c[0x0][0x228] ;  /* 0x00008a00000a7ab9 */ /* 0x000fe20000000800 */
[----:B------:R-:W-:Y:S01]  /*21c00*/  ISETP.LT.AND P3, PT, R15, UR4, !P0 ;  /* 0x000000040f007c0c */ /* 0x000fe2000c761270 */
[----:B------:R-:W-:Y:S01]  /*21c10*/  VIADD R0, R12, 0xf ;  /* 0x0000000f0c007836 */ /* 0x000fe20000000000 */
[----:B------:R-:W-:Y:S01]  /*21c20*/  ISETP.LT.AND P0, PT, R13, UR6, !P2 ;  /* 0x000000060d007c0c */ /* 0x000fe2000d701270 */
[----:B------:R-:W-:Y:S01]  /*21c30*/  ULDC UR4, c[0x0][0x22c] ;  /* 0x00008b0000047ab9 */ /* 0x000fe20000000800 */
[----:B------:R-:W-:Y:S01]  /*21c40*/  ISETP.LT.AND P5, PT, R17, UR8, !P2 ;  /* 0x0000000811007c0c */ /* 0x000fe2000d7a1270 */
[C---:B------:R-:W-:Y:S01]  /*21c50*/  IMAD.WIDE R4, R213.reuse, 0x4, R86 ;  /* 0x00000004d5047825 */ /* 0x040fe200078e0256 */
[----:B------:R-:W-:Y:S01]  /*21c60*/  ISETP.GE.AND P1, PT, R0, UR4, PT ;  /* 0x0000000400007c0c */ /* 0x000fe2000bf26270 */
[----:B------:R-:W-:Y:S01]  /*21c70*/  ULDC UR4, c[0x0][0x22c] ;  /* 0x00008b0000047ab9 */ /* 0x000fe20000000800 */
[----:B------:R-:W-:Y:S01]  /*21c80*/  @P6 STG.E desc[UR16][R150.64], R250 ;  /* 0x000000fa96006986 */ /* 0x000fe2000c101910 */
[----:B------:R-:W-:Y:S01]  /*21c90*/  ISETP.LT.AND P6, PT, R16, UR10, !P2 ;  /* 0x0000000a10007c0c */ /* 0x000fe2000d7c1270 */
[----:B------:R-:W-:Y:S01]  /*21ca0*/  VIADD R89, R213, UR28 ;  /* 0x0000001cd5597c36 */ /* 0x000fe20008000000 */
[----:B------:R-:W-:Y:S01]  /*21cb0*/  IADD3 R0, R12, 0x10, RZ ;  /* 0x000000100c007810 */ /* 0x000fe20007ffe0ff */
[----:B------:R-:W-:Y:S01]  /*21cc0*/  ULDC UR6, c[0x0][0x228] ;  /* 0x00008a0000067ab9 */ /* 0x000fe20000000800 */
[----:B------:R1:W-:Y:S01]  /*21cd0*/  @P3 STG.E desc[UR16][R4.64], R10 ;  /* 0x0000000a04003986 */ /* 0x0003e2000c101910 */
[C---:B------:R-:W-:Y:S01]  /*21ce0*/  IMAD.WIDE R8, R89.reuse, 0x4, R2 ;  /* 0x0000000459087825 */ /* 0x040fe200078e0202 */
[----:B------:R-:W-:Y:S01]  /*21cf0*/  ISETP.GE.AND P3, PT, R0, UR4, PT ;  /* 0x0000000400007c0c */ /* 0x000fe2000bf66270 */
[----:B------:R-:W-:Y:S01]  /*21d00*/  ULDC UR4, c[0x0][0x228] ;  /* 0x00008a0000047ab9 */ /* 0x000fe20000000800 */
[----:B------:R-:W-:Y:S01]  /*21d10*/  ULDC UR8, c[0x0][0x228] ;  /* 0x00008a0000087ab9 */ /* 0x000fe20000000800 */
[----:B------:R-:W-:Y:S01]  /*21d20*/  IMAD.WIDE R20, R89, 0x4, R18 ;  /* 0x0000000459147825 */ /* 0x000fe200078e0212 */
[----:B------:R-:W-:Y:S01]  /*21d30*/  ISETP.LT.AND P2, PT, R15, UR4, !P2 ;  /* 0x000000040f007c0c */ /* 0x000fe2000d741270 */
[----:B------:R-:W-:Y:S01]  /*21d40*/  ULDC UR4, c[0x0][0x228] ;  /* 0x00008a0000047ab9 */ /* 0x000fe20000000800 */
[----:B------:R-:W-:Y:S01]  /*21d50*/  ULDC UR10, c[0x0][0x228] ;  /* 0x00008a00000a7ab9 */ /* 0x000fe20000000800 */
[----:B------:R-:W-:Y:S01]  /*21d60*/  IMAD.WIDE R60, R89, 0x4, R84 ;  /* 0x00000004593c7825 */ /* 0x000fe200078e0254 */
[----:B------:R4:W-:Y:S01]  /*21d70*/  @P0 STG.E desc[UR16][R8.64], R6 ;  /* 0x0000000608000986 */ /* 0x0009e2000c101910 */
[----:B------:R-:W-:Y:S01]  /*21d80*/  ISETP.LT.AND P0, PT, R13, UR4, !P4 ;  /* 0x000000040d007c0c */ /* 0x000fe2000e701270 */
[----:B------:R-:W-:-:S02]  /*21d90*/  ULDC UR4, c[0x0][0x228] ;  /* 0x00008a0000047ab9 */ /* 0x000fc40000000800 */
[----:B------:R4:W-:Y:S01]  /*21da0*/  @P5 STG.E desc[UR16][R20.64], R22 ;  /* 0x0000001614005986 */ /* 0x0009e2000c101910 */
[----:B------:R-:W-:Y:S01]  /*21db0*/  ISETP.LT.AND P5, PT, R16, UR4, !P4 ;  /* 0x0000000410007c0c */ /* 0x000fe2000e7a1270 */
[----:B------:R-:W-:Y:S01]  /*21dc0*/  VIADD R149, R89, UR28 ;  /* 0x0000001c59957c36 */ /* 0x000fe20008000000 */
[----:B------:R-:W-:Y:S01]  /*21dd0*/  ULDC UR4, c[0x0][0x22c] ;  /* 0x00008b0000047ab9 */ /* 0x000fe20000000800 */
[----:B------:R4:W-:Y:S01]  /*21de0*/  @P6 STG.E desc[UR16][R60.64], R62 ;  /* 0x0000003e3c006986 */ /* 0x0009e2000c101910 */
[----:B------:R-:W-:Y:S01]  /*21df0*/  ISETP.LT.AND P6, PT, R17, UR6, !P4 ;  /* 0x0000000611007c0c */ /* 0x000fe2000e7c1270 */
[----:B-1----:R-:W-:Y:S01]  /*21e00*/  IMAD.WIDE R4, R89, 0x4, R86 ;  /* 0x0000000459047825 */ /* 0x002fe200078e0256 */
[----:B------:R-:W-:Y:S01]  /*21e10*/  ISETP.LT.AND P4, PT, R15, UR8, !P4 ;  /* 0x000000080f007c0c */ /* 0x000fe2000e781270 */
[----:B------:R-:W-:Y:S01]  /*21e20*/  ULDC UR6, c[0x0][0x228] ;  /* 0x00008a0000067ab9 */ /* 0x000fe20000000800 */
[----:B------:R-:W-:Y:S01]  /*21e30*/  ULDC UR8, c[0x0][0x228] ;  /* 0x00008a0000087ab9 */ /* 0x000fe20000000800 */
[----:B------:R-:W-:-:S02]  /*21e40*/  VIADD R0, R12, 0x11 ;  /* 0x000000110c007836 */ /* 0x000fc40000000000 */
[C---:B----4-:R-:W-:Y:S01]  /*21e50*/  IMAD.WIDE R8, R149.reuse, 0x4, R2 ;  /* 0x0000000495087825 */ /* 0x050fe200078e0202 */
[----:B------:R1:W-:Y:S03]  /*21e60*/  @P2 STG.E desc[UR16][R4.64], R90 ;  /* 0x0000005a04002986 */ /* 0x0003e6000c101910 */
[C---:B------:R-:W-:Y:S01]  /*21e70*/  IMAD.WIDE R20, R149.reuse, 0x4, R18 ;  /* 0x0000000495147825 */ /* 0x040fe200078e0212 */
[----:B------:R-:W-:Y:S01]  /*21e80*/  ISETP.GE.AND P2, PT, R0, UR4, PT ;  /* 0x0000000400007c0c */ /* 0x000fe2000bf46270 */
[----:B------:R-:W-:Y:S02]  /*21e90*/  ULDC UR4, c[0x0][0x228] ;  /* 0x00008a0000047ab9 */ /* 0x000fe40000000800 */
[----:B------:R-:W-:-:S04]  /*21ea0*/  IMAD.WIDE R60, R149, 0x4, R84 ;  /* 0x00000004953c7825 */ /* 0x000fc800078e0254 */
[C---:B------:R-:W-:Y:S01]  /*21eb0*/  IMAD.WIDE R88, R149.reuse, 0x4, R86 ;  /* 0x0000000495587825 */ /* 0x040fe200078e0256 */
[----:B------:R-:W-:Y:S01]  /*21ec0*/  IADD3 R149, R149, UR28, RZ ;  /* 0x0000001c95957c10 */ /* 0x000fe2000fffe0ff */
[----:B---3--:R3:W-:Y:S01]  /*21ed0*/  @P0 STG.E desc[UR16][R8.64], R239 ;  /* 0x000000ef08000986 */ /* 0x0087e2000c101910 */
[----:B------:R-:W-:Y:S01]  /*21ee0*/  ISETP.LT.AND P0, PT, R13, UR4, !P1 ;  /* 0x000000040d007c0c */ /* 0x000fe2000cf01270 */
[----:B------:R-:W-:Y:S02]  /*21ef0*/  ULDC UR4, c[0x0][0x228] ;  /* 0x00008a0000047ab9 */ /* 0x000fe40000000800 */
[----:B-1----:R-:W-:-:S04]  /*21f00*/  IMAD.WIDE R4, R149, 0x4, R2 ;  /* 0x0000000495047825 */ /* 0x002fc800078e0202 */
[----:B------:R-:W-:Y:S02]  /*21f10*/  VIADD R0, R12, 0x12 ;  /* 0x000000120c007836 */ /* 0x000fe40000000000 */
[----:B---3--:R-:W-:Y:S01]  /*21f20*/  IMAD.WIDE R8, R149, 0x4, R18 ;  /* 0x0000000495087825 */ /* 0x008fe200078e0212 */
[----:B--2---:R1:W-:Y:S04]  /*21f30*/  @P6 STG.E desc[UR16][R20.64], R238 ;  /* 0x000000ee14006986 */ /* 0x0043e8000c101910 */
[----:B------:R-:W-:Y:S01]  /*21f40*/  @P5 STG.E desc[UR16][R60.64], R251 ;  /* 0x000000fb3c005986 */ /* 0x000fe2000c101910 */
[----:B------:R-:W-:Y:S01]  /*21f50*/  ISETP.LT.AND P5, PT, R16, UR6, !P1 ;  /* 0x0000000610007c0c */ /* 0x000fe2000cfa1270 */
[----:B------:R-:W-:Y:S02]  /*21f60*/  ULDC UR6, c[0x0][0x228] ;  /* 0x00008a0000067ab9 */ /* 0x000fe40000000800 */
[----:B------:R2:W-:Y:S01]  /*21f70*/  @P4 STG.E desc[UR16][R88.64], R11 ;  /* 0x0000000b58004986 */ /* 0x0005e2000c101910 */
[----:B------:R-:W-:Y:S01]  /*21f80*/  ISETP.LT.AND P4, PT, R17, UR4, !P1 ;  /* 0x0000000411007c0c */ /* 0x000fe2000cf81270 */
[----:B------:R-:W-:Y:S01]  /*21f90*/  ULDC UR4, c[0x0][0x22c] ;  /* 0x00008b0000047ab9 */ /* 0x000fe20000000800 */
[----:B------:R-:W-:Y:S01]  /*21fa0*/  ISETP.LT.AND P1, PT, R15, UR8, !P1 ;  /* 0x000000080f007c0c */ /* 0x000fe2000cf21270 */
[----:B-1----:R-:W-:Y:S01]  /*21fb0*/  IMAD.WIDE R20, R149, 0x4, R86 ;  /* 0x0000000495147825 */ /* 0x002fe200078e0256 */
[----:B------:R1:W-:Y:S01]  /*21fc0*/  @P0 STG.E desc[UR16][R4.64], R7 ;  /* 0x0000000704000986 */ /* 0x0003e2000c101910 */
[----:B------:R-:W-:Y:S01]  /*21fd0*/  ISETP.GE.AND P0, PT, R0, UR4, PT ;  /* 0x0000000400007c0c */ /* 0x000fe2000bf06270 */
[----:B------:R-:W-:Y:S01]  /*21fe0*/  ULDC UR4, c[0x0][0x228] ;  /* 0x00008a0000047ab9 */ /* 0x000fe20000000800 */
[----:B------:R-:W-:Y:S01]  /*21ff0*/  ISETP.LT.AND P6, PT, R13, UR10, !P3 ;  /* 0x0000000a0d007c0c */ /* 0x000fe2000dfc1270 */
[----:B------:R-:W-:Y:S01]  /*22000*/  ULDC UR8, c[0x0][0x228] ;  /* 0x00008a0000087ab9 */ /* 0x000fe20000000800 */
[----:B--2---:R-:W-:-:S04]  /*22010*/  IMAD.WIDE R10, R149, 0x4, R84 ;  /* 0x00000004950a7825 */ /* 0x004fc800078e0254 */
[----:B------:R2:W-:Y:S01]  /*22020*/  @P4 STG.E desc[UR16][R8.64], R23 ;  /* 0x0000001708004986 */ /* 0x0005e2000c101910 */
[----:B------:R-:W-:Y:S01]  /*22030*/  VIADD R89, R149, UR28 ;  /* 0x0000001c95597c36 */ /* 0x000fe20008000000 */
[----:B------:R-:W-:Y:S02]  /*22040*/  IADD3 R0, R12, 0x13, RZ ;  /* 0x000000130c007810 */ /* 0x000fe40007ffe0ff */
[----:B------:R3:W-:Y:S01]  /*22050*/  @P5 STG.E desc[UR16][R10.64], R63 ;  /* 0x0000003f0a005986 */ /* 0x0007e2000c101910 */
[----:B------:R-:W-:-:S03]  /*22060*/  ULDC UR10, c[0x0][0x228] ;  /* 0x00008a00000a7ab9 */ /* 0x000fc60000000800 */
[----:B------:R4:W-:Y:S01]  /*22070*/  @P1 STG.E desc[UR16][R20.64], R91 ;  /* 0x0000005b14001986 */ /* 0x0009e2000c101910 */
[----:B------:R-:W-:Y:S01]  /*22080*/  ISETP.LT.AND P1, PT, R17, UR4, !P3 ;  /* 0x0000000411007c0c */ /* 0x000fe2000df21270 */
[----:B------:R-:W-:Y:S02]  /*22090*/  ULDC UR4, c[0x0][0x228] ;  /* 0x00008a0000047ab9 */ /* 0x000fe40000000800 */
[----:B------:R-:W-:Y:S01]  /*220a0*/  ISETP.LT.AND P4, PT, R16, UR4, !P3 ;  /* 0x0000000410007c0c */ /* 0x000fe2000df81270 */
[----:B------:R-:W-:Y:S01]  /*220b0*/  IMAD.WIDE R60, R89, 0x4, R2 ;  /* 0x00000004593c7825 */ /* 0x000fe200078e0202 */
[----:B------:R-:W-:Y:S01]  /*220c0*/  ISETP.LT.AND P3, PT, R15, UR6, !P3 ;  /* 0x000000060f007c0c */ /* 0x000fe2000df61270 */
[----:B------:R-:W-:Y:S02]  /*220d0*/  ULDC UR4, c[0x0][0x22c] ;  /* 0x00008b0000047ab9 */ /* 0x000fe40000000800 */
[C---:B-1----:R-:W-:Y:S01]  /*220e0*/  IMAD.WIDE R4, R89.reuse, 0x4, R18 ;  /* 0x0000000459047825 */ /* 0x042fe200078e0212 */
[----:B------:R1:W-:Y:S03]  /*220f0*/  @P6 STG.E desc[UR16][R60.64], R56 ;  /* 0x000000383c006986 */ /* 0x0003e6000c101910 */
[----:B------:R-:W-:Y:S01]  /*22100*/  IMAD.WIDE R6, R89, 0x4, R84 ;  /* 0x0000000459067825 */ /* 0x000fe200078e0254 */
[----:B------:R1:W-:Y:S01]  /*22110*/  @P1 STG.E desc[UR16][R4.64], R28 ;  /* 0x0000001c04001986 */ /* 0x0003e2000c101910 */
[----:B------:R-:W-:Y:S01]  /*22120*/  ISETP.LT.AND P5, PT, R13, UR8, !P2 ;  /* 0x000000080d007c0c */ /* 0x000fe2000d7a1270 */
[----:B------:R-:W-:Y:S01]  /*22130*/  ULDC UR6, c[0x0][0x228] ;  /* 0x00008a0000067ab9 */ /* 0x000fe20000000800 */
[----:B------:R-:W-:Y:S01]  /*22140*/  ISETP.GE.AND P1, PT, R0, UR4, PT ;  /* 0x0000000400007c0c */ /* 0x000fe2000bf26270 */
[----:B--2---:R-:W-:Y:S01]  /*22150*/  IMAD.WIDE R8, R89, 0x4, R86 ;  /* 0x0000000459087825 */ /* 0x004fe200078e0256 */
[----:B------:R-:W-:Y:S01]  /*22160*/  ISETP.LT.AND P6, PT, R17, UR10, !P2 ;  /* 0x0000000a11007c0c */ /* 0x000fe2000d7c1270 */
[----:B------:R-:W-:Y:S01]  /*22170*/  ULDC UR4, c[0x0][0x228] ;  /* 0x00008a0000047ab9 */ /* 0x000fe20000000800 */
[----:B------:R2:W-:Y:S01]  /*22180*/  @P4 STG.E desc[UR16][R6.64], R120 ;  /* 0x0000007806004986 */ /* 0x0005e2000c101910 */
[----:B------:R-:W-:Y:S01]  /*22190*/  ISETP.LT.AND P4, PT, R16, UR4, !P2 ;  /* 0x0000000410007c0c */ /* 0x000fe2000d781270 */
[----:B------:R-:W-:Y:S01]  /*221a0*/  VIADD R23, R89, UR28 ;  /* 0x0000001c59177c36 */ /* 0x000fe20008000000 */
[----:B------:R-:W-:Y:S01]  /*221b0*/  ULDC UR4, c[0x0][0x228] ;  /* 0x00008a0000047ab9 */ /* 0x000fe20000000800 */
[----:B------:R2:W-:Y:S01]  /*221c0*/  @P3 STG.E desc[UR16][R8.64], R24 ;  /* 0x0000001808003986 */ /* 0x0005e2000c101910 */
[----:B------:R-:W-:Y:S01]  /*221d0*/  ISETP.LT.AND P2, PT, R15, UR4, !P2 ;  /* 0x000000040f007c0c */ /* 0x000fe2000d741270 */
[----:B---3--:R-:W-:Y:S01]  /*221e0*/  IMAD.WIDE R10, R23, 0x4, R2 ;  /* 0x00000004170a7825 */ /* 0x008fe200078e0202 */
[----:B------:R-:W-:Y:S01]  /*221f0*/  ISETP.LT.AND P3, PT, R13, UR6, !P0 ;  /* 0x000000060d007c0c */ /* 0x000fe2000c761270 */
[----:B------:R-:W-:Y:S01]  /*22200*/  ULDC UR8, c[0x0][0x228] ;  /* 0x00008a0000087ab9 */ /* 0x000fe20000000800 */
[----:B------:R-:W-:Y:S01]  /*22210*/  ULDC UR10, c[0x0][0x228] ;  /* 0x00008a00000a7ab9 */ /* 0x000fe20000000800 */
[C---:B----4-:R-:W-:Y:S01]  /*22220*/  IMAD.WIDE R20, R23.reuse, 0x4, R18 ;  /* 0x0000000417147825 */ /* 0x050fe200078e0212 */
[----:B------:R3:W-:Y:S03]  /*22230*/  @P5 STG.E desc[UR16][R10.64], R96 ;  /* 0x000000600a005986 */ /* 0x0007e6000c101910 */
[----:B-1----:R-:W-:-:S02]  /*22240*/  VIADD R61, R23, UR28 ;  /* 0x0000001c173d7c36 */ /* 0x002fc40008000000 */
[----:B------:R-:W-:Y:S01]  /*22250*/  IMAD.WIDE R4, R23, 0x4, R84 ;  /* 0x0000000417047825 */ /* 0x000fe200078e0254 */
[----:B------:R1:W-:Y:S01]  /*22260*/  @P6 STG.E desc[UR16][R20.64], R92 ;  /* 0x0000005c14006986 */ /* 0x0003e2000c101910 */
[----:B------:R-:W-:Y:S01]  /*22270*/  ISETP.LT.AND P5, PT, R17, UR8, !P0 ;  /* 0x0000000811007c0c */ /* 0x000fe2000c7a1270 */
[----:B------:R-:W-:Y:S01]  /*22280*/  ULDC UR4, c[0x0][0x22c] ;  /* 0x00008b0000047ab9 */ /* 0x000fe20000000800 */
[----:B------:R-:W-:Y:S01]  /*22290*/  IADD3 R0, R12, 0x14, RZ ;  /* 0x000000140c007810 */ /* 0x000fe20007ffe0ff */
[----:B--2---:R-:W-:Y:S01]  /*222a0*/  IMAD.WIDE R6, R23, 0x4, R86 ;  /* 0x0000000417067825 */ /* 0x004fe200078e0256 */
[----:B------:R-:W-:Y:S01]  /*222b0*/  ISETP.LT.AND P6, PT, R16, UR10, !P0 ;  /* 0x0000000a10007c0c */ /* 0x000fe2000c7c1270 */
[----:B------:R2:W-:Y:S01]  /*222c0*/  @P4 STG.E desc[UR16][R4.64], R128 ;  /* 0x0000008004004986 */ /* 0x0005e2000c101910 */
[----:B------:R-:W-:Y:S01]  /*222d0*/  ULDC UR6, c[0x0][0x228] ;  /* 0x00008a0000067ab9 */ /* 0x000fe20000000800 */
[C---:B------:R-:W-:Y:S01]  /*222e0*/  IMAD.WIDE R8, R61.reuse, 0x4, R2 ;  /* 0x000000043d087825 */ /* 0x040fe200078e0202 */
[----:B------:R-:W-:Y:S01]  /*222f0*/  ISETP.GE.AND P4, PT, R0, UR4, PT ;  /* 0x0000000400007c0c */ /* 0x000fe2000bf86270 */
[----:B------:R-:W-:Y:S01]  /*22300*/  @P2 STG.E desc[UR16][R6.64], R152 ;  /* 0x0000009806002986 */ /* 0x000fe2000c101910 */
[----:B------:R-:W-:Y:S01]  /*22310*/  ULDC UR4, c[0x0][0x228] ;  /* 0x00008a0000047ab9 */ /* 0x000fe20000000800 */
[----:B---3--:R-:W-:Y:S01]  /*22320*/  IMAD.WIDE R10, R61, 0x4, R18 ;  /* 0x000000043d0a7825 */ /* 0x008fe200078e0212 */
[----:B------:R-:W-:Y:S01]  /*22330*/  ULDC UR8, c[0x0][0x228] ;  /* 0x00008a0000087ab9 */ /* 0x000fe20000000800 */
[----:B------:R-:W-:Y:S01]  /*22340*/  @P3 STG.E desc[UR16][R8.64], R57 ;  /* 0x0000003908003986 */ /* 0x000fe2000c101910 */
[----:B------:R-:W-:Y:S01]  /*22350*/  ISETP.LT.AND P3, PT, R15, UR4, !P0 ;  /* 0x000000040f007c0c */ /* 0x000fe2000c761270 */
[----:B-1----:R-:W-:Y:S01]  /*22360*/  IMAD.WIDE R20, R61, 0x4, R84 ;  /* 0x000000043d147825 */ /* 0x002fe200078e0254 */
[----:B------:R-:W-:Y:S01]  /*22370*/  ULDC UR10, c[0x0][0x228] ;  /* 0x00008a00000a7ab9 */ /* 0x000fe20000000800 */
[----:B------:R-:W-:Y:S02]  /*22380*/  @P5 STG.E desc[UR16][R10.64], R29 ;  /* 0x0000001d0a005986 */ /* 0x000fe4000c101910 */
[----:B------:R-:W-:Y:S01]  /*22390*/  VIADD R0, R12, 0x15 ;  /* 0x000000150c007836 */ /* 0x000fe20000000000 */
[----:B------:R-:W-:Y:S01]  /*223a0*/  ISETP.LT.AND P0, PT, R13, UR6, !P1 ;  /* 0x000000060d007c0c */ /* 0x000fe2000cf01270 */
[----:B------:R1:W-:Y:S01]  /*223b0*/  @P6 STG.E desc[UR16][R20.64], R121 ;  /* 0x0000007914006986 */ /* 0x0003e2000c101910 */
[----:B------:R-:W-:Y:S01]  /*223c0*/  ULDC UR4, c[0x0][0x22c] ;  /* 0x00008b0000047ab9 */ /* 0x000fe20000000800 */
[----:B------:R-:W-:Y:S01]  /*223d0*/  ISETP.LT.AND P5, PT, R17, UR8, !P1 ;  /* 0x0000000811007c0c */ /* 0x000fe2000cfa1270 */
[C---:B--2---:R-:W-:Y:S01]  /*223e0*/  IMAD.WIDE R4, R61.reuse, 0x4, R86 ;  /* 0x000000043d047825 */ /* 0x044fe200078e0256 */
[----:B------:R-:W-:Y:S01]  /*223f0*/  ISETP.LT.AND P6, PT, R16, UR10, !P1 ;  /* 0x0000000a10007c0c */ /* 0x000fe2000cfc1270 */
[----:B------:R-:W-:Y:S01]  /*22400*/  ULDC UR6, c[0x0][0x228] ;  /* 0x00008a0000067ab9 */ /* 0x000fe20000000800 */
[----:B------:R-:W-:Y:S01]  /*22410*/  ISETP.GE.AND P2, PT, R0, UR4, PT ;  /* 0x0000000400007c0c */ /* 0x000fe2000bf46270 */
[----:B------:R-:W-:Y:S01]  /*22420*/  ULDC UR4, c[0x0][0x22c] ;  /* 0x00008b0000047ab9 */ /* 0x000fe20000000800 */
[----:B------:R-:W-:Y:S01]  /*22430*/  IADD3 R0, R12, 0x16, RZ ;  /* 0x000000160c007810 */ /* 0x000fe20007ffe0ff */
[----:B------:R2:W-:Y:S01]  /*22440*/  @P3 STG.E desc[UR16][R4.64], R25 ;  /* 0x0000001904003986 */ /* 0x0005e2000c101910 */
[----:B------:R-:W-:Y:S01]  /*22450*/  ULDC UR8, c[0x0][0x228] ;  /* 0x00008a0000087ab9 */ /* 0x000fe20000000800 */
[----:B------:R-:W-:Y:S01]  /*22460*/  ULDC UR10, c[0x0][0x228] ;  /* 0x00008a00000a7ab9 */ /* 0x000fe20000000800 */
[----:B-1----:R-:W-:Y:S01]  /*22470*/  VIADD R21, R61, UR28 ;  /* 0x0000001c3d157c36 */ /* 0x002fe20008000000 */
[----:B------:R-:W-:Y:S01]  /*22480*/  ISETP.GE.AND P3, PT, R0, UR4, PT ;  /* 0x0000000400007c0c */ /* 0x000fe2000bf66270 */
[----:B------:R-:W-:-:S02]  /*22490*/  ULDC UR4, c[0x0][0x228] ;  /* 0x00008a0000047ab9 */ /* 0x000fc40000000800 */
[----:B------:R-:W-:Y:S01]  /*224a0*/  IMAD.WIDE R6, R21, 0x4, R2 ;  /* 0x0000000415067825 */ /* 0x000fe200078e0202 */
[----:B------:R-:W-:Y:S01]  /*224b0*/  ISETP.LT.AND P1, PT, R15, UR4, !P1 ;  /* 0x000000040f007c0c */ /* 0x000fe2000cf21270 */
[----:B------:R-:W-:Y:S02]  /*224c0*/  ULDC UR4, c[0x0][0x228] ;  /* 0x00008a0000047ab9 */ /* 0x000fe40000000800 */
[C---:B------:R-:W-:Y:S01]  /*224d0*/  IMAD.WIDE R8, R21.reuse, 0x4, R18 ;  /* 0x0000000415087825 */ /* 0x040fe200078e0212 */
[----:B------:R1:W-:Y:S03]  /*224e0*/  @P0 STG.E desc[UR16][R6.64], R97 ;  /* 0x0000006106000986 */ /* 0x0003e6000c101910 */
[----:B------:R-:W-:Y:S01]  /*224f0*/  IMAD.WIDE R10, R21, 0x4, R84 ;  /* 0x00000004150a7825 */ /* 0x000fe200078e0254 */
[----:B------:R3:W-:Y:S01]  /*22500*/  @P5 STG.E desc[UR16][R8.64], R93 ;  /* 0x0000005d08005986 */ /* 0x0007e2000c101910 */
[----:B------:R-:W-:Y:S01]  /*22510*/  ISETP.LT.AND P0, PT, R13, UR4, !P4 ;  /* 0x000000040d007c0c */ /* 0x000fe2000e701270 */
[----:B------:R-:W-:-:S02]  /*22520*/  ULDC UR4, c[0x0][0x228] ;  /* 0x00008a0000047ab9 */ /* 0x000fc40000000800 */
[----:B------:R4:W-:Y:S01]  /*22530*/  @P6 STG.E desc[UR16][R10.64], R129 ;  /* 0x000000810a006986 */ /* 0x0009e2000c101910 */
[----:B------:R-:W-:Y:S01]  /*22540*/  ISETP.LT.AND P6, PT, R17, UR6, !P4 ;  /* 0x0000000611007c0c */ /* 0x000fe2000e7c1270 */
[C---:B------:R-:W-:Y:S01]  /*22550*/  VIADD R23, R21.reuse, UR28 ;  /* 0x0000001c15177c36 */ /* 0x040fe20008000000 */
[----:B------:R-:W-:Y:S01]  /*22560*/  ISETP.LT.AND P5, PT, R16, UR4, !P4 ;  /* 0x0000000410007c0c */ /* 0x000fe2000e7a1270 */
[----:B--2---:R-:W-:Y:S01]  /*22570*/  IMAD.WIDE R4, R21, 0x4, R86 ;  /* 0x0000000415047825 */ /* 0x004fe200078e0256 */
[----:B------:R-:W-:Y:S01]  /*22580*/  ISETP.LT.AND P4, PT, R15, UR8, !P4 ;  /* 0x000000080f007c0c */ /* 0x000fe2000e781270 */
[----:B------:R-:W-:Y:S01]  /*22590*/  ULDC UR4, c[0x0][0x22c] ;  /* 0x00008b0000047ab9 */ /* 0x000fe20000000800 */
[----:B------:R-:W-:Y:S01]  /*225a0*/  ULDC UR6, c[0x0][0x228] ;  /* 0x00008a0000067ab9 */ /* 0x000fe20000000800 */
[----:B------:R-:W-:Y:S02]  /*225b0*/  VIADD R0, R12, 0x17 ;  /* 0x000000170c007836 */ /* 0x000fe40000000000 */
[----:B-1----:R-:W-:Y:S01]  /*225c0*/  IMAD.WIDE R6, R23, 0x4, R2 ;  /* 0x0000000417067825 */ /* 0x002fe200078e0202 */
[----:B------:R1:W-:Y:S01]  /*225d0*/  @P1 STG.E desc[UR16][R4.64], R153 ;  /* 0x0000009904001986 */ /* 0x0003e2000c101910 */
[----:B------:R-:W-:-:S02]  /*225e0*/  ULDC UR8, c[0x0][0x228] ;  /* 0x00008a0000087ab9 */ /* 0x000fc40000000800 */
[C---:B---3--:R-:W-:Y:S01]  /*225f0*/  IMAD.WIDE R8, R23.reuse, 0x4, R18 ;  /* 0x0000000417087825 */ /* 0x048fe200078e0212 */
[----:B------:R-:W-:Y:S01]  /*22600*/  ISETP.GE.AND P1, PT, R0, UR4, PT ;  /* 0x0000000400007c0c */ /* 0x000fe2000bf26270 */
[----:B------:R-:W-:Y:S02]  /*22610*/  ULDC UR4, c[0x0][0x228] ;  /* 0x00008a0000047ab9 */ /* 0x000fe40000000800 */
[C---:B----4-:R-:W-:Y:S01]  /*22620*/  IMAD.WIDE R10, R23.reuse, 0x4, R84 ;  /* 0x00000004170a7825 */ /* 0x050fe200078e0254 */
[----:B------:R2:W-:Y:S03]  /*22630*/  @P0 STG.E desc[UR16][R6.64], R58 ;  /* 0x0000003a06000986 */ /* 0x0005e6000c101910 */
[----:B------:R-:W-:Y:S01]  /*22640*/  IMAD.WIDE R20, R23, 0x4, R86 ;  /* 0x0000000417147825 */ /* 0x000fe200078e0256 */
[----:B------:R3:W-:Y:S01]  /*22650*/  @P6 STG.E desc[UR16][R8.64], R30 ;  /* 0x0000001e08006986 */ /* 0x0007e2000c101910 */
[----:B------:R-:W-:Y:S01]  /*22660*/  ISETP.LT.AND P0, PT, R13, UR4, !P2 ;  /* 0x000000040d007c0c */ /* 0x000fe2000d701270 */
[----:B------:R-:W-:-:S02]  /*22670*/  ULDC UR4, c[0x0][0x228] ;  /* 0x00008a0000047ab9 */ /* 0x000fc40000000800 */
[----:B------:R4:W-:Y:S01]  /*22680*/  @P5 STG.E desc[UR16][R10.64], R122 ;  /* 0x0000007a0a005986 */ /* 0x0009e2000c101910 */
[----:B------:R-:W-:Y:S01]  /*22690*/  ISETP.LT.AND P5, PT, R16, UR6, !P2 ;  /* 0x0000000610007c0c */ /* 0x000fe2000d7a1270 */
[----:B------:R-:W-:Y:S01]  /*226a0*/  VIADD R0, R12, 0x18 ;  /* 0x000000180c007836 */ /* 0x000fe20000000000 */
[----:B------:R-:W-:Y:S01]  /*226b0*/  IADD3 R23, R23, UR28, RZ ;  /* 0x0000001c17177c10 */ /* 0x000fe2000fffe0ff */
[----:B------:R4:W-:Y:S01]  /*226c0*/  @P4 STG.E desc[UR16][R20.64], R26 ;  /* 0x0000001a14004986 */ /* 0x0009e2000c101910 */
[----:B------:R-:W-:Y:S01]  /*226d0*/  ISETP.LT.AND P4, PT, R17, UR4, !P2 ;  /* 0x0000000411007c0c */ /* 0x000fe2000d781270 */
[----:B------:R-:W-:Y:S01]  /*226e0*/  ULDC UR4, c[0x0][0x22c] ;  /* 0x00008b0000047ab9 */ /* 0x000fe20000000800 */
[----:B------:R-:W-:Y:S01]  /*226f0*/  ISETP.LT.AND P2, PT, R15, UR8, !P2 ;  /* 0x000000080f007c0c */ /* 0x000fe2000d741270 */
[----:B-1----:R-:W-:Y:S01]  /*22700*/  IMAD.WIDE R4, R23, 0x4, R2 ;  /* 0x0000000417047825 */ /* 0x002fe200078e0202 */
[----:B------:R-:W-:Y:S01]  /*22710*/  ISETP.LT.AND P6, PT, R13, UR10, !P3 ;  /* 0x0000000a0d007c0c */ /* 0x000fe2000dfc1270 */
[----:B------:R-:W-:Y:S01]  /*22720*/  ULDC UR6, c[0x0][0x228] ;  /* 0x00008a0000067ab9 */ /* 0x000fe20000000800 */
[----:B------:R-:W-:Y:S01]  /*22730*/  ULDC UR8, c[0x0][0x228] ;  /* 0x00008a0000087ab9 */ /* 0x000fe20000000800 */
[C---:B--2---:R-:W-:Y:S01]  /*22740*/  IMAD.WIDE R6, R23.reuse, 0x4, R18 ;  /* 0x0000000417067825 */ /* 0x044fe200078e0212 */
[----:B------:R1:W-:Y:S03]  /*22750*/  @P0 STG.E desc[UR16][R4.64], R98 ;  /* 0x0000006204000986 */ /* 0x0003e6000c101910 */
[----:B---3--:R-:W-:Y:S01]  /*22760*/  IMAD.WIDE R8, R23, 0x4, R84 ;  /* 0x0000000417087825 */ /* 0x008fe200078e0254 */
[----:B------:R-:W-:-:S03]  /*22770*/  ISETP.GE.AND P0, PT, R0, UR4, PT ;  /* 0x0000000400007c0c */ /* 0x000fc6000bf06270 */
[----:B----4-:R-:W-:Y:S01]  /*22780*/  IMAD.WIDE R10, R23, 0x4, R86 ;  /* 0x00000004170a7825 */ /* 0x010fe200078e0256 */
[----:B------:R2:W-:Y:S01]  /*22790*/  @P4 STG.E desc[UR16][R6.64], R94 ;  /* 0x0000005e06004986 */ /* 0x0005e2000c101910 */
[----:B------:R-:W-:Y:S01]  /*227a0*/  ULDC UR4, c[0x0][0x228] ;  /* 0x00008a0000047ab9 */ /* 0x000fe20000000800 */
[----:B------:R-:W-:Y:S02]  /*227b0*/  ULDC UR10, c[0x0][0x228] ;  /* 0x00008a00000a7ab9 */ /* 0x000fe40000000800 */
[----:B------:R3:W-:Y:S04]  /*227c0*/  @P5 STG.E desc[UR16][R8.64], R130 ;  /* 0x0000008208005986 */ /* 0x0007e8000c101910 */
[----:B------:R4:W-:Y:S01]  /*227d0*/  @P2 STG.E desc[UR16][R10.64], R154 ;  /* 0x0000009a0a002986 */ /* 0x0009e2000c101910 */
[----:B------:R-:W-:Y:S01]  /*227e0*/  ISETP.LT.AND P2, PT, R17, UR4, !P3 ;  /* 0x0000000411007c0c */ /* 0x000fe2000df41270 */
[----:B------:R-:W-:Y:S01]  /*227f0*/  ULDC UR4, c[0x0][0x228] ;  /* 0x00008a0000047ab9 */ /* 0x000fe20000000800 */
[----:B------:R-:W-:Y:S01]  /*22800*/  VIADD R25, R23, UR28 ;  /* 0x0000001c17197c36 */ /* 0x000fe20008000000 */
[----:B------:R-:W-:Y:S01]  /*22810*/  ISETP.LT.AND P4, PT, R16, UR4, !P3 ;  /* 0x0000000410007c0c */ /* 0x000fe2000df81270 */
[----:B------:R-:W-:Y:S01]  /*22820*/  ULDC UR4, c[0x0][0x22c] ;  /* 0x00008b0000047ab9 */ /* 0x000fe20000000800 */
[----:B------:R-:W-:Y:S01]  /*22830*/  ISETP.LT.AND P3, PT, R15, UR6, !P3 ;  /* 0x000000060f007c0c */ /* 0x000fe2000df61270 */
[----:B------:R-:W-:Y:S01]  /*22840*/  IMAD.WIDE R20, R25, 0x4, R2 ;  /* 0x0000000419147825 */ /* 0x000fe200078e0202 */
[----:B------:R-:W-:Y:S01]  /*22850*/  IADD3 R0, R12, 0x19, RZ ;  /* 0x000000190c007810 */ /* 0x000fe20007ffe0ff */
[----:B------:R-:W-:-:S02]  /*22860*/  ULDC UR6, c[0x0][0x228] ;  /* 0x00008a0000067ab9 */ /* 0x000fc40000000800 */
[C---:B-1----:R-:W-:Y:S01]  /*22870*/  IMAD.WIDE R4, R25.reuse, 0x4, R18 ;  /* 0x0000000419047825 */ /* 0x042fe200078e0212 */
[----:B------:R1:W-:Y:S03]  /*22880*/  @P6 STG.E desc[UR16][R20.64], R59 ;  /* 0x0000003b14006986 */ /* 0x0003e6000c101910 */
[----:B--2---:R-:W-:Y:S01]  /*22890*/  IMAD.WIDE R6, R25, 0x4, R84 ;  /* 0x0000000419067825 */ /* 0x004fe200078e0254 */
[----:B------:R2:W-:Y:S01]  /*228a0*/  @P2 STG.E desc[UR16][R4.64], R31 ;  /* 0x0000001f04002986 */ /* 0x0005e2000c101910 */
[----:B------:R-:W-:Y:S01]  /*228b0*/  ISETP.LT.AND P5, PT, R13, UR8, !P1 ;  /* 0x000000080d007c0c */ /* 0x000fe2000cfa1270 */
[----:B------:R-:W-:Y:S01]  /*228c0*/  ULDC UR8, c[0x0][0x228] ;  /* 0x00008a0000087ab9 */ /* 0x000fe20000000800 */
[----:B------:R-:W-:Y:S01]  /*228d0*/  ISETP.GE.AND P2, PT, R0, UR4, PT ;  /* 0x0000000400007c0c */ /* 0x000fe2000bf46270 */
[----:B---3--:R-:W-:Y:S01]  /*228e0*/  IMAD.WIDE R8, R25, 0x4, R86 ;  /* 0x0000000419087825 */ /* 0x008fe200078e0256 */
        /* <DEDUP_REMOVED lines=8> */
[----:B----4-:R-:W-:Y:S01]  /*22970*/  IMAD.WIDE R10, R23, 0x4, R2 ;  /* 0x00000004170a7825 */ /* 0x010fe200078e0202 */
[----:B------:R-:W-:Y:S01]  /*22980*/  ISETP.LT.AND P3, PT, R13, UR6, !P0 ;  /* 0x000000060d007c0c */ /* 0x000fe2000c761270 */
[----:B------:R-:W-:Y:S01]  /*22990*/  ULDC UR10, c[0x0][0x228] ;  /* 0x00008a00000a7ab9 */ /* 0x000fe20000000800 */
[----:B------:R-:W-:Y:S01]  /*229a0*/  IADD3 R0, R12, 0x1a, RZ ;  /* 0x0000001a0c007810 */ /* 0x000fe20007ffe0ff */
[C---:B-1----:R-:W-:Y:S01]  /*229b0*/  IMAD.WIDE R20, R23.reuse, 0x4, R18 ;  /* 0x0000000417147825 */ /* 0x042fe200078e0212 */
[----:B------:R1:W-:Y:S03]  /*229c0*/  @P5 STG.E desc[UR16][R10.64], R99 ;  /* 0x000000630a005986 */ /* 0x0003e6000c101910 */
[----:B------:R-:W-:-:S02]  /*229d0*/  VIADD R25, R23, UR28 ;  /* 0x0000001c17197c36 */ /* 0x000fc40008000000 */
[----:B--2---:R-:W-:Y:S01]  /*229e0*/  IMAD.WIDE R4, R23, 0x4, R84 ;  /* 0x0000000417047825 */ /* 0x004fe200078e0254 */
[----:B------:R2:W-:Y:S01]  /*229f0*/  @P6 STG.E desc[UR16][R20.64], R95 ;  /* 0x0000005f14006986 */ /* 0x0005e2000c101910 */
[----:B------:R-:W-:Y:S01]  /*22a00*/  ISETP.LT.AND P5, PT, R17, UR8, !P0 ;  /* 0x0000000811007c0c */ /* 0x000fe2000c7a1270 */
[----:B------:R-:W-:Y:S01]  /*22a10*/  ULDC UR4, c[0x0][0x22c] ;  /* 0x00008b0000047ab9 */ /* 0x000fe20000000800 */
[----:B---3--:R-:W-:Y:S01]  /*22a20*/  IMAD.WIDE R6, R23, 0x4, R86 ;  /* 0x0000000417067825 */ /* 0x008fe200078e0256 */
[----:B------:R-:W-:Y:S01]  /*22a30*/  ISETP.LT.AND P6, PT, R16, UR10, !P0 ;  /* 0x0000000a10007c0c */ /* 0x000fe2000c7c1270 */
[----:B------:R3:W-:Y:S01]  /*22a40*/  @P4 STG.E desc[UR16][R4.64], R131 ;  /* 0x0000008304004986 */ /* 0x0007e2000c101910 */
[----:B------:R-:W-:Y:S01]  /*22a50*/  ULDC UR6, c[0x0][0x228] ;  /* 0x00008a0000067ab9 */ /* 0x000fe20000000800 */
[C---:B------:R-:W-:Y:S01]  /*22a60*/  IMAD.WIDE R8, R25.reuse, 0x4, R2 ;  /* 0x0000000419087825 */ /* 0x040fe200078e0202 */
[----:B------:R-:W-:Y:S01]  /*22a70*/  ISETP.GE.AND P4, PT, R0, UR4, PT ;  /* 0x0000000400007c0c */ /* 0x000fe2000bf86270 */
[----:B------:R-:W-:Y:S01]  /*22a80*/  @P1 STG.E desc[UR16][R6.64], R155 ;  /* 0x0000009b06001986 */ /* 0x000fe2000c101910 */
[----:B------:R-:W-:Y:S01]  /*22a90*/  ULDC UR4, c[0x0][0x228] ;  /* 0x00008a0000047ab9 */ /* 0x000fe20000000800 */
[----:B-1----:R-:W-:Y:S01]  /*22aa0*/  IMAD.WIDE R10, R25, 0x4, R18 ;  /* 0x00000004190a7825 */ /* 0x002fe200078e0212 */
[----:B------:R-:W-:Y:S01]  /*22ab0*/  ULDC UR8, c[0x0][0x228] ;  /* 0x00008a0000087ab9 */ /* 0x000fe20000000800 */
[----:B------:R-:W-:Y:S01]  /*22ac0*/  @P3 STG.E desc[UR16][R8.64], R124 ;  /* 0x0000007c08003986 */ /* 0x000fe2000c101910 */
[----:B------:R-:W-:Y:S01]  /*22ad0*/  ISETP.LT.AND P3, PT, R15, UR4, !P0 ;  /* 0x000000040f007c0c */ /* 0x000fe2000c761270 */
[----:B--2---:R-:W-:Y:S01]  /*22ae0*/  IMAD.WIDE R20, R25, 0x4, R84 ;  /* 0x0000000419147825 */ /* 0x004fe200078e0254 */
[----:B------:R-:W-:Y:S01]  /*22af0*/  ULDC UR10, c[0x0][0x228] ;  /* 0x00008a00000a7ab9 */ /* 0x000fe20000000800 */
[----:B------:R-:W-:Y:S02]  /*22b00*/  @P5 STG.E desc[UR16][R10.64], R64 ;  /* 0x000000400a005986 */ /* 0x000fe4000c101910 */
[----:B------:R-:W-:Y:S01]  /*22b10*/  VIADD R0, R12, 0x1b ;  /* 0x0000001b0c007836 */ /* 0x000fe20000000000 */
[----:B------:R-:W-:Y:S01]  /*22b20*/  ISETP.LT.AND P1, PT, R13, UR6, !P2 ;  /* 0x000000060d007c0c */ /* 0x000fe2000d721270 */
[----:B------:R1:W-:Y:S01]  /*22b30*/  @P6 STG.E desc[UR16][R20.64], R160 ;  /* 0x000000a014006986 */ /* 0x0003e2000c101910 */
[----:B------:R-:W-:Y:S01]  /*22b40*/  ULDC UR4, c[0x0][0x22c] ;  /* 0x00008b0000047ab9 */ /* 0x000fe20000000800 */
[----:B------:R-:W-:Y:S01]  /*22b50*/  ISETP.LT.AND P5, PT, R17, UR8, !P2 ;  /* 0x0000000811007c0c */ /* 0x000fe2000d7a1270 */
[C---:B---3--:R-:W-:Y:S01]  /*22b60*/  IMAD.WIDE R4, R25.reuse, 0x4, R86 ;  /* 0x0000000419047825 */ /* 0x048fe200078e0256 */
        /* <DEDUP_REMOVED lines=48> */
[----:B------:R-:W-:Y:S02]  /*22e70*/  ISETP.LT.AND P0, PT, R15, UR8, !P0 ;  /* 0x000000080f007c0c */ /* 0x000fe4000c701270 */
[----:B------:R-:W-:Y:S01]  /*22e80*/  ISETP.LT.AND P6, PT, R13, UR10, !P3 ;  /* 0x0000000a0d007c0c */ /* 0x000fe2000dfc1270 */
[C---:B-1----:R-:W-:Y:S01]  /*22e90*/  IMAD.WIDE R4, R23.reuse, 0x4, R2 ;  /* 0x0000000417047825 */ /* 0x042fe200078e0202 */
[----:B------:R-:W-:Y:S01]  /*22ea0*/  ULDC UR6, c[0x0][0x228] ;  /* 0x00008a0000067ab9 */ /* 0x000fe20000000800 */
[----:B------:R-:W-:Y:S01]  /*22eb0*/  ULDC UR8, c[0x0][0x228] ;  /* 0x00008a0000087ab9 */ /* 0x000fe20000000800 */
[----:B------:R-:W-:Y:S01]  /*22ec0*/  ULDC UR10, c[0x0][0x228] ;  /* 0x00008a00000a7ab9 */ /* 0x000fe20000000800 */
[C---:B--2---:R-:W-:Y:S01]  /*22ed0*/  IMAD.WIDE R6, R23.reuse, 0x4, R18 ;  /* 0x0000000417067825 */ /* 0x044fe200078e0212 */
[----:B------:R1:W-:Y:S03]  /*22ee0*/  @P1 STG.E desc[UR16][R4.64], R101 ;  /* 0x0000006504001986 */ /* 0x0003e6000c101910 */
[----:B------:R-:W-:-:S02]  /*22ef0*/  VIADD R25, R23, UR28 ;  /* 0x0000001c17197c36 */ /* 0x000fc40008000000 */
[----:B---3--:R-:W-:Y:S01]  /*22f00*/  IMAD.WIDE R8, R23, 0x4, R84 ;  /* 0x0000000417087825 */ /* 0x008fe200078e0254 */
[----:B------:R-:W-:-:S03]  /*22f10*/  ISETP.GE.AND P1, PT, R0, UR4, PT ;  /* 0x0000000400007c0c */ /* 0x000fc6000bf26270 */
[----:B----4-:R-:W-:Y:S01]  /*22f20*/  IMAD.WIDE R10, R23, 0x4, R86 ;  /* 0x00000004170a7825 */ /* 0x010fe200078e0256 */
[----:B------:R2:W-:Y:S01]  /*22f30*/  @P4 STG.E desc[UR16][R6.64], R133 ;  /* 0x0000008506004986 */ /* 0x0005e2000c101910 */
[----:B------:R-:W-:Y:S02]  /*22f40*/  ULDC UR4, c[0x0][0x228] ;  /* 0x00008a0000047ab9 */ /* 0x000fe40000000800 */
[----:B------:R-:W-:Y:S01]  /*22f50*/  IMAD.WIDE R20, R25, 0x4, R2 ;  /* 0x0000000419147825 */ /* 0x000fe200078e0202 */
[----:B------:R3:W-:Y:S04]  /*22f60*/  @P5 STG.E desc[UR16][R8.64], R185 ;  /* 0x000000b908005986 */ /* 0x0007e8000c101910 */
[----:B------:R4:W-:Y:S01]  /*22f70*/  @P0 STG.E desc[UR16][R10.64], R165 ;  /* 0x000000a50a000986 */ /* 0x0009e2000c101910 */
[----:B------:R-:W-:Y:S01]  /*22f80*/  ISETP.LT.AND P0, PT, R17, UR4, !P3 ;  /* 0x0000000411007c0c */ /* 0x000fe2000df01270 */
[----:B------:R-:W-:-:S02]  /*22f90*/  ULDC UR4, c[0x0][0x228] ;  /* 0x00008a0000047ab9 */ /* 0x000fc40000000800 */
[----:B------:R4:W-:Y:S01]  /*22fa0*/  @P6 STG.E desc[UR16][R20.64], R126 ;  /* 0x0000007e14006986 */ /* 0x0009e2000c101910 */
[----:B------:R-:W-:Y:S01]  /*22fb0*/  ISETP.LT.AND P6, PT, R16, UR4, !P3 ;  /* 0x0000000410007c0c */ /* 0x000fe2000dfc1270 */
[----:B-1----:R-:W-:Y:S01]  /*22fc0*/  IMAD.WIDE R4, R25, 0x4, R18 ;  /* 0x0000000419047825 */ /* 0x002fe200078e0212 */
[----:B------:R-:W-:Y:S01]  /*22fd0*/  ISETP.LT.AND P3, PT, R15, UR6, !P3 ;  /* 0x000000060f007c0c */ /* 0x000fe2000df61270 */
[----:B------:R-:W-:Y:S01]  /*22fe0*/  ULDC UR4, c[0x0][0x22c] ;  /* 0x00008b0000047ab9 */ /* 0x000fe20000000800 */
[----:B------:R-:W-:Y:S01]  /*22ff0*/  IADD3 R0, R12, 0x1f, RZ ;  /* 0x0000001f0c007810 */ /* 0x000fe20007ffe0ff */
[----:B--2---:R-:W-:Y:S01]  /*23000*/  IMAD.WIDE R6, R25, 0x4, R84 ;  /* 0x0000000419067825 */ /* 0x004fe200078e0254 */
[----:B------:R-:W-:Y:S01]  /*23010*/  ISETP.LT.AND P4, PT, R13, UR8, !P2 ;  /* 0x000000080d007c0c */ /* 0x000fe2000d781270 */
[----:B------:R-:W-:Y:S01]  /*23020*/  ULDC UR6, c[0x0][0x228] ;  /* 0x00008a0000067ab9 */ /* 0x000fe20000000800 */
[----:B------:R-:W-:Y:S01]  /*23030*/  ISETP.LT.AND P5, PT, R17, UR10, !P2 ;  /* 0x0000000a11007c0c */ /* 0x000fe2000d7a1270 */
[C---:B---3--:R-:W-:Y:S01]  /*23040*/  IMAD.WIDE R8, R25.reuse, 0x4, R86 ;  /* 0x0000000419087825 */ /* 0x048fe200078e0256 */
[----:B------:R1:W-:Y:S01]  /*23050*/  @P0 STG.E desc[UR16][R4.64], R66 ;  /* 0x0000004204000986 */ /* 0x0003e2000c101910 */
[----:B------:R-:W-:Y:S01]  /*23060*/  ISETP.GE.AND P0, PT, R0, UR4, PT ;  /* 0x0000000400007c0c */ /* 0x000fe2000bf06270 */
[----:B------:R-:W-:Y:S01]  /*23070*/  ULDC UR4, c[0x0][0x228] ;  /* 0x00008a0000047ab9 */ /* 0x000fe20000000800 */
[----:B------:R-:W-:Y:S01]  /*23080*/  VIADD R23, R25, UR28 ;  /* 0x0000001c19177c36 */ /* 0x000fe20008000000 */
[----:B------:R2:W-:Y:S01]  /*23090*/  @P6 STG.E desc[UR16][R6.64], R162 ;  /* 0x000000a206006986 */ /* 0x0005e2000c101910 */
[----:B------:R-:W-:Y:S01]  /*230a0*/  ULDC UR8, c[0x0][0x228] ;  /* 0x00008a0000087ab9 */ /* 0x000fe20000000800 */
[----:B------:R-:W-:-:S02]  /*230b0*/  ULDC UR10, c[0x0][0x228] ;  /* 0x00008a00000a7ab9 */ /* 0x000fc40000000800 */
[----:B------:R3:W-:Y:S01]  /*230c0*/  @P3 STG.E desc[UR16][R8.64], R34 ;  /* 0x0000002208003986 */ /* 0x0007e2000c101910 */
[----:B------:R-:W-:Y:S01]  /*230d0*/  ISETP.LT.AND P3, PT, R16, UR4, !P2 ;  /* 0x0000000410007c0c */ /* 0x000fe2000d761270 */
[----:B----4-:R-:W-:Y:S01]  /*230e0*/  IMAD.WIDE R10, R23, 0x4, R2 ;  /* 0x00000004170a7825 */ /* 0x010fe200078e0202 */
[----:B------:R-:W-:-:S03]  /*230f0*/  ULDC UR4, c[0x0][0x228] ;  /* 0x00008a0000047ab9 */ /* 0x000fc60000000800 */
[----:B------:R-:W-:Y:S01]  /*23100*/  IMAD.WIDE R20, R23, 0x4, R18 ;  /* 0x0000000417147825 */ /* 0x000fe200078e0212 */
[----:B------:R4:W-:Y:S01]  /*23110*/  @P4 STG.E desc[UR16][R10.64], R102 ;  /* 0x000000660a004986 */ /* 0x0009e2000c101910 */
[----:B------:R-:W-:Y:S01]  /*23120*/  ISETP.LT.AND P2, PT, R15, UR4, !P2 ;  /* 0x000000040f007c0c */ /* 0x000fe2000d741270 */
[----:B------:R-:W-:Y:S01]  /*23130*/  ULDC UR4, c[0x0][0x22c] ;  /* 0x00008b0000047ab9 */ /* 0x000fe20000000800 */
[----:B------:R-:W-:Y:S01]  /*23140*/  ISETP.LT.AND P6, PT, R13, UR6, !P1 ;  /* 0x000000060d007c0c */ /* 0x000fe2000cfc1270 */
[----:B------:R4:W-:Y:S01]  /*23150*/  @P5 STG.E desc[UR16][R20.64], R134 ;  /* 0x0000008614005986 */ /* 0x0009e2000c101910 */
[----:B-1----:R-:W-:Y:S01]  /*23160*/  IMAD.WIDE R4, R23, 0x4, R84 ;  /* 0x0000000417047825 */ /* 0x002fe200078e0254 */
[----:B------:R-:W-:Y:S01]  /*23170*/  ISETP.LT.AND P5, PT, R17, UR8, !P1 ;  /* 0x0000000811007c0c */ /* 0x000fe2000cfa1270 */
[----:B------:R-:W-:Y:S01]  /*23180*/  ULDC UR6, c[0x0][0x228] ;  /* 0x00008a0000067ab9 */ /* 0x000fe20000000800 */
[----:B------:R-:W-:Y:S01]  /*23190*/  ISETP.LT.AND P4, PT, R16, UR10, !P1 ;  /* 0x0000000a10007c0c */ /* 0x000fe2000cf81270 */
[C---:B------:R-:W-:Y:S01]  /*231a0*/  VIADD R25, R23.reuse, UR28 ;  /* 0x0000001c17197c36 */ /* 0x040fe20008000000 */
[----:B------:R-:W-:Y:S01]  /*231b0*/  IADD3 R0, R12, 0x20, RZ ;  /* 0x000000200c007810 */ /* 0x000fe20007ffe0ff */
[----:B------:R1:W-:Y:S01]  /*231c0*/  @P3 STG.E desc[UR16][R4.64], R186 ;  /* 0x000000ba04003986 */ /* 0x0003e2000c101910 */
[----:B--2---:R-:W-:Y:S01]  /*231d0*/  IMAD.WIDE R6, R23, 0x4, R86 ;  /* 0x0000000417067825 */ /* 0x004fe200078e0256 */
[----:B------:R-:W-:Y:S01]  /*231e0*/  ULDC UR8, c[0x0][0x228] ;  /* 0x00008a0000087ab9 */ /* 0x000fe20000000800 */
[----:B------:R-:W-:Y:S01]  /*231f0*/  ISETP.GE.AND P3, PT, R0, UR4, PT ;  /* 0x0000000400007c0c */ /* 0x000fe2000bf66270 */
[----:B------:R-:W-:Y:S01]  /*23200*/  ULDC UR4, c[0x0][0x228] ;  /* 0x00008a0000047ab9 */ /* 0x000fe20000000800 */
[----:B---3--:R-:W-:Y:S01]  /*23210*/  IMAD.WIDE R8, R25, 0x4, R2 ;  /* 0x0000000419087825 */ /* 0x008fe200078e0202 */
[----:B------:R-:W-:Y:S01]  /*23220*/  ISETP.LT.AND P1, PT, R15, UR4, !P1 ;  /* 0x000000040f007c0c */ /* 0x000fe2000cf21270 */
[----:B------:R-:W-:-:S02]  /*23230*/  ULDC UR10, c[0x0][0x228] ;  /* 0x00008a00000a7ab9 */ /* 0x000fc40000000800 */
[C---:B----4-:R-:W-:Y:S01]  /*23240*/  IMAD.WIDE R10, R25.reuse, 0x4, R18 ;  /* 0x00000004190a7825 */ /* 0x050fe200078e0212 */
[----:B------:R-:W-:Y:S01]  /*23250*/  @P2 STG.E desc[UR16][R6.64], R166 ;  /* 0x000000a606002986 */ /* 0x000fe2000c101910 */
[----:B------:R-:W-:Y:S02]  /*23260*/  ULDC UR4, c[0x0][0x22c] ;  /* 0x00008b0000047ab9 */ /* 0x000fe40000000800 */
[----:B------:R-:W-:Y:S01]  /*23270*/  IMAD.WIDE R20, R25, 0x4, R84 ;  /* 0x0000000419147825 */ /* 0x000fe200078e0254 */
[----:B------:R-:W-:Y:S03]  /*23280*/  @P6 STG.E desc[UR16][R8.64], R127 ;  /* 0x0000007f08006986 */ /* 0x000fe6000c101910 */
[----:B------:R-:W-:Y:S01]  /*23290*/  VIADD R0, R12, 0x21 ;  /* 0x000000210c007836 */ /* 0x000fe20000000000 */
[----:B------:R-:W-:Y:S01]  /*232a0*/  @P5 STG.E desc[UR16][R10.64], R67 ;  /* 0x000000430a005986 */ /* 0x000fe2000c101910 */
[----:B------:R-:W-:Y:S01]  /*232b0*/  ISETP.LT.AND P5, PT, R17, UR8, !P0 ;  /* 0x0000000811007c0c */ /* 0x000fe2000c7a1270 */
[----:B-1----:R-:W-:Y:S01]  /*232c0*/  IMAD.WIDE R4, R25, 0x4, R86 ;  /* 0x0000000419047825 */ /* 0x002fe200078e0256 */
[----:B------:R-:W-:Y:S01]  /*232d0*/  ISETP.LT.AND P6, PT, R16, UR10, !P0 ;  /* 0x0000000a10007c0c */ /* 0x000fe2000c7c1270 */
[----:B------:R1:W-:Y:S01]  /*232e0*/  @P4 STG.E desc[UR16][R20.64], R163 ;  /* 0x000000a314004986 */ /* 0x0003e2000c101910 */
        /* <DEDUP_REMOVED lines=42> */
[----:B------:R-:W-:-:S03]  /*23590*/  IADD3 R23, R23, UR28, RZ ;  /* 0x0000001c17177c10 */ /* 0x000fc6000fffe0ff */
[----:B------:R4:W-:Y:S01]  /*235a0*/  @P3 STG.E desc[UR16][R20.64], R36 ;  /* 0x0000002414003986 */ /* 0x0009e2000c101910 */
[----:B------:R-:W-:Y:S02]  /*235b0*/  ISETP.LT.AND P3, PT, R17, UR4, !P2 ;  /* 0x0000000411007c0c */ /* 0x000fe4000d761270 */
[----:B------:R-:W-:Y:S01]  /*235c0*/  ISETP.LT.AND P5, PT, R16, UR6, !P2 ;  /* 0x0000000610007c0c */ /* 0x000fe2000d7a1270 */
[----:B-1----:R-:W-:Y:S01]  /*235d0*/  IMAD.WIDE R4, R23, 0x4, R2 ;  /* 0x0000000417047825 */ /* 0x002fe200078e0202 */
[----:B------:R-:W-:Y:S01]  /*235e0*/  ISETP.LT.AND P2, PT, R15, UR8, !P2 ;  /* 0x000000080f007c0c */ /* 0x000fe2000d741270 */
[----:B------:R-:W-:Y:S02]  /*235f0*/  ULDC UR4, c[0x0][0x22c] ;  /* 0x00008b0000047ab9 */ /* 0x000fe40000000800 */
[----:B------:R-:W-:Y:S02]  /*23600*/  VIADD R0, R12, 0x24 ;  /* 0x000000240c007836 */ /* 0x000fe40000000000 */
[----:B--2---:R-:W-:Y:S01]  /*23610*/  IMAD.WIDE R6, R23, 0x4, R18 ;  /* 0x0000000417067825 */ /* 0x004fe200078e0212 */
[----:B------:R1:W-:Y:S01]  /*23620*/  @P4 STG.E desc[UR16][R4.64], R104 ;  /* 0x0000006804004986 */ /* 0x0003e2000c101910 */
[----:B------:R-:W-:Y:S01]  /*23630*/  ISETP.LT.AND P6, PT, R13, UR10, !P1 ;  /* 0x0000000a0d007c0c */ /* 0x000fe2000cfc1270 */
[----:B------:R-:W-:Y:S01]  /*23640*/  ULDC UR6, c[0x0][0x228] ;  /* 0x00008a0000067ab9 */ /* 0x000fe20000000800 */
[----:B---3--:R-:W-:Y:S01]  /*23650*/  IMAD.WIDE R8, R23, 0x4, R84 ;  /* 0x0000000417087825 */ /* 0x008fe200078e0254 */
[----:B------:R-:W-:Y:S01]  /*23660*/  ISETP.GE.AND P4, PT, R0, UR4, PT ;  /* 0x0000000400007c0c */ /* 0x000fe2000bf86270 */
[----:B------:R-:W-:-:S02]  /*23670*/  ULDC UR4, c[0x0][0x228] ;  /* 0x00008a0000047ab9 */ /* 0x000fc40000000800 */
[----:B----4-:R-:W-:Y:S01]  /*23680*/  IMAD.WIDE R10, R23, 0x4, R86 ;  /* 0x00000004170a7825 */ /* 0x010fe200078e0256 */
[----:B------:R2:W-:Y:S01]  /*23690*/  @P3 STG.E desc[UR16][R6.64], R136 ;  /* 0x0000008806003986 */ /* 0x0005e2000c101910 */
[----:B------:R-:W-:Y:S01]  /*236a0*/  ISETP.LT.AND P3, PT, R17, UR4, !P1 ;  /* 0x0000000411007c0c */ /* 0x000fe2000cf61270 */
[----:B------:R-:W-:Y:S01]  /*236b0*/  ULDC UR4, c[0x0][0x228] ;  /* 0x00008a0000047ab9 */ /* 0x000fe20000000800 */
[----:B------:R-:W-:Y:S01]  /*236c0*/  VIADD R25, R23, UR28 ;  /* 0x0000001c17197c36 */ /* 0x000fe20008000000 */
[----:B------:R3:W-:Y:S01]  /*236d0*/  @P5 STG.E desc[UR16][R8.64], R188 ;  /* 0x000000bc08005986 */ /* 0x0007e2000c101910 */
[----:B------:R-:W-:Y:S01]  /*236e0*/  ULDC UR8, c[0x0][0x228] ;  /* 0x00008a0000087ab9 */ /* 0x000fe20000000800 */
[----:B------:R-:W-:Y:S02]  /*236f0*/  ULDC UR10, c[0x0][0x228] ;  /* 0x00008a00000a7ab9 */ /* 0x000fe40000000800 */
[----:B------:R4:W-:Y:S01]  /*23700*/  @P2 STG.E desc[UR16][R10.64], R196 ;  /* 0x000000c40a002986 */ /* 0x0009e2000c101910 */
[----:B------:R-:W-:Y:S01]  /*23710*/  ISETP.LT.AND P2, PT, R16, UR4, !P1 ;  /* 0x0000000410007c0c */ /* 0x000fe2000cf41270 */
[----:B------:R-:W-:Y:S01]  /*23720*/  IMAD.WIDE R20, R25, 0x4, R2 ;  /* 0x0000000419147825 */ /* 0x000fe200078e0202 */
[----:B------:R-:W-:Y:S01]  /*23730*/  ISETP.LT.AND P1, PT, R15, UR6, !P1 ;  /* 0x000000060f007c0c */ /* 0x000fe2000cf21270 */
[----:B------:R-:W-:-:S02]  /*23740*/  ULDC UR4, c[0x0][0x22c] ;  /* 0x00008b0000047ab9 */ /* 0x000fc40000000800 */
[----:B-1----:R-:W-:Y:S01]  /*23750*/  IMAD.WIDE R4, R25, 0x4, R18 ;  /* 0x0000000419047825 */ /* 0x002fe200078e0212 */
[----:B------:R-:W-:Y:S01]  /*23760*/  IADD3 R0, R12, 0x25, RZ ;  /* 0x000000250c007810 */ /* 0x000fe20007ffe0ff */
[----:B------:R1:W-:Y:S01]  /*23770*/  @P6 STG.E desc[UR16][R20.64], R157 ;  /* 0x0000009d14006986 */ /* 0x0003e2000c101910 */
[----:B------:R-:W-:Y:S01]  /*23780*/  ISETP.LT.AND P5, PT, R13, UR8, !P0 ;  /* 0x000000080d007c0c */ /* 0x000fe2000c7a1270 */
[----:B--2---:R-:W-:Y:S01]  /*23790*/  IMAD.WIDE R6, R25, 0x4, R84 ;  /* 0x0000000419067825 */ /* 0x004fe200078e0254 */
[----:B------:R-:W-:Y:S01]  /*237a0*/  ISETP.LT.AND P6, PT, R17, UR10, !P0 ;  /* 0x0000000a11007c0c */ /* 0x000fe2000c7c1270 */
[----:B------:R2:W-:Y:S02]  /*237b0*/  @P3 STG.E desc[UR16][R4.64], R69 ;  /* 0x0000004504003986 */ /* 0x0005e4000c101910 */
[C---:B---3--:R-:W-:Y:S01]  /*237c0*/  IMAD.WIDE R8, R25.reuse, 0x4, R86 ;  /* 0x0000000419087825 */ /* 0x048fe200078e0256 */
[----:B------:R-:W-:Y:S01]  /*237d0*/  ISETP.GE.AND P3, PT, R0, UR4, PT ;  /* 0x0000000400007c0c */ /* 0x000fe2000bf66270 */
[----:B------:R3:W-:Y:S01]  /*237e0*/  @P2 STG.E desc[UR16][R6.64], R193 ;  /* 0x000000c106002986 */ /* 0x0007e2000c101910 */
[----:B------:R-:W-:Y:S01]  /*237f0*/  ULDC UR4, c[0x0][0x228] ;  /* 0x00008a0000047ab9 */ /* 0x000fe20000000800 */
[----:B------:R-:W-:Y:S01]  /*23800*/  VIADD R23, R25, UR28 ;  /* 0x0000001c19177c36 */ /* 0x000fe20008000000 */
[----:B------:R-:W-:Y:S01]  /*23810*/  ULDC UR6, c[0x0][0x228] ;  /* 0x00008a0000067ab9 */ /* 0x000fe20000000800 */
[----:B------:R3:W-:Y:S01]  /*23820*/  @P1 STG.E desc[UR16][R8.64], R37 ;  /* 0x0000002508001986 */ /* 0x0007e2000c101910 */
[----:B------:R-:W-:Y:S01]  /*23830*/  ISETP.LT.AND P1, PT, R16, UR4, !P0 ;  /* 0x0000000410007c0c */ /* 0x000fe2000c721270 */
[----:B------:R-:W-:Y:S01]  /*23840*/  ULDC UR4, c[0x0][0x228] ;  /* 0x00008a0000047ab9 */ /* 0x000fe20000000800 */
[----:B----4-:R-:W-:Y:S01]  /*23850*/  IMAD.WIDE R10, R23, 0x4, R2 ;  /* 0x00000004170a7825 */ /* 0x010fe200078e0202 */
[----:B------:R-:W-:Y:S01]  /*23860*/  ISETP.LT.AND P0, PT, R15, UR4, !P0 ;  /* 0x000000040f007c0c */ /* 0x000fe2000c701270 */
[----:B------:R-:W-:Y:S01]  /*23870*/  ULDC UR8, c[0x0][0x228] ;  /* 0x00008a0000087ab9 */ /* 0x000fe20000000800 */
[----:B------:R-:W-:Y:S01]  /*23880*/  ULDC UR10, c[0x0][0x228] ;  /* 0x00008a00000a7ab9 */ /* 0x000fe20000000800 */
[----:B-1----:R-:W-:Y:S01]  /*23890*/  IMAD.WIDE R20, R23, 0x4, R18 ;  /* 0x0000000417147825 */ /* 0x002fe200078e0212 */
[----:B------:R1:W-:Y:S01]  /*238a0*/  @P5 STG.E desc[UR16][R10.64], R105 ;  /* 0x000000690a005986 */ /* 0x0003e2000c101910 */
[----:B------:R-:W-:Y:S01]  /*238b0*/  ISETP.LT.AND P5, PT, R17, UR8, !P4 ;  /* 0x0000000811007c0c */ /* 0x000fe2000e7a1270 */
[----:B------:R-:W-:Y:S01]  /*238c0*/  ULDC UR4, c[0x0][0x22c] ;  /* 0x00008b0000047ab9 */ /* 0x000fe20000000800 */
[----:B--2---:R-:W-:Y:S01]  /*238d0*/  IMAD.WIDE R4, R23, 0x4, R84 ;  /* 0x0000000417047825 */ /* 0x004fe200078e0254 */
[----:B------:R2:W-:Y:S01]  /*238e0*/  @P6 STG.E desc[UR16][R20.64], R137 ;  /* 0x0000008914006986 */ /* 0x0005e2000c101910 */
[----:B------:R-:W-:Y:S01]  /*238f0*/  ISETP.LT.AND P6, PT, R13, UR6, !P4 ;  /* 0x000000060d007c0c */ /* 0x000fe2000e7c1270 */
[----:B------:R-:W-:Y:S01]  /*23900*/  ULDC UR6, c[0x0][0x228] ;  /* 0x00008a0000067ab9 */ /* 0x000fe20000000800 */
[----:B------:R-:W-:Y:S01]  /*23910*/  IADD3 R0, R12, 0x26, RZ ;  /* 0x000000260c007810 */ /* 0x000fe20007ffe0ff */
[C---:B---3--:R-:W-:Y:S01]  /*23920*/  IMAD.WIDE R6, R23.reuse, 0x4, R86 ;  /* 0x0000000417067825 */ /* 0x048fe200078e0256 */
[----:B------:R-:W-:Y:S01]  /*23930*/  ISETP.LT.AND P2, PT, R16, UR10, !P4 ;  /* 0x0000000a10007c0c */ /* 0x000fe2000e741270 */
[----:B------:R3:W-:Y:S01]  /*23940*/  @P1 STG.E desc[UR16][R4.64], R189 ;  /* 0x000000bd04001986 */ /* 0x0007e2000c101910 */
[----:B------:R-:W-:Y:S01]  /*23950*/  ISETP.GE.AND P1, PT, R0, UR4, PT ;  /* 0x0000000400007c0c */ /* 0x000fe2000bf26270 */
[----:B------:R-:W-:Y:S01]  /*23960*/  VIADD R25, R23, UR28 ;  /* 0x0000001c17197c36 */ /* 0x000fe20008000000 */
[----:B------:R-:W-:Y:S01]  /*23970*/  ULDC UR4, c[0x0][0x228] ;  /* 0x00008a0000047ab9 */ /* 0x000fe20000000800 */
[----:B------:R-:W-:Y:S01]  /*23980*/  @P0 STG.E desc[UR16][R6.64], R197 ;  /* 0x000000c506000986 */ /* 0x000fe2000c101910 */
[----:B------:R-:W-:Y:S01]  /*23990*/  ISETP.LT.AND P0, PT, R15, UR4, !P4 ;  /* 0x000000040f007c0c */ /* 0x000fe2000e701270 */
[----:B------:R-:W-:Y:S01]  /*239a0*/  IMAD.WIDE R8, R25, 0x4, R2 ;  /* 0x0000000419087825 */ /* 0x000fe200078e0202 */
[----:B------:R-:W-:Y:S01]  /*239b0*/  ULDC UR8, c[0x0][0x228] ;  /* 0x00008a0000087ab9 */ /* 0x000fe20000000800 */
[----:B------:R-:W-:-:S02]  /*239c0*/  ULDC UR10, c[0x0][0x228] ;  /* 0x00008a00000a7ab9 */ /* 0x000fc40000000800 */
[C---:B-1----:R-:W-:Y:S01]  /*239d0*/  IMAD.WIDE R10, R25.reuse, 0x4, R18 ;  /* 0x00000004190a7825 */ /* 0x042fe200078e0212 */
[----:B------:R-:W-:Y:S03]  /*239e0*/  @P6 STG.E desc[UR16][R8.64], R158 ;  /* 0x0000009e08006986 */ /* 0x000fe6000c101910 */
[----:B--2---:R-:W-:Y:S01]  /*239f0*/  IMAD.WIDE R20, R25, 0x4, R84 ;  /* 0x0000000419147825 */ /* 0x004fe200078e0254 */
[----:B------:R-:W-:Y:S01]  /*23a00*/  @P5 STG.E desc[UR16][R10.64], R70 ;  /* 0x000000460a005986 */ /* 0x000fe2000c101910 */
[----:B------:R-:W-:Y:S01]  /*23a10*/  ISETP.LT.AND P4, PT, R13, UR6, !P3 ;  /* 0x000000060d007c0c */ /* 0x000fe2000df81270 */
[----:B------:R-:W-:Y:S01]  /*23a20*/  ULDC UR4, c[0x0][0x22c] ;  /* 0x00008b0000047ab9 */ /* 0x000fe20000000800 */
[----:B------:R-:W-:Y:S01]  /*23a30*/  VIADD R0, R12, 0x27 ;  /* 0x000000270c007836 */ /* 0x000fe20000000000 */
[----:B------:R-:W-:Y:S01]  /*23a40*/  ISETP.LT.AND P5, PT, R17, UR8, !P3 ;  /* 0x0000000811007c0c */ /* 0x000fe2000dfa1270 */
[----:B------:R1:W-:Y:S01]  /*23a50*/  @P2 STG.E desc[UR16][R20.64], R194 ;  /* 0x000000c214002986 */ /* 0x0003e2000c101910 */
[----:B------:R-:W-:Y:S01]  /*23a60*/  ISETP.LT.AND P6, PT, R16, UR10, !P3 ;  /* 0x0000000a10007c0c */ /* 0x000fe2000dfc1270 */
[C---:B---3--:R-:W-:Y:S01]  /*23a70*/  IMAD.WIDE R4, R25.reuse, 0x4, R86 ;  /* 0x0000000419047825 */ /* 0x048fe200078e0256 */
[----:B------:R-:W-:Y:S01]  /*23a80*/  ISETP.GE.AND P2, PT, R0, UR4, PT ;  /* 0x0000000400007c0c */ /* 0x000fe2000bf46270 */
[----:B------:R-:W-:Y:S01]  /*23a90*/  ULDC UR4, c[0x0][0x22c] ;  /* 0x00008b0000047ab9 */ /* 0x000fe20000000800 */
[----:B------:R-:W-:Y:S01]  /*23aa0*/  IADD3 R0, R12, 0x28, RZ ;  /* 0x000000280c007810 */ /* 0x000fe20007ffe0ff */
[----:B------:R-:W-:Y:S01]  /*23ab0*/  ULDC UR6, c[0x0][0x228] ;  /* 0x00008a0000067ab9 */ /* 0x000fe20000000800 */
[----:B------:R2:W-:Y:S01]  /*23ac0*/  @P0 STG.E desc[UR16][R4.64], R38 ;  /* 0x0000002604000986 */ /* 0x0005e2000c101910 */
[----:B------:R-:W-:Y:S01]  /*23ad0*/  ULDC UR8, c[0x0][0x228] ;  /* 0x00008a0000087ab9 */ /* 0x000fe20000000800 */
[----:B-1----:R-:W-:Y:S01]  /*23ae0*/  VIADD R21, R25, UR28 ;  /* 0x0000001c19157c36 */ /* 0x002fe20008000000 */
[----:B------:R-:W-:Y:S01]  /*23af0*/  ISETP.GE.AND P0, PT, R0, UR4, PT ;  /* 0x0000000400007c0c */ /* 0x000fe2000bf06270 */
[----:B------:R-:W-:Y:S01]  /*23b00*/  ULDC UR4, c[0x0][0x228] ;  /* 0x00008a0000047ab9 */ /* 0x000fe20000000800 */
[----:B------:R-:W-:Y:S01]  /*23b10*/  ULDC UR10, c[0x0][0x228] ;  /* 0x00008a00000a7ab9 */ /* 0x000fe20000000800 */
[----:B------:R-:W-:Y:S01]  /*23b20*/  IMAD.WIDE R6, R21, 0x4, R2 ;  /* 0x0000000415067825 */ /* 0x000fe200078e0202 */
[----:B------:R-:W-:Y:S01]  /*23b30*/  ISETP.LT.AND P3, PT, R15, UR4, !P3 ;  /* 0x000000040f007c0c */ /* 0x000fe2000df61270 */
[----:B------:R-:W-:-:S02]  /*23b40*/  ULDC UR4, c[0x0][0x228] ;  /* 0x00008a0000047ab9 */ /* 0x000fc40000000800 */
[C---:B------:R-:W-:Y:S01]  /*23b50*/  IMAD.WIDE R8, R21.reuse, 0x4, R18 ;  /* 0x0000000415087825 */ /* 0x040fe200078e0212 */
[----:B------:R1:W-:Y:S03]  /*23b60*/  @P4 STG.E desc[UR16][R6.64], R106 ;  /* 0x0000006a06004986 */ /* 0x0003e6000c101910 */
[----:B------:R-:W-:Y:S01]  /*23b70*/  IMAD.WIDE R10, R21, 0x4, R84 ;  /* 0x00000004150a7825 */ /* 0x000fe200078e0254 */
[----:B------:R3:W-:Y:S01]  /*23b80*/  @P5 STG.E desc[UR16][R8.64], R138 ;  /* 0x0000008a08005986 */ /* 0x0007e2000c101910 */
[----:B------:R-:W-:Y:S01]  /*23b90*/  ISETP.LT.AND P4, PT, R13, UR4, !P1 ;  /* 0x000000040d007c0c */ /* 0x000fe2000cf81270 */
[----:B------:R-:W-:Y:S02]  /*23ba0*/  ULDC UR4, c[0x0][0x228] ;  /* 0x00008a0000047ab9 */ /* 0x000fe40000000800 */
        /* <DEDUP_REMOVED lines=8> */
[----:B------:R-:W-:-:S02]  /*23c30*/  VIADD R0, R12, 0x29 ;  /* 0x000000290c007836 */ /* 0x000fc40000000000 */
[C---:B-1----:R-:W-:Y:S01]  /*23c40*/  IMAD.WIDE R6, R23.reuse, 0x4, R2 ;  /* 0x0000000417067825 */ /* 0x042fe200078e0202 */
[----:B------:R1:W-:Y:S01]  /*23c50*/  @P3 STG.E desc[UR16][R4.64], R198 ;  /* 0x000000c604003986 */ /* 0x0003e2000c101910 */
[----:B------:R-:W-:Y:S02]  /*23c60*/  ULDC UR8, c[0x0][0x228] ;  /* 0x00008a0000087ab9 */ /* 0x000fe40000000800 */
        /* <DEDUP_REMOVED lines=25> */
[C---:B----4-:R-:W-:Y:S01]  /*23e00*/  IMAD.WIDE R10, R23.reuse, 0x4, R86 ;  /* 0x00000004170a7825 */ /* 0x050fe200078e0256 */
[----:B------:R2:W-:Y:S01]  /*23e10*/  @P1 STG.E desc[UR16][R6.64], R139 ;  /* 0x0000008b06001986 */ /* 0x0005e2000c101910 */
[----:B------:R-:W-:Y:S01]  /*23e20*/  ULDC UR4, c[0x0][0x228] ;  /* 0x00008a0000047ab9 */ /* 0x000fe20000000800 */
[----:B------:R-:W-:Y:S02]  /*23e30*/  ULDC UR10, c[0x0][0x228] ;  /* 0x00008a00000a7ab9 */ /* 0x000fe40000000800 */
[----:B------:R3:W-:Y:S01]  /*23e40*/  @P5 STG.E desc[UR16][R8.64], R191 ;  /* 0x000000bf08005986 */ /* 0x0007e2000c101910 */
[----:B------:R-:W-:-:S03]  /*23e50*/  VIADD R25, R23, UR28 ;  /* 0x0000001c17197c36 */ /* 0x000fc60008000000 */
[----:B------:R4:W-:Y:S01]  /*23e60*/  @P2 STG.E desc[UR16][R10.64], R199 ;  /* 0x000000c70a002986 */ /* 0x0009e2000c101910 */
[----:B------:R-:W-:Y:S01]  /*23e70*/  ISETP.LT.AND P2, PT, R17, UR4, !P0 ;  /* 0x0000000411007c0c */ /* 0x000fe2000c741270 */
[----:B------:R-:W-:Y:S02]  /*23e80*/  ULDC UR4, c[0x0][0x228] ;  /* 0x00008a0000047ab9 */ /* 0x000fe40000000800 */
[----:B------:R-:W-:Y:S01]  /*23e90*/  ISETP.LT.AND P1, PT, R16, UR4, !P0 ;  /* 0x0000000410007c0c */ /* 0x000fe2000c721270 */
[----:B------:R-:W-:Y:S01]  /*23ea0*/  IMAD.WIDE R20, R25, 0x4, R2 ;  /* 0x0000000419147825 */ /* 0x000fe200078e0202 */
[----:B------:R-:W-:Y:S01]  /*23eb0*/  ISETP.LT.AND P0, PT, R15, UR6, !P0 ;  /* 0x000000060f007c0c */ /* 0x000fe2000c701270 */
[----:B------:R-:W-:Y:S01]  /*23ec0*/  ULDC UR4, c[0x0][0x22c] ;  /* 0x00008b0000047ab9 */ /* 0x000fe20000000800 */
[----:B------:R-:W-:Y:S01]  /*23ed0*/  IADD3 R0, R12, 0x2b, RZ ;  /* 0x0000002b0c007810 */ /* 0x000fe20007ffe0ff */
[----:B-1----:R-:W-:Y:S01]  /*23ee0*/  IMAD.WIDE R4, R25, 0x4, R18 ;  /* 0x0000000419047825 */ /* 0x002fe200078e0212 */
[----:B------:R1:W-:Y:S01]  /*23ef0*/  @P6 STG.E desc[UR16][R20.64], R168 ;  /* 0x000000a814006986 */ /* 0x0003e2000c101910 */
[----:B------:R-:W-:Y:S01]  /*23f00*/  ISETP.LT.AND P5, PT, R13, UR8, !P3 ;  /* 0x000000080d007c0c */ /* 0x000fe2000dfa1270 */
[----:B------:R-:W-:Y:S01]  /*23f10*/  ULDC UR6, c[0x0][0x228] ;  /* 0x00008a0000067ab9 */ /* 0x000fe20000000800 */
        /* <DEDUP_REMOVED lines=11> */
[----:B----4-:R-:W-:Y:S01]  /*23fd0*/  IMAD.WIDE R10, R23, 0x4, R2 ;  /* 0x00000004170a7825 */ /* 0x010fe200078e0202 */
[----:B------:R-:W-:Y:S01]  /*23fe0*/  ULDC UR4, c[0x0][0x228] ;  /* 0x00008a0000047ab9 */ /* 0x000fe20000000800 */
[----:B------:R-:W-:Y:S01]  /*23ff0*/  ULDC UR10, c[0x0][0x228] ;  /* 0x00008a00000a7ab9 */ /* 0x000fe20000000800 */
[----:B------:R-:W-:Y:S01]  /*24000*/  ISETP.LT.AND P3, PT, R15, UR4, !P3 ;  /* 0x000000040f007c0c */ /* 0x000fe2000df61270 */
[C---:B-1----:R-:W-:Y:S01]  /*24010*/  IMAD.WIDE R20, R23.reuse, 0x4, R18 ;  /* 0x0000000417147825 */ /* 0x042fe200078e0212 */
[----:B------:R1:W-:Y:S01]  /*24020*/  @P5 STG.E desc[UR16][R10.64], R140 ;  /* 0x0000008c0a005986 */ /* 0x0003e2000c101910 */
[----:B------:R-:W-:Y:S01]  /*24030*/  IADD3 R0, R12, 0x2c, RZ ;  /* 0x0000002c0c007810 */ /* 0x000fe20007ffe0ff */
[----:B------:R-:W-:Y:S01]  /*24040*/  ULDC UR4, c[0x0][0x22c] ;  /* 0x00008b0000047ab9 */ /* 0x000fe20000000800 */
[----:B--2---:R-:W-:Y:S01]  /*24050*/  IMAD.WIDE R4, R23, 0x4, R84 ;  /* 0x0000000417047825 */ /* 0x004fe200078e0254 */
[----:B------:R2:W-:Y:S01]  /*24060*/  @P6 STG.E desc[UR16][R20.64], R108 ;  /* 0x0000006c14006986 */ /* 0x0005e2000c101910 */
[----:B------:R-:W-:Y:S01]  /*24070*/  ISETP.LT.AND P6, PT, R13, UR6, !P4 ;  /* 0x000000060d007c0c */ /* 0x000fe2000e7c1270 */
[----:B------:R-:W-:Y:S01]  /*24080*/  ULDC UR6, c[0x0][0x228] ;  /* 0x00008a0000067ab9 */ /* 0x000fe20000000800 */
[----:B------:R-:W-:Y:S01]  /*24090*/  ISETP.LT.AND P5, PT, R17, UR8, !P4 ;  /* 0x0000000811007c0c */ /* 0x000fe2000e7a1270 */
[C---:B---3--:R-:W-:Y:S01]  /*240a0*/  IMAD.WIDE R6, R23.reuse, 0x4, R86 ;  /* 0x0000000417067825 */ /* 0x048fe200078e0256 */
[----:B------:R-:W-:Y:S01]  /*240b0*/  ISETP.LT.AND P1, PT, R16, UR10, !P4 ;  /* 0x0000000a10007c0c */ /* 0x000fe2000e721270 */
[----:B------:R3:W-:Y:S02]  /*240c0*/  @P0 STG.E desc[UR16][R4.64], R200 ;  /* 0x000000c804000986 */ /* 0x0007e4000c101910 */
[----:B------:R-:W-:Y:S01]  /*240d0*/  VIADD R25, R23, UR28 ;  /* 0x0000001c17197c36 */ /* 0x000fe20008000000 */
[----:B------:R-:W-:Y:S01]  /*240e0*/  ISETP.GE.AND P0, PT, R0, UR4, PT ;  /* 0x0000000400007c0c */ /* 0x000fe2000bf06270 */
[----:B------:R-:W-:Y:S01]  /*240f0*/  ULDC UR4, c[0x0][0x228] ;  /* 0x00008a0000047ab9 */ /* 0x000fe20000000800 */
[----:B------:R4:W-:Y:S01]  /*24100*/  @P3 STG.E desc[UR16][R6.64], R204 ;  /* 0x000000cc06003986 */ /* 0x0009e2000c101910 */
[----:B------:R-:W-:Y:S01]  /*24110*/  IMAD.WIDE R8, R25, 0x4, R2 ;  /* 0x0000000419087825 */ /* 0x000fe200078e0202 */
        /* <DEDUP_REMOVED lines=8> */
[----:B------:R-:W-:-:S03]  /*241a0*/  ISETP.LT.AND P4, PT, R17, UR8, !P2 ;  /* 0x0000000811007c0c */ /* 0x000fc6000d781270 */
[----:B------:R-:W-:Y:S01]  /*241b0*/  VIADD R0, R12, 0x2d ;  /* 0x0000002d0c007836 */ /* 0x000fe20000000000 */
[----:B------:R2:W-:Y:S01]  /*241c0*/  @P5 STG.E desc[UR16][R10.64], R73 ;  /* 0x000000490a005986 */ /* 0x0005e2000c101910 */
[C---:B---3--:R-:W-:Y:S01]  /*241d0*/  IMAD.WIDE R4, R25.reuse, 0x4, R86 ;  /* 0x0000000419047825 */ /* 0x048fe200078e0256 */
[----:B------:R-:W-:Y:S01]  /*241e0*/  ISETP.LT.AND P5, PT, R16, UR10, !P2 ;  /* 0x0000000a10007c0c */ /* 0x000fe2000d7a1270 */
[----:B------:R-:W-:Y:S01]  /*241f0*/  ULDC UR6, c[0x0][0x228] ;  /* 0x00008a0000067ab9 */ /* 0x000fe20000000800 */
[----:B------:R-:W-:Y:S01]  /*24200*/  @P1 STG.E desc[UR16][R20.64], R217 ;  /* 0x000000d914001986 */ /* 0x000fe2000c101910 */
[----:B------:R-:W-:Y:S01]  /*24210*/  VIADD R25, R25, UR28 ;  /* 0x0000001c19197c36 */ /* 0x000fe20008000000 */
[----:B------:R-:W-:Y:S01]  /*24220*/  ISETP.GE.AND P1, PT, R0, UR4, PT ;  /* 0x0000000400007c0c */ /* 0x000fe2000bf26270 */
[----:B------:R-:W-:Y:S01]  /*24230*/  ULDC UR4, c[0x0][0x22c] ;  /* 0x00008b0000047ab9 */ /* 0x000fe20000000800 */
[----:B------:R-:W-:Y:S01]  /*24240*/  IADD3 R0, R12, 0x2e, RZ ;  /* 0x0000002e0c007810 */ /* 0x000fe20007ffe0ff */
[----:B------:R3:W-:Y:S01]  /*24250*/  @P3 STG.E desc[UR16][R4.64], R41 ;  /* 0x0000002904003986 */ /* 0x0007e2000c101910 */
[C---:B----4-:R-:W-:Y:S01]  /*24260*/  IMAD.WIDE R6, R25.reuse, 0x4, R2 ;  /* 0x0000000419067825 */ /* 0x050fe200078e0202 */
[----:B------:R-:W-:Y:S01]  /*24270*/  ULDC UR8, c[0x0][0x228] ;  /* 0x00008a0000087ab9 */ /* 0x000fe20000000800 */
[----:B------:R-:W-:Y:S01]  /*24280*/  ISETP.GE.AND P3, PT, R0, UR4, PT ;  /* 0x0000000400007c0c */ /* 0x000fe2000bf66270 */
[----:B------:R-:W-:Y:S01]  /*24290*/  ULDC UR4, c[0x0][0x228] ;  /* 0x00008a0000047ab9 */ /* 0x000fe20000000800 */
[----:B-1----:R-:W-:Y:S01]  /*242a0*/  IMAD.WIDE R8, R25, 0x4, R18 ;  /* 0x0000000419087825 */ /* 0x002fe200078e0212 */
[----:B------:R-:W-:Y:S01]  /*242b0*/  ISETP.LT.AND P2, PT, R15, UR4, !P2 ;  /* 0x000000040f007c0c */ /* 0x000fe2000d741270 */
[----:B------:R1:W-:Y:S01]  /*242c0*/  @P6 STG.E desc[UR16][R6.64], R141 ;  /* 0x0000008d06006986 */ /* 0x0003e2000c101910 */
[----:B------:R-:W-:Y:S01]  /*242d0*/  ULDC UR4, c[0x0][0x228] ;  /* 0x00008a0000047ab9 */ /* 0x000fe20000000800 */
[----:B--2---:R-:W-:Y:S01]  /*242e0*/  IMAD.WIDE R10, R25, 0x4, R84 ;  /* 0x00000004190a7825 */ /* 0x004fe200078e0254 */
[----:B------:R-:W-:Y:S01]  /*242f0*/  ULDC UR10, c[0x0][0x228] ;  /* 0x00008a00000a7ab9 */ /* 0x000fe20000000800 */
[----:B------:R2:W-:Y:S01]  /*24300*/  @P4 STG.E desc[UR16][R8.64], R109 ;  /* 0x0000006d08004986 */ /* 0x0005e2000c101910 */
[----:B------:R-:W-:Y:S01]  /*24310*/  ISETP.LT.AND P4, PT, R13, UR4, !P0 ;  /* 0x000000040d007c0c */ /* 0x000fe2000c781270 */
[----:B---3--:R-:W-:Y:S01]  /*24320*/  IMAD.WIDE R4, R25, 0x4, R86 ;  /* 0x0000000419047825 */ /* 0x008fe200078e0256 */
[----:B------:R-:W-:Y:S01]  /*24330*/  ISETP.LT.AND P6, PT, R17, UR6, !P0 ;  /* 0x0000000611007c0c */ /* 0x000fe2000c7c1270 */
[----:B------:R3:W-:Y:S01]  /*24340*/  @P5 STG.E desc[UR16][R10.64], R201 ;  /* 0x000000c90a005986 */ /* 0x0007e2000c101910 */
[----:B------:R-:W-:Y:S01]  /*24350*/  ISETP.LT.AND P5, PT, R16, UR8, !P0 ;  /* 0x0000000810007c0c */ /* 0x000fe2000c7a1270 */
[----:B------:R-:W-:Y:S01]  /*24360*/  VIADD R25, R25, UR28 ;  /* 0x0000001c19197c36 */ /* 0x000fe20008000000 */
[----:B------:R-:W-:Y:S01]  /*24370*/  ISETP.LT.AND P0, PT, R15, UR10, !P0 ;  /* 0x0000000a0f007c0c */ /* 0x000fe2000c701270 */
[----:B------:R-:W-:Y:S01]  /*24380*/  VIADD R0, R12, 0x2f ;  /* 0x0000002f0c007836 */ /* 0x000fe20000000000 */
[----:B------:R-:W-:Y:S01]  /*24390*/  ULDC UR4, c[0x0][0x22c] ;  /* 0x00008b0000047ab9 */ /* 0x000fe20000000800 */
[C---:B-1----:R-:W-:Y:S01]  /*243a0*/  IMAD.WIDE R6, R25.reuse, 0x4, R2 ;  /* 0x0000000419067825 */ /* 0x042fe200078e0202 */
[----:B------:R1:W-:Y:S01]  /*243b0*/  @P2 STG.E desc[UR16][R4.64], R205 ;  /* 0x000000cd04002986 */ /* 0x0003e2000c101910 */
[----:B------:R-:W-:Y:S01]  /*243c0*/  ULDC UR6, c[0x0][0x228] ;  /* 0x00008a0000067ab9 */ /* 0x000fe20000000800 */
[----:B------:R-:W-:Y:S01]  /*243d0*/  ULDC UR8, c[0x0][0x228] ;  /* 0x00008a0000087ab9 */ /* 0x000fe20000000800 */
[----:B--2---:R-:W-:Y:S01]  /*243e0*/  IMAD.WIDE R8, R25, 0x4, R18 ;  /* 0x0000000419087825 */ /* 0x004fe200078e0212 */
[----:B------:R-:W-:-:S03]  /*243f0*/  ISETP.GE.AND P2, PT, R0, UR4, PT ;  /* 0x0000000400007c0c */ /* 0x000fc6000bf46270 */
[C---:B---3--:R-:W-:Y:S01]  /*24400*/  IMAD.WIDE R10, R25.reuse, 0x4, R84 ;  /* 0x00000004190a7825 */ /* 0x048fe200078e0254 */
[----:B------:R2:W-:Y:S01]  /*24410*/  @P4 STG.E desc[UR16][R6.64], R170 ;  /* 0x000000aa06004986 */ /* 0x0005e2000c101910 */
[----:B------:R-:W-:Y:S01]  /*24420*/  ULDC UR4, c[0x0][0x228] ;  /* 0x00008a0000047ab9 */ /* 0x000fe20000000800 */
[----:B------:R-:W-:Y:S01]  /*24430*/  ULDC UR10, c[0x0][0x228] ;  /* 0x00008a00000a7ab9 */ /* 0x000fe20000000800 */
[----:B------:R-:W-:Y:S01]  /*24440*/  IMAD.WIDE R20, R25, 0x4, R86 ;  /* 0x0000000419147825 */ /* 0x000fe200078e0256 */
[----:B------:R3:W-:Y:S04]  /*24450*/  @P6 STG.E desc[UR16][R8.64], R74 ;  /* 0x0000004a08006986 */ /* 0x0007e8000c101910 */
[----:B------:R4:W-:Y:S01]  /*24460*/  @P5 STG.E desc[UR16][R10.64], R218 ;  /* 0x000000da0a005986 */ /* 0x0009e2000c101910 */
[----:B------:R-:W-:Y:S01]  /*24470*/  ISETP.LT.AND P5, PT, R13, UR4, !P1 ;  /* 0x000000040d007c0c */ /* 0x000fe2000cfa1270 */
[----:B------:R-:W-:-:S02]  /*24480*/  ULDC UR4, c[0x0][0x228] ;  /* 0x00008a0000047ab9 */ /* 0x000fc40000000800 */
[----:B------:R4:W-:Y:S01]  /*24490*/  @P0 STG.E desc[UR16][R20.64], R42 ;  /* 0x0000002a14000986 */ /* 0x0009e2000c101910 */
[----:B------:R-:W-:Y:S01]  /*244a0*/  ISETP.LT.AND P0, PT, R17, UR4, !P1 ;  /* 0x0000000411007c0c */ /* 0x000fe2000cf01270 */
[----:B------:R-:W-:Y:S01]  /*244b0*/  VIADD R25, R25, UR28 ;  /* 0x0000001c19197c36 */ /* 0x000fe20008000000 */
[----:B------:R-:W-:Y:S01]  /*244c0*/  ISETP.LT.AND P4, PT, R16, UR6, !P1 ;  /* 0x0000000610007c0c */ /* 0x000fe2000cf81270 */
[----:B------:R-:W-:Y:S01]  /*244d0*/  ULDC UR4, c[0x0][0x22c] ;  /* 0x00008b0000047ab9 */ /* 0x000fe20000000800 */
[----:B------:R-:W-:Y:S01]  /*244e0*/  ISETP.LT.AND P1, PT, R15, UR8, !P1 ;  /* 0x000000080f007c0c */ /* 0x000fe2000cf21270 */
[----:B-1----:R-:W-:Y:S01]  /*244f0*/  IMAD.WIDE R4, R25, 0x4, R2 ;  /* 0x0000000419047825 */ /* 0x002fe200078e0202 */
[----:B------:R-:W-:Y:S01]  /*24500*/  ISETP.LT.AND P6, PT, R13, UR10, !P3 ;  /* 0x0000000a0d007c0c */ /* 0x000fe2000dfc1270 */
[----:B------:R-:W-:Y:S01]  /*24510*/  ULDC UR6, c[0x0][0x228] ;  /* 0x00008a0000067ab9 */ /* 0x000fe20000000800 */
[----:B------:R-:W-:Y:S01]  /*24520*/  IADD3 R0, R12, 0x30, RZ ;  /* 0x000000300c007810 */ /* 0x000fe20007ffe0ff */
[C---:B--2---:R-:W-:Y:S01]  /*24530*/  IMAD.WIDE R6, R25.reuse, 0x4, R18 ;  /* 0x0000000419067825 */ /* 0x044fe200078e0212 */
[----:B------:R1:W-:Y:S01]  /*24540*/  @P5 STG.E desc[UR16][R4.64], R142 ;  /* 0x0000008e04005986 */ /* 0x0003e2000c101910 */
[----:B------:R-:W-:Y:S01]  /*24550*/  ULDC UR8, c[0x0][0x228] ;  /* 0x00008a0000087ab9 */ /* 0x000fe20000000800 */
[----:B------:R-:W-:Y:S01]  /*24560*/  ISETP.GE.AND P5, PT, R0, UR4, PT ;  /* 0x0000000400007c0c */ /* 0x000fe2000bfa6270 */
[C---:B------:R-:W-:Y:S01]  /*24570*/  VIADD R23, R25.reuse, UR28 ;  /* 0x0000001c19177c36 */ /* 0x040fe20008000000 */
[----:B------:R-:W-:Y:S01]  /*24580*/  ULDC UR4, c[0x0][0x228] ;  /* 0x00008a0000047ab9 */ /* 0x000fe20000000800 */
[C---:B---3--:R-:W-:Y:S01]  /*24590*/  IMAD.WIDE R8, R25.reuse, 0x4, R84 ;  /* 0x0000000419087825 */ /* 0x048fe200078e0254 */
[----:B------:R2:W-:Y:S03]  /*245a0*/  @P0 STG.E desc[UR16][R6.64], R110 ;  /* 0x0000006e06000986 */ /* 0x0005e6000c101910 */
[----:B----4-:R-:W-:Y:S01]  /*245b0*/  IMAD.WIDE R10, R25, 0x4, R86 ;  /* 0x00000004190a7825 */ /* 0x010fe200078e0256 */
[----:B------:R-:W-:Y:S01]  /*245c0*/  ISETP.LT.AND P0, PT, R17, UR4, !P3 ;  /* 0x0000000411007c0c */ /* 0x000fe2000df01270 */
[----:B------:R3:W-:Y:S01]  /*245d0*/  @P4 STG.E desc[UR16][R8.64], R202 ;  /* 0x000000ca08004986 */ /* 0x0007e2000c101910 */
[----:B------:R-:W-:Y:S01]  /*245e0*/  ULDC UR4, c[0x0][0x228] ;  /* 0x00008a0000047ab9 */ /* 0x000fe20000000800 */
[C---:B------:R-:W-:Y:S01]  /*245f0*/  IMAD.WIDE R20, R23.reuse, 0x4, R2 ;  /* 0x0000000417147825 */ /* 0x040fe200078e0202 */
[----:B------:R-:W-:Y:S01]  /*24600*/  ULDC UR10, c[0x0][0x228] ;  /* 0x00008a00000a7ab9 */ /* 0x000fe20000000800 */
[----:B------:R4:W-:Y:S01]  /*24610*/  @P1 STG.E desc[UR16][R10.64], R206 ;  /* 0x000000ce0a001986 */ /* 0x0009e2000c101910 */
[----:B------:R-:W-:Y:S01]  /*24620*/  ISETP.LT.AND P1, PT, R16, UR4, !P3 ;  /* 0x0000000410007c0c */ /* 0x000fe2000df21270 */
[----:B-1----:R-:W-:Y:S01]  /*24630*/  IMAD.WIDE R4, R23, 0x4, R18 ;  /* 0x0000000417047825 */ /* 0x002fe200078e0212 */
[----:B------:R-:W-:Y:S01]  /*24640*/  ISETP.LT.AND P3, PT, R15, UR6, !P3 ;  /* 0x000000060f007c0c */ /* 0x000fe2000df61270 */
[----:B------:R1:W-:Y:S01]  /*24650*/  @P6 STG.E desc[UR16][R20.64], R171 ;  /* 0x000000ab14006986 */ /* 0x0003e2000c101910 */
[----:B------:R-:W-:Y:S01]  /*24660*/  ISETP.LT.AND P6, PT, R13, UR8, !P2 ;  /* 0x000000080d007c0c */ /* 0x000fe2000d7c1270 */
[----:B------:R-:W-:Y:S01]  /*24670*/  VIADD R0, R12, 0x31 ;  /* 0x000000310c007836 */ /* 0x000fe20000000000 */
[----:B------:R-:W-:Y:S01]  /*24680*/  ISETP.LT.AND P4, PT, R17, UR10, !P2 ;  /* 0x0000000a11007c0c */ /* 0x000fe2000d781270 */
[C---:B--2---:R-:W-:Y:S01]  /*24690*/  IMAD.WIDE R6, R23.reuse, 0x4, R84 ;  /* 0x0000000417067825 */ /* 0x044fe200078e0254 */
[C---:B------:R-:W-:Y:S01]  /*246a0*/  IADD3 R25, R23.reuse, UR28, RZ ;  /* 0x0000001c17197c10 */ /* 0x040fe2000fffe0ff */
[----:B------:R-:W-:Y:S01]  /*246b0*/  ULDC UR4, c[0x0][0x22c] ;  /* 0x00008b0000047ab9 */ /* 0x000fe20000000800 */
[----:B------:R2:W-:Y:S01]  /*246c0*/  @P0 STG.E desc[UR16][R4.64], R75 ;  /* 0x0000004b04000986 */ /* 0x0005e2000c101910 */
[----:B---3--:R-:W-:Y:S01]  /*246d0*/  IMAD.WIDE R8, R23, 0x4, R86 ;  /* 0x0000000417087825 */ /* 0x008fe200078e0256 */
[----:B------:R-:W-:Y:S01]  /*246e0*/  ISETP.GE.AND P0, PT, R0, UR4, PT ;  /* 0x0000000400007c0c */ /* 0x000fe2000bf06270 */
[----:B------:R-:W-:Y:S01]  /*246f0*/  ULDC UR4, c[0x0][0x228] ;  /* 0x00008a0000047ab9 */ /* 0x000fe20000000800 */
[----:B------:R-:W-:Y:S01]  /*24700*/  ULDC UR6, c[0x0][0x228] ;  /* 0x00008a0000067ab9 */ /* 0x000fe20000000800 */
[C---:B----4-:R-:W-:Y:S01]  /*24710*/  IMAD.WIDE R10, R25.reuse, 0x4, R2 ;  /* 0x00000004190a7825 */ /* 0x050fe200078e0202 */
[----:B------:R3:W-:Y:S01]  /*24720*/  @P1 STG.E desc[UR16][R6.64], R219 ;  /* 0x000000db06001986 */ /* 0x0007e2000c101910 */
[----:B------:R-:W-:Y:S01]  /*24730*/  ISETP.LT.AND P1, PT, R16, UR4, !P2 ;  /* 0x0000000410007c0c */ /* 0x000fe2000d721270 */
[----:B------:R-:W-:Y:S01]  /*24740*/  ULDC UR4, c[0x0][0x228] ;  /* 0x00008a0000047ab9 */ /* 0x000fe20000000800 */
[----:B-1----:R-:W-:Y:S01]  /*24750*/  IMAD.WIDE R20, R25, 0x4, R18 ;  /* 0x0000000419147825 */ /* 0x002fe200078e0212 */
[----:B------:R1:W-:Y:S01]  /*24760*/  @P3 STG.E desc[UR16][R8.64], R43 ;  /* 0x0000002b08003986 */ /* 0x0003e2000c101910 */
[----:B------:R-:W-:Y:S01]  /*24770*/  ULDC UR8, c[0x0][0x228] ;  /* 0x00008a0000087ab9 */ /* 0x000fe20000000800 */
[----:B------:R-:W-:Y:S01]  /*24780*/  ISETP.LT.AND P2, PT, R15, UR6, !P2 ;  /* 0x000000060f007c0c */ /* 0x000fe2000d741270 */
[----:B------:R-:W-:Y:S01]  /*24790*/  ULDC UR10, c[0x0][0x228] ;  /* 0x00008a00000a7ab9 */ /* 0x000fe20000000800 */
[----:B------:R4:W-:Y:S01]  /*247a0*/  @P6 STG.E desc[UR16][R10.64], R143 ;  /* 0x0000008f0a006986 */ /* 0x0009e2000c101910 */
[----:B------:R-:W-:-:S02]  /*247b0*/  ISETP.LT.AND P6, PT, R13, UR4, !P5 ;  /* 0x000000040d007c0c */ /* 0x000fc4000efc1270 */
[----:B------:R-:W-:Y:S01]  /*247c0*/  IADD3 R27, R25, UR28, RZ ;  /* 0x0000001c191b7c10 */ /* 0x000fe2000fffe0ff */
[----:B------:R4:W-:Y:S01]  /*247d0*/  @P4 STG.E desc[UR16][R20.64], R111 ;  /* 0x0000006f14004986 */ /* 0x0009e2000c101910 */
[----:B------:R-:W-:Y:S01]  /*247e0*/  ISETP.LT.AND P4, PT, R17, UR8, !P5 ;  /* 0x0000000811007c0c */ /* 0x000fe2000ef81270 */
[----:B--2---:R-:W-:Y:S01]  /*247f0*/  IMAD.WIDE R4, R25, 0x4, R84 ;  /* 0x0000000419047825 */ /* 0x004fe200078e0254 */
[----:B------:R-:W-:Y:S01]  /*24800*/  ISETP.LT.AND P3, PT, R16, UR10, !P5 ;  /* 0x0000000a10007c0c */ /* 0x000fe2000ef61270 */
[----:B------:R-:W-:Y:S01]  /*24810*/  ULDC UR4, c[0x0][0x22c] ;  /* 0x00008b0000047ab9 */ /* 0x000fe20000000800 */
[----:B------:R-:W-:Y:S01]  /*24820*/  ISETP.LT.AND P5, PT, R15, UR12, !P5 ;  /* 0x0000000c0f007c0c */ /* 0x000fe2000efa1270 */
[----:B---3--:R-:W-:Y:S01]  /*24830*/  IMAD.WIDE R6, R25, 0x4, R86 ;  /* 0x0000000419067825 */ /* 0x008fe200078e0256 */
[----:B------:R-:W-:Y:S01]  /*24840*/  @P1 STG.E desc[UR16][R4.64], R203 ;  /* 0x000000cb04001986 */ /* 0x000fe2000c101910 */
[----:B------:R-:W-:Y:S01]  /*24850*/  ULDC UR6, c[0x0][0x228] ;  /* 0x00008a0000067ab9 */ /* 0x000fe20000000800 */
[----:B------:R-:W-:Y:S01]  /*24860*/  ULDC UR8, c[0x0][0x228] ;  /* 0x00008a0000087ab9 */ /* 0x000fe20000000800 */
[----:B------:R-:W-:-:S02]  /*24870*/  VIADD R0, R12, 0x32 ;  /* 0x000000320c007836 */ /* 0x000fc40000000000 */
[C---:B-1----:R-:W-:Y:S01]  /*24880*/  IMAD.WIDE R8, R27.reuse, 0x4, R2 ;  /* 0x000000041b087825 */ /* 0x042fe200078e0202 */
[----:B------:R-:W-:Y:S01]  /*24890*/  @P2 STG.E desc[UR16][R6.64], R207 ;  /* 0x000000cf06002986 */ /* 0x000fe2000c101910 */
[----:B------:R-:W-:Y:S02]  /*248a0*/  ULDC UR10, c[0x0][0x228] ;  /* 0x00008a00000a7ab9 */ /* 0x000fe40000000800 */
[----:B----4-:R-:W-:Y:S01]  /*248b0*/  IMAD.WIDE R10, R27, 0x4, R18 ;  /* 0x000000041b0a7825 */ /* 0x010fe200078e0212 */
[----:B------:R-:W-:-:S03]  /*248c0*/  ISETP.GE.AND P1, PT, R0, UR4, PT ;  /* 0x0000000400007c0c */ /* 0x000fc6000bf26270 */
[C---:B------:R-:W-:Y:S01]  /*248d0*/  IMAD.WIDE R20, R27.reuse, 0x4, R84 ;  /* 0x000000041b147825 */ /* 0x040fe200078e0254 */
[----:B------:R-:W-:Y:S01]  /*248e0*/  @P6 STG.E desc[UR16][R8.64], R76 ;  /* 0x0000004c08006986 */ /* 0x000fe2000c101910 */
[----:B------:R-:W-:Y:S01]  /*248f0*/  ULDC UR4, c[0x0][0x228] ;  /* 0x00008a0000047ab9 */ /* 0x000fe20000000800 */
[----:B------:R-:W-:Y:S01]  /*24900*/  ULDC UR12, c[0x0][0x228] ;  /* 0x00008a00000c7ab9 */ /* 0x000fe20000000800 */
[----:B------:R-:W-:Y:S01]  /*24910*/  IMAD.WIDE R22, R27, 0x4, R86 ;  /* 0x000000041b167825 */ /* 0x000fe200078e0256 */
[----:B------:R1:W-:Y:S01]  /*24920*/  @P4 STG.E desc[UR16][R10.64], R172 ;  /* 0x000000ac0a004986 */ /* 0x0003e2000c101910 */
[----:B------:R-:W-:Y:S01]  /*24930*/  ISETP.LT.AND P4, PT, R16, UR8, !P0 ;  /* 0x0000000810007c0c */ /* 0x000fe2000c781270 */
[----:B------:R-:W-:Y:S02]  /*24940*/  ULDC UR8, c[0x0][0x228] ;  /* 0x00008a0000087ab9 */ /* 0x000fe40000000800 */
[----:B------:R-:W-:Y:S01]  /*24950*/  @P3 STG.E desc[UR16][R20.64], R224 ;  /* 0x000000e014003986 */ /* 0x000fe2000c101910 */
[C---:B------:R-:W-:Y:S01]  /*24960*/  ISETP.LT.AND P3, PT, R13.reuse, UR4, !P0 ;  /* 0x000000040d007c0c */ /* 0x040fe2000c761270 */
[----:B------:R-:W-:Y:S01]  /*24970*/  VIADD R0, R12, 0x33 ;  /* 0x000000330c007836 */ /* 0x000fe20000000000 */
[----:B------:R-:W-:Y:S01]  /*24980*/  ISETP.LT.AND P6, PT, R13, UR12, !P1 ;  /* 0x0000000c0d007c0c */ /* 0x000fe2000cfc1270 */
[----:B------:R2:W-:Y:S01]  /*24990*/  @P5 STG.E desc[UR16][R22.64], R44 ;  /* 0x0000002c16005986 */ /* 0x0005e2000c101910 */
[----:B------:R-:W-:Y:S01]  /*249a0*/  ISETP.LT.AND P5, PT, R17, UR6, !P0 ;  /* 0x0000000611007c0c */ /* 0x000fe2000c7a1270 */
[----:B------:R-:W-:Y:S01]  /*249b0*/  ULDC UR4, c[0x0][0x22c] ;  /* 0x00008b0000047ab9 */ /* 0x000fe20000000800 */
[----:B------:R-:W-:Y:S01]  /*249c0*/  ISETP.LT.AND P0, PT, R15, UR10, !P0 ;  /* 0x0000000a0f007c0c */ /* 0x000fe2000c701270 */
[----:B-1----:R-:W-:Y:S01]  /*249d0*/  VIADD R11, R27, UR28 ;  /* 0x0000001c1b0b7c36 */ /* 0x002fe20008000000 */
[----:B------:R-:W-:Y:S01]  /*249e0*/  ISETP.GE.AND P2, PT, R0, UR4, PT ;  /* 0x0000000400007c0c */ /* 0x000fe2000bf46270 */
[----:B------:R-:W-:Y:S01]  /*249f0*/  ULDC UR4, c[0x0][0x228] ;  /* 0x00008a0000047ab9 */ /* 0x000fe20000000800 */
[----:B------:R-:W-:Y:S01]  /*24a00*/  ULDC UR6, c[0x0][0x228] ;  /* 0x00008a0000067ab9 */ /* 0x000fe20000000800 */
[----:B------:R-:W-:Y:S01]  /*24a10*/  IMAD.WIDE R4, R11, 0x4, R2 ;  /* 0x000000040b047825 */ /* 0x000fe200078e0202 */
[----:B------:R-:W-:-:S03]  /*24a20*/  ULDC UR10, c[0x0][0x228] ;  /* 0x00008a00000a7ab9 */ /* 0x000fc60000000800 */
[C---:B------:R-:W-:Y:S01]  /*24a30*/  IMAD.WIDE R6, R11.reuse, 0x4, R18 ;  /* 0x000000040b067825 */ /* 0x040fe200078e0212 */
[----:B--2---:R-:W-:-:S03]  /*24a40*/  IADD3 R23, R11, UR28, RZ ;  /* 0x0000001c0b177c10 */ /* 0x004fc6000fffe0ff */
[C---:B------:R-:W-:Y:S01]  /*24a50*/  IMAD.WIDE R8, R11.reuse, 0x4, R84 ;  /* 0x000000040b087825 */ /* 0x040fe200078e0254 */
[----:B------:R1:W-:Y:S03]  /*24a60*/  @P3 STG.E desc[UR16][R4.64], R144 ;  /* 0x0000009004003986 */ /* 0x0003e6000c101910 */
[----:B------:R-:W-:Y:S01]  /*24a70*/  IMAD.WIDE R10, R11, 0x4, R86 ;  /* 0x000000040b0a7825 */ /* 0x000fe200078e0256 */
[----:B------:R2:W-:Y:S01]  /*24a80*/  @P5 STG.E desc[UR16][R6.64], R112 ;  /* 0x0000007006005986 */ /* 0x0005e2000c101910 */
[----:B------:R-:W-:Y:S01]  /*24a90*/  ISETP.LT.AND P3, PT, R16, UR6, !P1 ;  /* 0x0000000610007c0c */ /* 0x000fe2000cf61270 */
[----:B------:R-:W-:Y:S01]  /*24aa0*/  ULDC UR6, c[0x0][0x228] ;  /* 0x00008a0000067ab9 */ /* 0x000fe20000000800 */
[----:B------:R-:W-:Y:S01]  /*24ab0*/  IMAD.WIDE R20, R23, 0x4, R2 ;  /* 0x0000000417147825 */ /* 0x000fe200078e0202 */
[----:B------:R3:W-:Y:S01]  /*24ac0*/  @P4 STG.E desc[UR16][R8.64], R220 ;  /* 0x000000dc08004986 */ /* 0x0007e2000c101910 */
[----:B------:R-:W-:Y:S01]  /*24ad0*/  ISETP.LT.AND P4, PT, R17, UR4, !P1 ;  /* 0x0000000411007c0c */ /* 0x000fe2000cf81270 */
[----:B------:R-:W-:-:S02]  /*24ae0*/  ULDC UR4, c[0x0][0x22c] ;  /* 0x00008b0000047ab9 */ /* 0x000fc40000000800 */
[----:B------:R4:W-:Y:S01]  /*24af0*/  @P0 STG.E desc[UR16][R10.64], R208 ;  /* 0x000000d00a000986 */ /* 0x0009e2000c101910 */
[----:B------:R-:W-:Y:S01]  /*24b00*/  ISETP.LT.AND P0, PT, R15, UR8, !P1 ;  /* 0x000000080f007c0c */ /* 0x000fe2000cf01270 */
[----:B------:R-:W-:Y:S01]  /*24b10*/  VIADD R0, R12, 0x34 ;  /* 0x000000340c007836 */ /* 0x000fe20000000000 */
[----:B------:R-:W-:Y:S01]  /*24b20*/  ISETP.LT.AND P5, PT, R17, UR6, !P2 ;  /* 0x0000000611007c0c */ /* 0x000fe2000d7a1270 */
[----:B------:R4:W-:Y:S01]  /*24b30*/  @P6 STG.E desc[UR16][R20.64], R77 ;  /* 0x0000004d14006986 */ /* 0x0009e2000c101910 */
[----:B------:R-:W-:Y:S01]  /*24b40*/  ISETP.LT.AND P6, PT, R13, UR10, !P2 ;  /* 0x0000000a0d007c0c */ /* 0x000fe2000d7c1270 */
[----:B-1----:R-:W-:-:S04]  /*24b50*/  IMAD.WIDE R4, R23, 0x4, R18 ;  /* 0x0000000417047825 */ /* 0x002fc800078e0212 */
[----:B--2---:R-:W-:Y:S01]  /*24b60*/  IMAD.WIDE R6, R23, 0x4, R84 ;  /* 0x0000000417067825 */ /* 0x004fe200078e0254 */
[----:B------:R-:W-:-:S03]  /*24b70*/  ISETP.GE.AND P1, PT, R0, UR4, PT ;  /* 0x0000000400007c0c */ /* 0x000fc6000bf26270 */
[C---:B------:R-:W-:Y:S02]  /*24b80*/  VIADD R25, R23.reuse, UR28 ;  /* 0x0000001c17197c36 */ /* 0x040fe40008000000 */
[----:B---3--:R-:W-:Y:S01]  /*24b90*/  IMAD.WIDE R8, R23, 0x4, R86 ;  /* 0x0000000417087825 */ /* 0x008fe200078e0256 */
[----:B------:R1:W-:Y:S01]  /*24ba0*/  @P4 STG.E desc[UR16][R4.64], R173 ;  /* 0x000000ad04004986 */ /* 0x0003e2000c101910 */
[----:B------:R-:W-:Y:S01]  /*24bb0*/  ULDC UR4, c[0x0][0x228] ;  /* 0x00008a0000047ab9 */ /* 0x000fe20000000800 */
[----:B------:R-:W-:Y:S01]  /*24bc0*/  ULDC UR6, c[0x0][0x228] ;  /* 0x00008a0000067ab9 */ /* 0x000fe20000000800 */
[C---:B----4-:R-:W-:Y:S01]  /*24bd0*/  IMAD.WIDE R10, R25.reuse, 0x4, R2 ;  /* 0x00000004190a7825 */ /* 0x050fe200078e0202 */
[----:B------:R2:W-:Y:S01]  /*24be0*/  @P3 STG.E desc[UR16][R6.64], R225 ;  /* 0x000000e106003986 */ /* 0x0005e2000c101910 */
[----:B------:R-:W-:Y:S01]  /*24bf0*/  ULDC UR8, c[0x0][0x228] ;  /* 0x00008a0000087ab9 */ /* 0x000fe20000000800 */
[----:B------:R-:W-:Y:S01]  /*24c00*/  ULDC UR10, c[0x0][0x228] ;  /* 0x00008a00000a7ab9 */ /* 0x000fe20000000800 */
[----:B------:R-:W-:Y:S01]  /*24c10*/  IMAD.WIDE R20, R25, 0x4, R18 ;  /* 0x0000000419147825 */ /* 0x000fe200078e0212 */
[----:B------:R3:W-:Y:S01]  /*24c20*/  @P0 STG.E desc[UR16][R8.64], R45 ;  /* 0x0000002d08000986 */ /* 0x0007e2000c101910 */
[----:B------:R-:W-:Y:S01]  /*24c30*/  ISETP.LT.AND P0, PT, R16, UR4, !P2 ;  /* 0x0000000410007c0c */ /* 0x000fe2000d701270 */
[----:B------:R-:W-:Y:S01]  /*24c40*/  ULDC UR4, c[0x0][0x228] ;  /* 0x00008a0000047ab9 */ /* 0x000fe20000000800 */
[----:B------:R-:W-:Y:S01]  /*24c50*/  ISETP.LT.AND P4, PT, R13, UR6, !P1 ;  /* 0x000000060d007c0c */ /* 0x000fe2000cf81270 */
[----:B------:R4:W-:Y:S01]  /*24c60*/  @P6 STG.E desc[UR16][R10.64], R145 ;  /* 0x000000910a006986 */ /* 0x0009e2000c101910 */
[----:B------:R-:W-:-:S02]  /*24c70*/  ISETP.LT.AND P2, PT, R15, UR4, !P2 ;  /* 0x000000040f007c0c */ /* 0x000fc4000d741270 */
[----:B------:R-:W-:Y:S01]  /*24c80*/  IADD3 R0, R12, 0x35, RZ ;  /* 0x000000350c007810 */ /* 0x000fe20007ffe0ff */
[----:B------:R4:W-:Y:S01]  /*24c90*/  @P5 STG.E desc[UR16][R20.64], R113 ;  /* 0x0000007114005986 */ /* 0x0009e2000c101910 */
[----:B------:R-:W-:Y:S01]  /*24ca0*/  ISETP.LT.AND P5, PT, R17, UR8, !P1 ;  /* 0x0000000811007c0c */ /* 0x000fe2000cfa1270 */
[C---:B------:R-:W-:Y:S01]  /*24cb0*/  VIADD R23, R25.reuse, UR28 ;  /* 0x0000001c19177c36 */ /* 0x040fe20008000000 */
[----:B------:R-:W-:Y:S01]  /*24cc0*/  ISETP.LT.AND P6, PT, R16, UR10, !P1 ;  /* 0x0000000a10007c0c */ /* 0x000fe2000cfc1270 */
[C---:B-1----:R-:W-:Y:S01]  /*24cd0*/  IMAD.WIDE R4, R25.reuse, 0x4, R84 ;  /* 0x0000000419047825 */ /* 0x042fe200078e0254 */
[----:B------:R-:W-:Y:S01]  /*24ce0*/  ISETP.GE.AND P3, PT, R0, UR7, PT ;  /* 0x0000000700007c0c */ /* 0x000fe2000bf66270 */
[----:B------:R-:W-:Y:S01]  /*24cf0*/  ULDC UR4, c[0x0][0x228] ;  /* 0x00008a0000047ab9 */ /* 0x000fe20000000800 */
[----:B------:R-:W-:Y:S01]  /*24d00*/  ULDC UR6, c[0x0][0x228] ;  /* 0x00008a0000067ab9 */ /* 0x000fe20000000800 */
[----:B------:R-:W-:Y:S01]  /*24d10*/  VIADD R0, R12, 0x36 ;  /* 0x000000360c007836 */ /* 0x000fe20000000000 */
[----:B------:R-:W-:Y:S01]  /*24d20*/  ULDC UR8, c[0x0][0x228] ;  /* 0x00008a0000087ab9 */ /* 0x000fe20000000800 */
[----:B--2---:R-:W-:Y:S01]  /*24d30*/  IMAD.WIDE R6, R25, 0x4, R86 ;  /* 0x0000000419067825 */ /* 0x004fe200078e0256 */
[----:B------:R1:W-:Y:S01]  /*24d40*/  @P0 STG.E desc[UR16][R4.64], R221 ;  /* 0x000000dd04000986 */ /* 0x0003e2000c101910 */
[----:B------:R-:W-:Y:S01]  /*24d50*/  ISETP.LT.AND P1, PT, R15, UR4, !P1 ;  /* 0x000000040f007c0c */ /* 0x000fe2000cf21270 */
[----:B------:R-:W-:Y:S01]  /*24d60*/  ULDC UR4, c[0x0][0x228] ;  /* 0x00008a0000047ab9 */ /* 0x000fe20000000800 */
[----:B---3--:R-:W-:Y:S01]  /*24d70*/  IMAD.WIDE R8, R23, 0x4, R2 ;  /* 0x0000000417087825 */ /* 0x008fe200078e0202 */
[----:B------:R-:W-:-:S03]  /*24d80*/  ISETP.GE.AND P0, PT, R0, UR5, PT ;  /* 0x0000000500007c0c */ /* 0x000fc6000bf06270 */
[C---:B----4-:R-:W-:Y:S01]  /*24d90*/  IMAD.WIDE R10, R23.reuse, 0x4, R18 ;  /* 0x00000004170a7825 */ /* 0x050fe200078e0212 */
[----:B------:R-:W-:Y:S01]  /*24da0*/  @P2 STG.E desc[UR16][R6.64], R209 ;  /* 0x000000d106002986 */ /* 0x000fe2000c101910 */
[----:B------:R-:W-:Y:S02]  /*24db0*/  ULDC UR5, c[0x0][0x228] ;  /* 0x00008a0000057ab9 */ /* 0x000fe40000000800 */
[----:B------:R-:W-:Y:S01]  /*24dc0*/  IMAD.WIDE R20, R23, 0x4, R84 ;  /* 0x0000000417147825 */ /* 0x000fe200078e0254 */
[----:B------:R-:W-:Y:S01]  /*24dd0*/  @P4 STG.E desc[UR16][R8.64], R78 ;  /* 0x0000004e08004986 */ /* 0x000fe2000c101910 */
[----:B------:R-:W-:Y:S01]  /*24de0*/  ISETP.LT.AND P2, PT, R13, UR4, !P3 ;  /* 0x000000040d007c0c */ /* 0x000fe2000df41270 */
[----:B------:R-:W-:Y:S01]  /*24df0*/  ULDC UR7, c[0x0][0x228] ;  /* 0x00008a0000077ab9 */ /* 0x000fe20000000800 */
[----:B------:R-:W-:Y:S01]  /*24e00*/  ISETP.LT.AND P4, PT, R17, UR5, !P3 ;  /* 0x0000000511007c0c */ /* 0x000fe2000df81270 */
[----:B------:R-:W-:Y:S01]  /*24e10*/  @P5 STG.E desc[UR16][R10.64], R174 ;  /* 0x000000ae0a005986 */ /* 0x000fe2000c101910 */
[----:B------:R-:W-:Y:S01]  /*24e20*/  ISETP.LT.AND P5, PT, R16, UR6, !P3 ;  /* 0x0000000610007c0c */ /* 0x000fe2000dfa1270 */
[----:B-1----:R-:W-:Y:S01]  /*24e30*/  IMAD.WIDE R4, R23, 0x4, R86 ;  /* 0x0000000417047825 */ /* 0x002fe200078e0256 */
[----:B------:R-:W-:Y:S01]  /*24e40*/  ISETP.LT.AND P3, PT, R15, UR7, !P3 ;  /* 0x000000070f007c0c */ /* 0x000fe2000df61270 */
[----:B------:R1:W-:Y:S01]  /*24e50*/  @P6 STG.E desc[UR16][R20.64], R226 ;  /* 0x000000e214006986 */ /* 0x0003e2000c101910 */
[----:B------:R-:W-:Y:S01]  /*24e60*/  ULDC UR4, c[0x0][0x228] ;  /* 0x00008a0000047ab9 */ /* 0x000fe20000000800 */
[----:B------:R-:W-:Y:S01]  /*24e70*/  ULDC UR5, c[0x0][0x228] ;  /* 0x00008a0000057ab9 */ /* 0x000fe20000000800 */
[----:B------:R-:W-:Y:S01]  /*24e80*/  IADD3 R0, R12, 0x37, RZ ;  /* 0x000000370c007810 */ /* 0x000fe20007ffe0ff */
[----:B------:R2:W-:Y:S01]  /*24e90*/  @P1 STG.E desc[UR16][R4.64], R46 ;  /* 0x0000002e04001986 */ /* 0x0005e2000c101910 */
[----:B------:R-:W-:Y:S01]  /*24ea0*/  ULDC UR6, c[0x0][0x228] ;  /* 0x00008a0000067ab9 */ /* 0x000fe20000000800 */
[----:B------:R-:W-:Y:S01]  /*24eb0*/  ULDC UR7, c[0x0][0x228] ;  /* 0x00008a0000077ab9 */ /* 0x000fe20000000800 */
[----:B-1----:R-:W-:-:S04]  /*24ec0*/  VIADD R21, R23, UR28 ;  /* 0x0000001c17157c36 */ /* 0x002fc80008000000 */
[----:B------:R-:W-:-:S04]  /*24ed0*/  IMAD.WIDE R6, R21, 0x4, R2 ;  /* 0x0000000415067825 */ /* 0x000fc800078e0202 */
[C---:B------:R-:W-:Y:S01]  /*24ee0*/  IMAD.WIDE R8, R21.reuse, 0x4, R18 ;  /* 0x0000000415087825 */ /* 0x040fe200078e0212 */
[----:B------:R1:W-:Y:S03]  /*24ef0*/  @P2 STG.E desc[UR16][R6.64], R146 ;  /* 0x0000009206002986 */ /* 0x0003e6000c101910 */
[C---:B------:R-:W-:Y:S02]  /*24f00*/  VIADD R25, R21.reuse, UR28 ;  /* 0x0000001c15197c36 */ /* 0x040fe40008000000 */
[C---:B------:R-:W-:Y:S01]  /*24f10*/  IMAD.WIDE R10, R21.reuse, 0x4, R84 ;  /* 0x00000004150a7825 */ /* 0x040fe200078e0254 */
[----:B------:R3:W-:Y:S03]  /*24f20*/  @P4 STG.E desc[UR16][R8.64], R114 ;  /* 0x0000007208004986 */ /* 0x0007e6000c101910 */
[----:B------:R-:W-:Y:S01]  /*24f30*/  IMAD.WIDE R20, R21, 0x4, R86 ;  /* 0x0000000415147825 */ /* 0x000fe200078e0256 */
[----:B------:R-:W-:Y:S01]  /*24f40*/  @P5 STG.E desc[UR16][R10.64], R222 ;  /* 0x000000de0a005986 */ /* 0x000fe2000c101910 */
[----:B------:R-:W-:Y:S01]  /*24f50*/  ISETP.LT.AND P6, PT, R13, UR8, !P0 ;  /* 0x000000080d007c0c */ /* 0x000fe2000c7c1270 */
[----:B------:R-:W-:-:S02]  /*24f60*/  ULDC UR8, c[0x0][0x228] ;  /* 0x00008a0000087ab9 */ /* 0x000fc40000000800 */
[----:B------:R-:W-:Y:S01]  /*24f70*/  @P3 STG.E desc[UR16][R20.64], R210 ;  /* 0x000000d214003986 */ /* 0x000fe2000c101910 */
[----:B------:R-:W-:Y:S01]  /*24f80*/  ISETP.LT.AND P3, PT, R17, UR4, !P0 ;  /* 0x0000000411007c0c */ /* 0x000fe2000c761270 */
[C---:B------:R-:W-:Y:S01]  /*24f90*/  IMAD.WIDE R22, R25.reuse, 0x4, R2 ;  /* 0x0000000419167825 */ /* 0x040fe200078e0202 */
[----:B------:R-:W-:Y:S01]  /*24fa0*/  ISETP.LT.AND P4, PT, R16, UR5, !P0 ;  /* 0x0000000510007c0c */ /* 0x000fe2000c781270 */
[----:B------:R-:W-:Y:S01]  /*24fb0*/  ULDC UR4, c[0x0][0x228] ;  /* 0x00008a0000047ab9 */ /* 0x000fe20000000800 */
[----:B------:R-:W-:Y:S01]  /*24fc0*/  ISETP.GE.AND P1, PT, R0, UR15, PT ;  /* 0x0000000f00007c0c */ /* 0x000fe2000bf26270 */
[----:B--2---:R-:W-:Y:S01]  /*24fd0*/  IMAD.WIDE R4, R25, 0x4, R18 ;  /* 0x0000000419047825 */ /* 0x004fe200078e0212 */
[----:B------:R-:W-:Y:S01]  /*24fe0*/  ISETP.LT.AND P0, PT, R15, UR6, !P0 ;  /* 0x000000060f007c0c */ /* 0x000fe2000c701270 */
[----:B------:R-:W-:Y:S02]  /*24ff0*/  ULDC UR5, c[0x0][0x228] ;  /* 0x00008a0000057ab9 */ /* 0x000fe40000000800 */
[----:B-1----:R-:W-:Y:S01]  /*25000*/  IMAD.WIDE R6, R25, 0x4, R84 ;  /* 0x0000000419067825 */ /* 0x002fe200078e0254 */
[----:B------:R1:W-:Y:S01]  /*25010*/  @P6 STG.E desc[UR16][R22.64], R79 ;  /* 0x0000004f16006986 */ /* 0x0003e2000c101910 */
[----:B------:R-:W-:Y:S01]  /*25020*/  ISETP.LT.AND P5, PT, R13, UR7, !P1 ;  /* 0x000000070d007c0c */ /* 0x000fe2000cfa1270 */
[----:B------:R-:W-:Y:S01]  /*25030*/  ULDC UR6, c[0x0][0x228] ;  /* 0x00008a0000067ab9 */ /* 0x000fe20000000800 */
[C---:B------:R-:W-:Y:S01]  /*25040*/  IADD3 R0, R12.reuse, 0x38, RZ ;  /* 0x000000380c007810 */ /* 0x040fe20007ffe0ff */
[----:B------:R-:W-:Y:S01]  /*25050*/  @P3 STG.E desc[UR16][R4.64], R175 ;  /* 0x000000af04003986 */ /* 0x000fe2000c101910 */
[----:B---3--:R-:W-:Y:S01]  /*25060*/  IMAD.WIDE R8, R25, 0x4, R86 ;  /* 0x0000000419087825 */ /* 0x008fe200078e0256 */
[----:B------:R-:W-:Y:S01]  /*25070*/  ISETP.LT.AND P6, PT, R17, UR4, !P1 ;  /* 0x0000000411007c0c */ /* 0x000fe2000cfc1270 */
[----:B------:R-:W-:Y:S01]  /*25080*/  ULDC UR4, c[0x0][0x228] ;  /* 0x00008a0000047ab9 */ /* 0x000fe20000000800 */
[----:B------:R-:W-:Y:S01]  /*25090*/  @P4 STG.E desc[UR16][R6.64], R227 ;  /* 0x000000e306004986 */ /* 0x000fe2000c101910 */
[----:B------:R-:W-:Y:S01]  /*250a0*/  VIADD R14, R12, 0x39 ;  /* 0x000000390c0e7836 */ /* 0x000fe20000000000 */
[----:B------:R-:W-:-:S02]  /*250b0*/  ULDC UR7, c[0x0][0x228] ;  /* 0x00008a0000077ab9 */ /* 0x000fc40000000800 */
[----:B------:R-:W2:Y:S01]  /*250c0*/  LDS.128 R4, [R252] ;  /* 0x00000000fc047984 */ /* 0x000ea20000000c00 */
[----:B-1----:R-:W-:Y:S01]  /*250d0*/  VIADD R23, R25, UR28 ;  /* 0x0000001c19177c36 */ /* 0x002fe20008000000 */
[----:B------:R-:W-:-:S03]  /*250e0*/  ISETP.GE.AND P2, PT, R0, UR13, PT ;  /* 0x0000000d00007c0c */ /* 0x000fc6000bf46270 */
[----:B------:R-:W-:Y:S01]  /*250f0*/  IMAD.WIDE R10, R23, 0x4, R2 ;  /* 0x00000004170a7825 */ /* 0x000fe200078e0202 */
[----:B------:R1:W-:Y:S01]  /*25100*/  @P0 STG.E desc[UR16][R8.64], R47 ;  /* 0x0000002f08000986 */ /* 0x0003e2000c101910 */
[C---:B------:R-:W-:Y:S01]  /*25110*/  ISETP.LT.AND P3, PT, R16.reuse, UR4, !P1 ;  /* 0x0000000410007c0c */ /* 0x040fe2000cf61270 */
[----:B------:R-:W-:Y:S01]  /*25120*/  ULDC UR4, c[0x0][0x228] ;  /* 0x00008a0000047ab9 */ /* 0x000fe20000000800 */
[----:B------:R-:W-:Y:S01]  /*25130*/  ISETP.LT.AND P0, PT, R15, UR5, !P1 ;  /* 0x000000050f007c0c */ /* 0x000fe2000cf01270 */
[----:B------:R3:W-:Y:S01]  /*25140*/  @P5 STG.E desc[UR16][R10.64], R147 ;  /* 0x000000930a005986 */ /* 0x0007e2000c101910 */
[----:B------:R-:W-:Y:S01]  /*25150*/  ISETP.LT.AND P4, PT, R13, UR6, !P2 ;  /* 0x000000060d007c0c */ /* 0x000fe2000d781270 */
[----:B------:R-:W-:Y:S01]  /*25160*/  IMAD.WIDE R20, R23, 0x4, R18 ;  /* 0x0000000417147825 */ /* 0x000fe200078e0212 */
[----:B------:R-:W-:Y:S01]  /*25170*/  ISETP.LT.AND P5, PT, R17, UR4, !P2 ;  /* 0x0000000411007c0c */ /* 0x000fe2000d7a1270 */
[----:B------:R-:W-:Y:S02]  /*25180*/  ULDC UR4, c[0x0][0x228] ;  /* 0x00008a0000047ab9 */ /* 0x000fe40000000800 */
[C---:B------:R-:W-:Y:S01]  /*25190*/  VIADD R29, R23.reuse, UR28 ;  /* 0x0000001c171d7c36 */ /* 0x040fe20008000000 */
[----:B------:R4:W-:Y:S01]  /*251a0*/  @P6 STG.E desc[UR16][R20.64], R115 ;  /* 0x0000007314006986 */ /* 0x0009e2000c101910 */
[----:B-1----:R-:W-:Y:S01]  /*251b0*/  IMAD.WIDE R8, R23, 0x4, R84 ;  /* 0x0000000417087825 */ /* 0x002fe200078e0254 */
[----:B------:R-:W-:Y:S01]  /*251c0*/  ISETP.LT.AND P6, PT, R16, UR7, !P2 ;  /* 0x0000000710007c0c */ /* 0x000fe2000d7c1270 */
[----:B------:R-:W-:Y:S01]  /*251d0*/  ULDC UR5, c[0x0][0x228] ;  /* 0x00008a0000057ab9 */ /* 0x000fe20000000800 */
[----:B------:R-:W-:Y:S01]  /*251e0*/  ISETP.LT.AND P1, PT, R15, UR8, !P2 ;  /* 0x000000080f007c0c */ /* 0x000fe2000d721270 */
[----:B---3--:R-:W-:Y:S01]  /*251f0*/  IMAD.WIDE R10, R23, 0x4, R86 ;  /* 0x00000004170a7825 */ /* 0x008fe200078e0256 */
[----:B------:R-:W-:Y:S01]  /*25200*/  ISETP.GE.AND P2, PT, R14, UR11, PT ;  /* 0x0000000b0e007c0c */ /* 0x000fe2000bf46270 */
[----:B------:R1:W-:Y:S01]  /*25210*/  @P3 STG.E desc[UR16][R8.64], R223 ;  /* 0x000000df08003986 */ /* 0x0003e2000c101910 */
[----:B------:R-:W-:Y:S01]  /*25220*/  ULDC UR6, c[0x0][0x228] ;  /* 0x00008a0000067ab9 */ /* 0x000fe20000000800 */
[----:B------:R-:W-:Y:S01]  /*25230*/  IMAD.WIDE R22, R29, 0x4, R18 ;  /* 0x000000041d167825 */ /* 0x000fe200078e0212 */
[----:B------:R-:W-:-:S03]  /*25240*/  IADD3 R0, R12, 0x3a, RZ ;  /* 0x0000003a0c007810 */ /* 0x000fc60007ffe0ff */
[----:B----4-:R-:W-:Y:S01]  /*25250*/  IMAD.WIDE R20, R29, 0x4, R2 ;  /* 0x000000041d147825 */ /* 0x010fe200078e0202 */
[----:B------:R3:W-:Y:S01]  /*25260*/  @P0 STG.E desc[UR16][R10.64], R211 ;  /* 0x000000d30a000986 */ /* 0x0007e2000c101910 */
[----:B------:R-:W-:Y:S01]  /*25270*/  ISETP.LT.AND P0, PT, R13, UR4, !P2 ;  /* 0x000000040d007c0c */ /* 0x000fe2000d701270 */
[----:B------:R-:W-:Y:S01]  /*25280*/  ULDC UR4, c[0x0][0x228] ;  /* 0x00008a0000047ab9 */ /* 0x000fe20000000800 */
[----:B------:R-:W-:Y:S01]  /*25290*/  IMAD.WIDE R24, R29, 0x4, R84 ;  /* 0x000000041d187825 */ /* 0x000fe200078e0254 */
[----:B------:R4:W-:Y:S01]  /*252a0*/  @P4 STG.E desc[UR16][R20.64], R176 ;  /* 0x000000b014004986 */ /* 0x0009e2000c101910 */
[----:B------:R-:W-:Y:S01]  /*252b0*/  ISETP.LT.AND P4, PT, R17, UR5, !P2 ;  /* 0x0000000511007c0c */ /* 0x000fe2000d781270 */
[----:B------:R-:W-:Y:S01]  /*252c0*/  ULDC UR5, c[0x0][0x228] ;  /* 0x00008a0000057ab9 */ /* 0x000fe20000000800 */
[C---:B------:R-:W-:Y:S01]  /*252d0*/  IMAD.WIDE R26, R29.reuse, 0x4, R86 ;  /* 0x000000041d1a7825 */ /* 0x040fe200078e0256 */
[----:B------:R2:W-:Y:S01]  /*252e0*/  @P5 STG.E desc[UR16][R22.64], R80 ;  /* 0x0000005016005986 */ /* 0x0005e2000c101910 */
[----:B------:R-:W-:Y:S01]  /*252f0*/  ISETP.LT.AND P5, PT, R16, UR6, !P2 ;  /* 0x0000000610007c0c */ /* 0x000fe2000d7a1270 */
[----:B------:R-:W-:Y:S01]  /*25300*/  ULDC UR6, c[0x0][0x228] ;  /* 0x00008a0000067ab9 */ /* 0x000fe20000000800 */
[----:B------:R-:W-:Y:S01]  /*25310*/  IADD3 R29, R29, UR28, RZ ;  /* 0x0000001c1d1d7c10 */ /* 0x000fe2000fffe0ff */
[----:B------:R-:W-:Y:S01]  /*25320*/  ULDC UR7, c[0x0][0x228] ;  /* 0x00008a0000077ab9 */ /* 0x000fe20000000800 */
[----:B------:R-:W-:Y:S01]  /*25330*/  ISETP.LT.AND P2, PT, R15, UR4, !P2 ;  /* 0x000000040f007c0c */ /* 0x000fe2000d741270 */
[----:B------:R-:W-:Y:S01]  /*25340*/  @P6 STG.E desc[UR16][R24.64], R232 ;  /* 0x000000e818006986 */ /* 0x000fe2000c101910 */
[----:B------:R-:W-:Y:S01]  /*25350*/  ISETP.GE.AND P3, PT, R0, UR9, PT ;  /* 0x0000000900007c0c */ /* 0x000fe2000bf66270 */
[----:B-1----:R-:W-:Y:S01]  /*25360*/  IMAD.WIDE R8, R29, 0x4, R2 ;  /* 0x000000041d087825 */ /* 0x002fe200078e0202 */
[----:B------:R-:W-:-:S03]  /*25370*/  ULDC UR4, c[0x0][0x228] ;  /* 0x00008a0000047ab9 */ /* 0x000fc60000000800 */
[C---:B---3--:R-:W-:Y:S01]  /*25380*/  IMAD.WIDE R10, R29.reuse, 0x4, R18 ;  /* 0x000000041d0a7825 */ /* 0x048fe200078e0212 */
[----:B------:R1:W-:Y:S03]  /*25390*/  @P1 STG.E desc[UR16][R26.64], R48 ;  /* 0x000000301a001986 */ /* 0x0003e6000c101910 */
[C---:B----4-:R-:W-:Y:S01]  /*253a0*/  IMAD.WIDE R20, R29.reuse, 0x4, R84 ;  /* 0x000000041d147825 */ /* 0x050fe200078e0254 */
[----:B------:R3:W-:Y:S03]  /*253b0*/  @P0 STG.E desc[UR16][R8.64], R116 ;  /* 0x0000007408000986 */ /* 0x0007e6000c101910 */
[----:B--2---:R-:W-:Y:S01]  /*253c0*/  IMAD.WIDE R22, R29, 0x4, R86 ;  /* 0x000000041d167825 */ /* 0x004fe200078e0256 */
[----:B------:R2:W-:Y:S01]  /*253d0*/  @P4 STG.E desc[UR16][R10.64], R180 ;  /* 0x000000b40a004986 */ /* 0x0005e2000c101910 */
[----:B------:R-:W-:Y:S01]  /*253e0*/  ISETP.LT.AND P6, PT, R13, UR5, !P3 ;  /* 0x000000050d007c0c */ /* 0x000fe2000dfc1270 */
[----:B------:R-:W-:Y:S01]  /*253f0*/  ULDC UR5, c[0x0][0x228] ;  /* 0x00008a0000057ab9 */ /* 0x000fe20000000800 */
[----:B------:R-:W-:Y:S01]  /*25400*/  VIADD R0, R12, 0x3b ;  /* 0x0000003b0c007836 */ /* 0x000fe20000000000 */
[----:B------:R4:W-:Y:S01]  /*25410*/  @P5 STG.E desc[UR16][R20.64], R52 ;  /* 0x0000003414005986 */ /* 0x0009e2000c101910 */
[----:B-1----:R-:W-:-:S03]  /*25420*/  VIADD R27, R29, UR28 ;  /* 0x0000001c1d1b7c36 */ /* 0x002fc60008000000 */
[----:B------:R1:W-:Y:S01]  /*25430*/  @P2 STG.E desc[UR16][R22.64], R4 ;  /* 0x0000000416002986 */ /* 0x0003e2000c101910 */
[----:B------:R-:W-:Y:S01]  /*25440*/  ISETP.LT.AND P2, PT, R17, UR4, !P3 ;  /* 0x0000000411007c0c */ /* 0x000fe2000df41270 */
[----:B------:R-:W-:Y:S01]  /*25450*/  ULDC UR4, c[0x0][0x228] ;  /* 0x00008a0000047ab9 */ /* 0x000fe20000000800 */
[----:B------:R-:W-:Y:S02]  /*25460*/  ISETP.GE.AND P1, PT, R0, UR27, PT ;  /* 0x0000001b00007c0c */ /* 0x000fe4000bf26270 */
[----:B------:R-:W-:Y:S01]  /*25470*/  ISETP.LT.AND P4, PT, R16, UR4, !P3 ;  /* 0x0000000410007c0c */ /* 0x000fe2000df81270 */
[----:B------:R-:W-:Y:S01]  /*25480*/  IMAD.WIDE R24, R27, 0x4, R2 ;  /* 0x000000041b187825 */ /* 0x000fe200078e0202 */
[----:B------:R-:W-:Y:S01]  /*25490*/  ISETP.LT.AND P3, PT, R15, UR5, !P3 ;  /* 0x000000050f007c0c */ /* 0x000fe2000df61270 */
[----:B------:R-:W-:Y:S02]  /*254a0*/  ULDC UR4, c[0x0][0x228] ;  /* 0x00008a0000047ab9 */ /* 0x000fe40000000800 */
[----:B------:R-:W-:Y:S01]  /*254b0*/  VIADD R0, R12, 0x3f ;  /* 0x0000003f0c007836 */ /* 0x000fe20000000000 */
[----:B------:R-:W-:Y:S01]  /*254c0*/  ISETP.LT.AND P5, PT, R13, UR6, !P1 ;  /* 0x000000060d007c0c */ /* 0x000fe2000cfa1270 */
[C---:B---3--:R-:W-:Y:S01]  /*254d0*/  IMAD.WIDE R8, R27.reuse, 0x4, R18 ;  /* 0x000000041b087825 */ /* 0x048fe200078e0212 */
[----:B------:R3:W-:Y:S01]  /*254e0*/  @P6 STG.E desc[UR16][R24.64], R177 ;  /* 0x000000b118006986 */ /* 0x0007e2000c101910 */
[C---:B------:R-:W-:Y:S01]  /*254f0*/  IADD3 R29, R27.reuse, UR28, RZ ;  /* 0x0000001c1b1d7c10 */ /* 0x040fe2000fffe0ff */
[----:B------:R-:W-:Y:S01]  /*25500*/  ULDC UR5, c[0x0][0x228] ;  /* 0x00008a0000057ab9 */ /* 0x000fe20000000800 */
[----:B------:R-:W-:Y:S01]  /*25510*/  ISETP.GE.AND P0, PT, R0, UR25, PT ;  /* 0x0000001900007c0c */ /* 0x000fe2000bf06270 */
[----:B--2---:R-:W-:Y:S01]  /*25520*/  IMAD.WIDE R10, R27, 0x4, R84 ;  /* 0x000000041b0a7825 */ /* 0x004fe200078e0254 */
[----:B------:R-:W-:-:S03]  /*25530*/  ISETP.LT.AND P6, PT, R17, UR7, !P1 ;  /* 0x0000000711007c0c */ /* 0x000fc6000cfc1270 */
[----:B----4-:R-:W-:Y:S01]  /*25540*/  IMAD.WIDE R20, R27, 0x4, R86 ;  /* 0x000000041b147825 */ /* 0x010fe200078e0256 */
[----:B------:R2:W-:Y:S01]  /*25550*/  @P2 STG.E desc[UR16][R8.64], R81 ;  /* 0x0000005108002986 */ /* 0x0005e2000c101910 */
[----:B------:R-:W-:Y:S01]  /*25560*/  ULDC UR6, c[0x0][0x228] ;  /* 0x00008a0000067ab9 */ /* 0x000fe20000000800 */
[----:B------:R-:W-:Y:S01]  /*25570*/  ULDC UR7, c[0x0][0x228] ;  /* 0x00008a0000077ab9 */ /* 0x000fe20000000800 */
[----:B------:R-:W-:Y:S01]  /*25580*/  VIADD R0, R12, 0x3c ;  /* 0x0000003c0c007836 */ /* 0x000fe20000000000 */
[----:B------:R4:W-:Y:S01]  /*25590*/  @P4 STG.E desc[UR16][R10.64], R233 ;  /* 0x000000e90a004986 */ /* 0x0009e2000c101910 */
[----:B-1----:R-:W-:-:S03]  /*255a0*/  IMAD.WIDE R22, R29, 0x4, R2 ;  /* 0x000000041d167825 */ /* 0x002fc600078e0202 */
[----:B------:R-:W-:Y:S01]  /*255b0*/  ISETP.GE.AND P2, PT, R0, UR23, PT ;  /* 0x0000001700007c0c */ /* 0x000fe2000bf46270 */
[----:B------:R1:W-:Y:S01]  /*255c0*/  @P3 STG.E desc[UR16][R20.64], R49 ;  /* 0x0000003114003986 */ /* 0x0003e2000c101910 */
[C---:B------:R-:W-:Y:S01]  /*255d0*/  ISETP.LT.AND P3, PT, R16.reuse, UR4, !P1 ;  /* 0x0000000410007c0c */ /* 0x040fe2000cf61270 */
[----:B------:R-:W-:Y:S01]  /*255e0*/  ULDC UR4, c[0x0][0x228] ;  /* 0x00008a0000047ab9 */ /* 0x000fe20000000800 */
[----:B------:R-:W-:Y:S01]  /*255f0*/  ISETP.LT.AND P1, PT, R15, UR5, !P1 ;  /* 0x000000050f007c0c */ /* 0x000fe2000cf21270 */
[----:B---3--:R-:W-:Y:S01]  /*25600*/  IMAD.WIDE R24, R29, 0x4, R18 ;  /* 0x000000041d187825 */ /* 0x008fe200078e0212 */
[----:B------:R-:W-:Y:S01]  /*25610*/  ULDC UR5, c[0x0][0x228] ;  /* 0x00008a0000057ab9 */ /* 0x000fe20000000800 */
[----:B------:R3:W-:Y:S01]  /*25620*/  @P5 STG.E desc[UR16][R22.64], R117 ;  /* 0x0000007516005986 */ /* 0x0007e2000c101910 */
[----:B------:R-:W-:Y:S01]  /*25630*/  ISETP.LT.AND P4, PT, R13, UR4, !P2 ;  /* 0x000000040d007c0c */ /* 0x000fe2000d781270 */
[----:B--2---:R-:W-:Y:S01]  /*25640*/  IMAD.WIDE R8, R29, 0x4, R84 ;  /* 0x000000041d087825 */ /* 0x004fe200078e0254 */
[----:B------:R-:W-:Y:S01]  /*25650*/  ISETP.LT.AND P5, PT, R17, UR5, !P2 ;  /* 0x0000000511007c0c */ /* 0x000fe2000d7a1270 */
[----:B------:R2:W-:Y:S02]  /*25660*/  @P6 STG.E desc[UR16][R24.64], R181 ;  /* 0x000000b518006986 */ /* 0x0005e4000c101910 */
[C---:B----4-:R-:W-:Y:S01]  /*25670*/  IMAD.WIDE R10, R29.reuse, 0x4, R86 ;  /* 0x000000041d0a7825 */ /* 0x050fe200078e0256 */
[----:B------:R-:W-:Y:S01]  /*25680*/  IADD3 R29, R29, UR28, RZ ;  /* 0x0000001c1d1d7c10 */ /* 0x000fe2000fffe0ff */
[----:B------:R-:W-:Y:S01]  /*25690*/  ULDC UR4, c[0x0][0x228] ;  /* 0x00008a0000047ab9 */ /* 0x000fe20000000800 */
[----:B------:R-:W-:Y:S01]  /*256a0*/  ISETP.LT.AND P6, PT, R16, UR6, !P2 ;  /* 0x0000000610007c0c */ /* 0x000fe2000d7c1270 */
[----:B------:R-:W-:Y:S01]  /*256b0*/  VIADD R0, R12, 0x3d ;  /* 0x0000003d0c007836 */ /* 0x000fe20000000000 */
[----:B------:R-:W-:Y:S01]  /*256c0*/  ISETP.LT.AND P2, PT, R15, UR7, !P2 ;  /* 0x000000070f007c0c */ /* 0x000fe2000d741270 */
[----:B-1----:R-:W-:Y:S01]  /*256d0*/  IMAD.WIDE R20, R29, 0x4, R2 ;  /* 0x000000041d147825 */ /* 0x002fe200078e0202 */
[----:B------:R-:W-:Y:S01]  /*256e0*/  @P3 STG.E desc[UR16][R8.64], R53 ;  /* 0x0000003508003986 */ /* 0x000fe2000c101910 */
[----:B------:R-:W-:-:S02]  /*256f0*/  ULDC UR5, c[0x0][0x228] ;  /* 0x00008a0000057ab9 */ /* 0x000fc40000000800 */
[C---:B---3--:R-:W-:Y:S01]  /*25700*/  IMAD.WIDE R22, R29.reuse, 0x4, R18 ;  /* 0x000000041d167825 */ /* 0x048fe200078e0212 */
[----:B------:R-:W-:Y:S01]  /*25710*/  ISETP.GE.AND P3, PT, R0, UR21, PT ;  /* 0x0000001500007c0c */ /* 0x000fe2000bf66270 */
[----:B------:R1:W-:Y:S01]  /*25720*/  @P1 STG.E desc[UR16][R10.64], R5 ;  /* 0x000000050a001986 */ /* 0x0003e2000c101910 */
[----:B------:R-:W-:Y:S01]  /*25730*/  ULDC UR6, c[0x0][0x228] ;  /* 0x00008a0000067ab9 */ /* 0x000fe20000000800 */
[C---:B--2---:R-:W-:Y:S02]  /*25740*/  IMAD.WIDE R24, R29.reuse, 0x4, R84 ;  /* 0x000000041d187825 */ /* 0x044fe400078e0254 */
[----:B------:R-:W-:Y:S02]  /*25750*/  @P4 STG.E desc[UR16][R20.64], R178 ;  /* 0x000000b214004986 */ /* 0x000fe4000c101910 */
[----:B------:R-:W-:Y:S02]  /*25760*/  VIADD R12, R12, 0x3e ;  /* 0x0000003e0c0c7836 */ /* 0x000fe40000000000 */
[----:B------:R-:W-:Y:S01]  /*25770*/  IMAD.WIDE R26, R29, 0x4, R86 ;  /* 0x000000041d1a7825 */ /* 0x000fe200078e0256 */
[----:B------:R2:W-:Y:S01]  /*25780*/  @P5 STG.E desc[UR16][R22.64], R82 ;  /* 0x0000005216005986 */ /* 0x0005e2000c101910 */
[----:B------:R-:W-:Y:S01]  /*25790*/  ISETP.LT.AND P5, PT, R13, UR4, !P3 ;  /* 0x000000040d007c0c */ /* 0x000fe2000dfa1270 */
[----:B------:R-:W-:Y:S01]  /*257a0*/  ULDC UR4, c[0x0][0x228] ;  /* 0x00008a0000047ab9 */ /* 0x000fe20000000800 */
[----:B------:R-:W-:Y:S01]  /*257b0*/  ISETP.GE.AND P1, PT, R12, UR19, PT ;  /* 0x000000130c007c0c */ /* 0x000fe2000bf26270 */
[----:B------:R-:W-:Y:S01]  /*257c0*/  @P6 STG.E desc[UR16][R24.64], R234 ;  /* 0x000000ea18006986 */ /* 0x000fe2000c101910 */
[----:B------:R-:W-:Y:S01]  /*257d0*/  VIADD R29, R29, UR28 ;  /* 0x0000001c1d1d7c36 */ /* 0x000fe20008000000 */
[----:B------:R-:W-:Y:S01]  /*257e0*/  ISETP.LT.AND P4, PT, R16, UR4, !P3 ;  /* 0x0000000410007c0c */ /* 0x000fe2000df81270 */
[----:B------:R-:W-:Y:S01]  /*257f0*/  ULDC UR4, c[0x0][0x228] ;  /* 0x00008a0000047ab9 */ /* 0x000fe20000000800 */
[----:B------:R-:W-:Y:S01]  /*25800*/  @P2 STG.E desc[UR16][R26.64], R50 ;  /* 0x000000321a002986 */ /* 0x000fe2000c101910 */
[----:B------:R-:W-:Y:S01]  /*25810*/  ISETP.LT.AND P2, PT, R17, UR5, !P3 ;  /* 0x0000000511007c0c */ /* 0x000fe2000df41270 */
[----:B------:R-:W-:Y:S01]  /*25820*/  ULDC UR5, c[0x0][0x228] ;  /* 0x00008a0000057ab9 */ /* 0x000fe20000000800 */
[----:B------:R-:W-:Y:S01]  /*25830*/  ISETP.LT.AND P3, PT, R15, UR4, !P3 ;  /* 0x000000040f007c0c */ /* 0x000fe2000df61270 */
[----:B-1----:R-:W-:Y:S01]  /*25840*/  IMAD.WIDE R4, R29, 0x4, R2 ;  /* 0x000000041d047825 */ /* 0x002fe200078e0202 */
[----:B------:R-:W-:Y:S01]  /*25850*/  ISETP.LT.AND P6, PT, R13, UR5, !P1 ;  /* 0x000000050d007c0c */ /* 0x000fe2000cfc1270 */
[----:B------:R-:W-:Y:S01]  /*25860*/  ULDC UR4, c[0x0][0x228] ;  /* 0x00008a0000047ab9 */ /* 0x000fe20000000800 */
[C---:B--2---:R-:W-:Y:S01]  /*25870*/  IADD3 R23, R29.reuse, UR28, RZ ;  /* 0x0000001c1d177c10 */ /* 0x044fe2000fffe0ff */
[----:B------:R-:W-:Y:S01]  /*25880*/  IMAD.WIDE R8, R29, 0x4, R18 ;  /* 0x000000041d087825 */ /* 0x000fe200078e0212 */
[----:B------:R1:W-:Y:S01]  /*25890*/  @P5 STG.E desc[UR16][R4.64], R118 ;  /* 0x0000007604005986 */ /* 0x0003e2000c101910 */
[----:B------:R-:W-:Y:S01]  /*258a0*/  ISETP.LT.AND P5, PT, R13, UR6, !P0 ;  /* 0x000000060d007c0c */ /* 0x000fe2000c7a1270 */
[----:B------:R-:W-:Y:S01]  /*258b0*/  ULDC UR5, c[0x0][0x228] ;  /* 0x00008a0000057ab9 */ /* 0x000fe20000000800 */
[----:B------:R-:W-:Y:S01]  /*258c0*/  IMAD.WIDE R10, R29, 0x4, R84 ;  /* 0x000000041d0a7825 */ /* 0x000fe200078e0254 */
[----:B------:R-:W-:-:S03]  /*258d0*/  ULDC UR6, c[0x0][0x228] ;  /* 0x00008a0000067ab9 */ /* 0x000fc60000000800 */
[----:B------:R-:W-:Y:S01]  /*258e0*/  IMAD.WIDE R12, R29, 0x4, R86 ;  /* 0x000000041d0c7825 */ /* 0x000fe200078e0256 */
[----:B------:R2:W-:Y:S03]  /*258f0*/  @P2 STG.E desc[UR16][R8.64], R182 ;  /* 0x000000b608002986 */ /* 0x0005e6000c101910 */
[----:B------:R-:W-:Y:S01]  /*25900*/  IMAD.WIDE R20, R23, 0x4, R2 ;  /* 0x0000000417147825 */ /* 0x000fe200078e0202 */
[----:B------:R3:W-:Y:S01]  /*25910*/  @P4 STG.E desc[UR16][R10.64], R54 ;  /* 0x000000360a004986 */ /* 0x0007e2000c101910 */
[C---:B------:R-:W-:Y:S01]  /*25920*/  ISETP.LT.AND P2, PT, R17.reuse, UR4, !P1 ;  /* 0x0000000411007c0c */ /* 0x040fe2000cf41270 */
[----:B------:R-:W-:Y:S01]  /*25930*/  ULDC UR4, c[0x0][0x228] ;  /* 0x00008a0000047ab9 */ /* 0x000fe20000000800 */
[----:B------:R-:W-:Y:S01]  /*25940*/  ISETP.LT.AND P4, PT, R17, UR5, !P0 ;  /* 0x0000000511007c0c */ /* 0x000fe2000c781270 */
[----:B------:R4:W-:Y:S01]  /*25950*/  @P3 STG.E desc[UR16][R12.64], R6 ;  /* 0x000000060c003986 */ /* 0x0009e2000c101910 */
[----:B------:R-:W-:-:S03]  /*25960*/  ULDC UR5, c[0x0][0x228] ;  /* 0x00008a0000057ab9 */ /* 0x000fc60000000800 */
[----:B------:R4:W-:Y:S01]  /*25970*/  @P6 STG.E desc[UR16][R20.64], R179 ;  /* 0x000000b314006986 */ /* 0x0009e2000c101910 */
[C---:B------:R-:W-:Y:S01]  /*25980*/  ISETP.LT.AND P6, PT, R16.reuse, UR4, !P1 ;  /* 0x0000000410007c0c */ /* 0x040fe2000cfc1270 */
[----:B------:R-:W-:Y:S01]  /*25990*/  ULDC UR4, c[0x0][0x228] ;  /* 0x00008a0000047ab9 */ /* 0x000fe20000000800 */
[----:B------:R-:W-:Y:S02]  /*259a0*/  ISETP.LT.AND P1, PT, R15, UR5, !P1 ;  /* 0x000000050f007c0c */ /* 0x000fe4000cf21270 */
[----:B------:R-:W-:Y:S01]  /*259b0*/  ISETP.LT.AND P3, PT, R16, UR6, !P0 ;  /* 0x0000000610007c0c */ /* 0x000fe2000c761270 */
[----:B------:R-:W-:Y:S01]  /*259c0*/  VIADD R17, R23, UR28 ;  /* 0x0000001c17117c36 */ /* 0x000fe20008000000 */
[----:B------:R-:W-:Y:S01]  /*259d0*/  ISETP.LT.AND P0, PT, R15, UR4, !P0 ;  /* 0x000000040f007c0c */ /* 0x000fe2000c701270 */
[----:B-1----:R-:W-:-:S04]  /*259e0*/  IMAD.WIDE R4, R23, 0x4, R18 ;  /* 0x0000000417047825 */ /* 0x002fc800078e0212 */
[C---:B--2---:R-:W-:Y:S01]  /*259f0*/  IMAD.WIDE R8, R23.reuse, 0x4, R84 ;  /* 0x0000000417087825 */ /* 0x044fe200078e0254 */
[----:B------:R4:W-:Y:S03]  /*25a00*/  @P2 STG.E desc[UR16][R4.64], R83 ;  /* 0x0000005304002986 */ /* 0x0009e6000c101910 */
[----:B---3--:R-:W-:Y:S01]  /*25a10*/  IMAD.WIDE R10, R23, 0x4, R86 ;  /* 0x00000004170a7825 */ /* 0x008fe200078e0256 */
[----:B------:R4:W-:Y:S03]  /*25a20*/  @P6 STG.E desc[UR16][R8.64], R235 ;  /* 0x000000eb08006986 */ /* 0x0009e6000c101910 */
[C---:B------:R-:W-:Y:S01]  /*25a30*/  IMAD.WIDE R2, R17.reuse, 0x4, R2 ;  /* 0x0000000411027825 */ /* 0x040fe200078e0202 */
[----:B------:R4:W-:Y:S03]  /*25a40*/  @P1 STG.E desc[UR16][R10.64], R51 ;  /* 0x000000330a001986 */ /* 0x0009e6000c101910 */
[C---:B------:R-:W-:Y:S01]  /*25a50*/  IMAD.WIDE R18, R17.reuse, 0x4, R18 ;  /* 0x0000000411127825 */ /* 0x040fe200078e0212 */
[----:B------:R4:W-:Y:S03]  /*25a60*/  @P5 STG.E desc[UR16][R2.64], R119 ;  /* 0x0000007702005986 */ /* 0x0009e6000c101910 */
[C---:B------:R-:W-:Y:S01]  /*25a70*/  IMAD.WIDE R84, R17.reuse, 0x4, R84 ;  /* 0x0000000411547825 */ /* 0x040fe200078e0254 */
[----:B------:R4:W-:Y:S04]  /*25a80*/  @P4 STG.E desc[UR16][R18.64], R183 ;  /* 0x000000b712004986 */ /* 0x0009e8000c101910 */
[----:B------:R4:W-:Y:S01]  /*25a90*/  @P3 STG.E desc[UR16][R84.64], R55 ;  /* 0x0000003754003986 */ /* 0x0009e2000c101910 */
[----:B------:R-:W-:Y:S01]  /*25aa0*/  IMAD.WIDE R86, R17, 0x4, R86 ;  /* 0x0000000411567825 */ /* 0x000fe200078e0256 */
[----:B------:R-:W-:Y:S06]  /*25ab0*/  @!P0 EXIT ;  /* 0x000000000000894d */ /* 0x000fec0003800000 */
[----:B------:R-:W-:Y:S01]  /*25ac0*/  STG.E desc[UR16][R86.64], R7 ;  /* 0x0000000756007986 */ /* 0x000fe2000c101910 */
[----:B------:R-:W-:Y:S05]  /*25ad0*/  EXIT ;  /* 0x000000000000794d */ /* 0x000fea0003800000 */
.L_x_2:
[----:B------:R-:W-:-:S00]  /*25ae0*/  BRA `(.L_x_2) ;  /* 0xfffffffc00fc7947 */ /* 0x000fc0000383ffff */
[----:B------:R-:W-:-:S00]  /*25af0*/  NOP ;  /* 0x0000000000007918 */ /* 0x000fc00000000000 */
        /* <DEDUP_REMOVED lines=8> */
.L_x_3:


//--------------------- .nv.shared.matmul_kernel  --------------------------
	.section	.nv.shared.matmul_kernel,"aw",@nobits
	.sectionflags	@""
	.align	16
	.zero		1024


//--------------------- .nv.shared.reserved.0     --------------------------
	.section	.nv.shared.reserved.0,"aw",@nobits
	.weak		__nv_reservedSMEM_offset_0_alias
	.size		__nv_reservedSMEM_offset_0_alias, 0, 0
	.other		__nv_reservedSMEM_offset_0_alias,@"STO_CUDA_RESERVED_SHARED STV_DEFAULT"
__nv_reservedSMEM_offset_0_alias:
	.zero		0


//--------------------- .nv.constant0.matmul_kernel --------------------------
	.section	.nv.constant0.matmul_kernel,"a",@progbits
	.sectionflags	@""
	.align	4
.nv.constant0.matmul_kernel:
	.zero		608


//--------------------- SYMBOLS --------------------------

	.type		.nv.reservedSmem.offset0,@object
	.size		.nv.reservedSmem.offset0,0x4
